def matmul_kernel(
    a_ptr,
    b_ptr,
    c_ptr,
    M,
    N,
    K,
    stride_am,
    stride_ak,
    stride_bk,
    stride_bn,
    stride_cm,
    stride_cn,
    BLOCK_M: tl.constexpr,
    BLOCK_N: tl.constexpr,
    BLOCK_K: tl.constexpr,
    GROUP_M: tl.constexpr,
):
    pid = tl.program_id(axis=0)
    num_pid_m = tl.cdiv(M, BLOCK_M)
    num_pid_n = tl.cdiv(N, BLOCK_N)
    num_pid_in_group = GROUP_M * num_pid_n
    group_id = pid // num_pid_in_group
    first_pid_m = group_id * GROUP_M
    group_size_m = min(num_pid_m - first_pid_m, GROUP_M)
    pid_m = first_pid_m + ((pid % num_pid_in_group) % group_size_m)
    pid_n = (pid % num_pid_in_group) // group_size_m

    offs_am = (pid_m * BLOCK_M + tl.arange(0, BLOCK_M)) % M
    offs_bn = (pid_n * BLOCK_N + tl.arange(0, BLOCK_N)) % N
    offs_k = tl.arange(0, BLOCK_K)
    a_ptrs = a_ptr + offs_am[:, None] * stride_am + offs_k[None, :] * stride_ak
    b_ptrs = b_ptr + offs_k[:, None] * stride_bk + offs_bn[None, :] * stride_bn

    acc = tl.zeros((BLOCK_M, BLOCK_N), dtype=tl.float32)
    for kk in range(0, tl.cdiv(K, BLOCK_K)):
        a = tl.load(a_ptrs, mask=offs_k[None, :] < K - kk * BLOCK_K, other=0.0)
        b = tl.load(b_ptrs, mask=offs_k[:, None] < K - kk * BLOCK_K, other=0.0)
        acc = tl.dot(a, b, acc)
        a_ptrs += BLOCK_K * stride_ak
        b_ptrs += BLOCK_K * stride_bk

    c = acc.to(c_ptr.dtype.element_ty)
    offs_cm = pid_m * BLOCK_M + tl.arange(0, BLOCK_M)
    offs_cn = pid_n * BLOCK_N + tl.arange(0, BLOCK_N)
    c_ptrs = c_ptr + offs_cm[:, None] * stride_cm + offs_cn[None, :] * stride_cn
    mask = (offs_cm[:, None] < M) & (offs_cn[None, :] < N)
    tl.store(c_ptrs, c, mask=mask)

# config = {"BLOCK_K": 128, "BLOCK_M": 512, "BLOCK_N": 16, "GROUP_M": 8, "arch": "sm_90", "dtype": "bf16", "num_ctas": 1, "num_stages": 2, "num_warps": 2}
# arch = sm_90


// ===== COMPILED SASS (sm_90a) =====

	.target	sm_90a

	.elftype	@"ET_EXEC"


//--------------------- .note.nv.tkinfo           --------------------------
	.section	.note.nv.tkinfo,"",@"SHT_NOTE"
	.sectionflags	@"SHF_NOTE_NV_TKINFO"
	.tkinfo
        /*0018*/ 	.word	0x00000002
        /*0030*/ 	.string	""
        /*0030*/ 	.string	"ptxas"
        /*0030*/ 	.string	"Cuda compilation tools, release 13.0, V13.0.88"
        /*0030*/ 	.string	"Build cuda_13.0.r13.0/compiler.36424714_0"
        /*0030*/ 	.string	"-v  -suppress-debug-info  -lineinfo  -arch sm_90a "



//--------------------- .note.nv.cuinfo           --------------------------
	.section	.note.nv.cuinfo,"",@"SHT_NOTE"
	.sectionflags	@"SHF_NOTE_NV_CUINFO"
        /*0018*/ 	.short	0x0002
        /*001a*/ 	.short	0x005a
        /*001c*/ 	.short	0x0082
	.zero		2


//--------------------- .nv.info                  --------------------------
	.section	.nv.info,"",@"SHT_CUDA_INFO"
	.align	4


	//----- nvinfo : EIATTR_REGCOUNT
	.align		4
        /*0000*/ 	.byte	0x04, 0x2f
        /*0002*/ 	.short	(.L_1 - .L_0)
	.align		4
.L_0:
        /*0004*/ 	.word	index@(matmul_kernel)
        /*0008*/ 	.word	0x00000020


	//----- nvinfo : EIATTR_FRAME_SIZE
	.align		4
.L_1:
        /*000c*/ 	.byte	0x04, 0x11
        /*000e*/ 	.short	(.L_3 - .L_2)
	.align		4
.L_2:
        /*0010*/ 	.word	index@(matmul_kernel)
        /*0014*/ 	.word	0x000047f8


	//----- nvinfo : EIATTR_MIN_STACK_SIZE
	.align		4
.L_3:
        /*0018*/ 	.byte	0x04, 0x12
        /*001a*/ 	.short	(.L_5 - .L_4)
	.align		4
.L_4:
        /*001c*/ 	.word	index@(matmul_kernel)
        /*0020*/ 	.word	0x000047f8
.L_5:


//--------------------- .nv.compat                --------------------------
	.section	.nv.compat,"",@"SHT_CUDA_COMPAT_INFO"
	.align	4
        /*0000*/ 	.byte	0x02, 0x09, 0x01, 0x00, 0x02, 0x02, 0x01, 0x00, 0x02, 0x05, 0x05, 0x00, 0x03, 0x07, 0x01, 0x01
        /*0010*/ 	.byte	0x02, 0x03, 0x00, 0x00, 0x02, 0x06, 0x01, 0x00, 0x04, 0x0b, 0x08, 0x00, 0x00, 0x00, 0x00, 0x00
        /*0020*/ 	.byte	0x00, 0x00, 0x00, 0x00


//--------------------- .nv.info.matmul_kernel    --------------------------
	.section	.nv.info.matmul_kernel,"",@"SHT_CUDA_INFO"
	.sectionflags	@""
	.align	4


	//----- nvinfo : EIATTR_CUDA_API_VERSION
	.align		4
        /*0000*/ 	.byte	0x04, 0x37
        /*0002*/ 	.short	(.L_7 - .L_6)
.L_6:
        /*0004*/ 	.word	0x00000082


	//----- nvinfo : EIATTR_KPARAM_INFO
	.align		4
.L_7:
        /*0008*/ 	.byte	0x04, 0x17
        /*000a*/ 	.short	(.L_9 - .L_8)
.L_8:
        /*000c*/ 	.word	0x00000000
        /*0010*/ 	.short	0x000d
        /*0012*/ 	.short	0x0048
        /*0014*/ 	.byte	0x00, 0xf4, 0x21, 0x00


	//----- nvinfo : EIATTR_KPARAM_INFO
	.align		4
.L_9:
        /*0018*/ 	.byte	0x04, 0x17
        /*001a*/ 	.short	(.L_11 - .L_10)
.L_10:
        /*001c*/ 	.word	0x00000000
        /*0020*/ 	.short	0x000c
        /*0022*/ 	.short	0x0040
        /*0024*/ 	.byte	0x00, 0xf4, 0x21, 0x00


	//----- nvinfo : EIATTR_KPARAM_INFO
	.align		4
.L_11:
        /*0028*/ 	.byte	0x04, 0x17
        /*002a*/ 	.short	(.L_13 - .L_12)
.L_12:
        /*002c*/ 	.word	0x00000000
        /*0030*/ 	.short	0x000b
        /*0032*/ 	.short	0x0038
        /*0034*/ 	.byte	0x00, 0xf0, 0x11, 0x00


	//----- nvinfo : EIATTR_KPARAM_INFO
	.align		4
.L_13:
        /*0038*/ 	.byte	0x04, 0x17
        /*003a*/ 	.short	(.L_15 - .L_14)
.L_14:
        /*003c*/ 	.word	0x00000000
        /*0040*/ 	.short	0x000a
        /*0042*/ 	.short	0x0034
        /*0044*/ 	.byte	0x00, 0xf0, 0x11, 0x00


	//----- nvinfo : EIATTR_KPARAM_INFO
	.align		4
.L_15:
        /*0048*/ 	.byte	0x04, 0x17
        /*004a*/ 	.short	(.L_17 - .L_16)
.L_16:
        /*004c*/ 	.word	0x00000000
        /*0050*/ 	.short	0x0009
        /*0052*/ 	.short	0x0030
        /*0054*/ 	.byte	0x00, 0xf0, 0x11, 0x00


	//----- nvinfo : EIATTR_KPARAM_INFO
	.align		4
.L_17:
        /*0058*/ 	.byte	0x04, 0x17
        /*005a*/ 	.short	(.L_19 - .L_18)
.L_18:
        /*005c*/ 	.word	0x00000000
        /*0060*/ 	.short	0x0008
        /*0062*/ 	.short	0x002c
        /*0064*/ 	.byte	0x00, 0xf0, 0x11, 0x00


	//----- nvinfo : EIATTR_KPARAM_INFO
	.align		4
.L_19:
        /*0068*/ 	.byte	0x04, 0x17
        /*006a*/ 	.short	(.L_21 - .L_20)
.L_20:
        /*006c*/ 	.word	0x00000000
        /*0070*/ 	.short	0x0007
        /*0072*/ 	.short	0x0028
        /*0074*/ 	.byte	0x00, 0xf0, 0x11, 0x00


	//----- nvinfo : EIATTR_KPARAM_INFO
	.align		4
.L_21:
        /*0078*/ 	.byte	0x04, 0x17
        /*007a*/ 	.short	(.L_23 - .L_22)
.L_22:
        /*007c*/ 	.word	0x00000000
        /*0080*/ 	.short	0x0006
        /*0082*/ 	.short	0x0024
        /*0084*/ 	.byte	0x00, 0xf0, 0x11, 0x00


	//----- nvinfo : EIATTR_KPARAM_INFO
	.align		4
.L_23:
        /*0088*/ 	.byte	0x04, 0x17
        /*008a*/ 	.short	(.L_25 - .L_24)
.L_24:
        /*008c*/ 	.word	0x00000000
        /*0090*/ 	.short	0x0005
        /*0092*/ 	.short	0x0020
        /*0094*/ 	.byte	0x00, 0xf0, 0x11, 0x00


	//----- nvinfo : EIATTR_KPARAM_INFO
	.align		4
.L_25:
        /*0098*/ 	.byte	0x04, 0x17
        /*009a*/ 	.short	(.L_27 - .L_26)
.L_26:
        /*009c*/ 	.word	0x00000000
        /*00a0*/ 	.short	0x0004
        /*00a2*/ 	.short	0x001c
        /*00a4*/ 	.byte	0x00, 0xf0, 0x11, 0x00


	//----- nvinfo : EIATTR_KPARAM_INFO
	.align		4
.L_27:
        /*00a8*/ 	.byte	0x04, 0x17
        /*00aa*/ 	.short	(.L_29 - .L_28)
.L_28:
        /*00ac*/ 	.word	0x00000000
        /*00b0*/ 	.short	0x0003
        /*00b2*/ 	.short	0x0018
        /*00b4*/ 	.byte	0x00, 0xf0, 0x11, 0x00


	//----- nvinfo : EIATTR_KPARAM_INFO
	.align		4
.L_29:
        /*00b8*/ 	.byte	0x04, 0x17
        /*00ba*/ 	.short	(.L_31 - .L_30)
.L_30:
        /*00bc*/ 	.word	0x00000000
        /*00c0*/ 	.short	0x0002
        /*00c2*/ 	.short	0x0010
        /*00c4*/ 	.byte	0x00, 0xf4, 0x21, 0x00


	//----- nvinfo : EIATTR_KPARAM_INFO
	.align		4
.L_31:
        /*00c8*/ 	.byte	0x04, 0x17
        /*00ca*/ 	.short	(.L_33 - .L_32)
.L_32:
        /*00cc*/ 	.word	0x00000000
        /*00d0*/ 	.short	0x0001
        /*00d2*/ 	.short	0x0008
        /*00d4*/ 	.byte	0x00, 0xf4, 0x21, 0x00


	//----- nvinfo : EIATTR_KPARAM_INFO
	.align		4
.L_33:
        /*00d8*/ 	.byte	0x04, 0x17
        /*00da*/ 	.short	(.L_35 - .L_34)
.L_34:
        /*00dc*/ 	.word	0x00000000
        /*00e0*/ 	.short	0x0000
        /*00e2*/ 	.short	0x0000
        /*00e4*/ 	.byte	0x00, 0xf4, 0x21, 0x00


	//----- nvinfo : EIATTR_SPARSE_MMA_MASK
	.align		4
.L_35:
        /*00e8*/ 	.byte	0x03, 0x50
        /*00ea*/ 	.short	0x0000


	//----- nvinfo : EIATTR_MAXREG_COUNT
	.align		4
        /*00ec*/ 	.byte	0x03, 0x1b
        /*00ee*/ 	.short	0x00ff


	//----- nvinfo : EIATTR_NUM_BARRIERS
	.align		4
        /*00f0*/ 	.byte	0x02, 0x4c
        /*00f2*/ 	.byte	0x01
	.zero		1


	//----- nvinfo : EIATTR_ANNOTATIONS
	.align		4
        /*00f4*/ 	.byte	0x04, 0x55
        /*00f6*/ 	.short	(.L_37 - .L_36)


	//   ....[0]....
.L_36:
        /*00f8*/ 	.word	0x00000001
        /*00fc*/ 	.byte	0xb0, 0x00, 0x00, 0x00, 0x01, 0x00, 0x00, 0x00, 0xd0, 0x00, 0x00, 0x00, 0x01, 0x00, 0x00, 0x00
        /* <DEDUP_REMOVED lines=237> */
        /*0fdc*/ 	.byte	0xa0, 0x46, 0x00, 0x00, 0x01, 0x00, 0x00, 0x00, 0xb0, 0x46, 0x00, 0x00


	//----- nvinfo : EIATTR_MERCURY_ISA_VERSION
	.align		4
.L_37:
        /*0fe8*/ 	.byte	0x03, 0x5f
        /*0fea*/ 	.short	0x0101


	//----- nvinfo : EIATTR_EXIT_INSTR_OFFSETS
	.align		4
        /*0fec*/ 	.byte	0x04, 0x1c
        /*0fee*/ 	.short	(.L_39 - .L_38)


	//   ....[0]....
.L_38:
        /*0ff0*/ 	.word	0x00071740


	//   ....[1]....
        /*0ff4*/ 	.word	0x00071770


	//----- nvinfo : EIATTR_REQNTID
	.align		4
.L_39:
        /*0ff8*/ 	.byte	0x04, 0x10
        /*0ffa*/ 	.short	(.L_41 - .L_40)
.L_40:
        /*0ffc*/ 	.word	0x00000040
        /*1000*/ 	.word	0x00000001
        /*1004*/ 	.word	0x00000001


	//----- nvinfo : EIATTR_CBANK_PARAM_SIZE
	.align		4
.L_41:
        /*1008*/ 	.byte	0x03, 0x19
        /*100a*/ 	.short	0x0050


	//----- nvinfo : EIATTR_PARAM_CBANK
	.align		4
        /*100c*/ 	.byte	0x04, 0x0a
        /*100e*/ 	.short	(.L_43 - .L_42)
	.align		4
.L_42:
        /*1010*/ 	.word	index@(.nv.constant0.matmul_kernel)
        /*1014*/ 	.short	0x0210
        /*1016*/ 	.short	0x0050


	//----- nvinfo : EIATTR_SW_WAR
	.align		4
.L_43:
        /*1018*/ 	.byte	0x04, 0x36
        /*101a*/ 	.short	(.L_45 - .L_44)
.L_44:
        /*101c*/ 	.word	0x00000008
.L_45:


//--------------------- .nv.callgraph             --------------------------
	.section	.nv.callgraph,"",@"SHT_CUDA_CALLGRAPH"
	.align	4
	.sectionentsize	8
	.align		4
        /*0000*/ 	.word	0x00000000
	.align		4
        /*0004*/ 	.word	0xffffffff
	.align		4
        /*0008*/ 	.word	0x00000000
	.align		4
        /*000c*/ 	.word	0xfffffffe
	.align		4
        /*0010*/ 	.word	0x00000000
	.align		4
        /*0014*/ 	.word	0xfffffffd
	.align		4
        /*0018*/ 	.word	0x00000000
	.align		4
        /*001c*/ 	.word	0xfffffffc


//--------------------- .text.matmul_kernel       --------------------------
	.section	.text.matmul_kernel,"ax",@progbits
	.align	128
        .global         matmul_kernel
        .type           matmul_kernel,@function
        .size           matmul_kernel,(.L_x_3 - matmul_kernel)
        .other          matmul_kernel,@"STO_CUDA_ENTRY STV_DEFAULT"
matmul_kernel:
.text.matmul_kernel:
[----:B------:R-:W0:Y:S08]  /*0000*/  LDC R1, c[0x0][0x28] ;  /* 0x00000a00ff017b82 */ /* 0x000e300000000800 */
[----:B------:R-:W1:Y:S01]  /*0010*/  LDC.64 R2, c[0x0][0x228] ;  /* 0x00008a00ff027b82 */ /* 0x000e620000000a00 */
[----:B0-----:R-:W-:Y:S01]  /*0020*/  VIADD R1, R1, 0xffffb808 ;  /* 0xffffb80801017836 */ /* 0x001fe20000000000 */
[----:B------:R-:W-:-:S02]  /*0030*/  CS2R R14, SRZ ;  /* 0x00000000000e7805 */ /* 0x000fc4000001ff00 */
[----:B------:R-:W-:Y:S02]  /*0040*/  CS2R R16, SRZ ;  /* 0x0000000000107805 */ /* 0x000fe4000001ff00 */
[----:B------:R-:W-:Y:S02]  /*0050*/  CS2R R18, SRZ ;  /* 0x0000000000127805 */ /* 0x000fe4000001ff00 */
[----:B------:R-:W-:Y:S02]  /*0060*/  CS2R R20, SRZ ;  /* 0x0000000000147805 */ /* 0x000fe4000001ff00 */
[----:B------:R-:W-:Y:S02]  /*0070*/  CS2R R22, SRZ ;  /* 0x0000000000167805 */ /* 0x000fe4000001ff00 */
[----:B------:R-:W-:Y:S02]  /*0080*/  CS2R R24, SRZ ;  /* 0x0000000000187805 */ /* 0x000fe4000001ff00 */
[----:B------:R-:W-:Y:S01]  /*0090*/  CS2R R26, SRZ ;  /* 0x00000000001a7805 */ /* 0x000fe2000001ff00 */
[----:B-1----:R-:W-:Y:S01]  /*00a0*/  VIADD R0, R3, 0xf ;  /* 0x0000000f03007836 */ /* 0x002fe20000000000 */
[----:B------:R0:W-:Y:S04]  /*00b0*/  STL [R1+0x32c0], R3 ;  /* 0x0032c00301007387 */ /* 0x0001e80000100800 */
[----:B------:R-:W-:Y:S01]  /*00c0*/  SHF.R.S32.HI R5, RZ, 0x1f, R0 ;  /* 0x0000001fff057819 */ /* 0x000fe20000011400 */
[----:B------:R1:W-:Y:S03]  /*00d0*/  STL [R1+0x32c4], R2 ;  /* 0x0032c40201007387 */ /* 0x0003e60000100800 */
[----:B------:R-:W-:Y:S01]  /*00e0*/  LEA.HI R5, R5, R0, RZ, 0x4 ;  /* 0x0000000005057211 */ /* 0x000fe200078f20ff */
[----:B------:R-:W-:Y:S03]  /*00f0*/  STL [R1+0x90], RZ ;  /* 0x000090ff01007387 */ /* 0x000fe60000100800 */
[----:B------:R-:W-:Y:S01]  /*0100*/  SHF.R.S32.HI R0, RZ, 0x4, R5 ;  /* 0x00000004ff007819 */ /* 0x000fe20000011405 */
[----:B------:R-:W-:Y:S04]  /*0110*/  STL [R1+0x94], RZ ;  /* 0x000094ff01007387 */ /* 0x000fe80000100800 */
[----:B------:R-:W-:Y:S01]  /*0120*/  IMAD.SHL.U32 R0, R0, 0x8, RZ ;  /* 0x0000000800007824 */ /* 0x000fe200078e00ff */
[----:B------:R-:W2:Y:S04]  /*0130*/  S2R R5, SR_CTAID.X ;  /* 0x0000000000057919 */ /* 0x000ea80000002500 */
[-C--:B------:R-:W-:Y:S01]  /*0140*/  IABS R9, R0.reuse ;  /* 0x0000000000097213 */ /* 0x080fe20000000000 */
[----:B------:R-:W-:Y:S01]  /*0150*/  STL [R1+0x98], RZ ;  /* 0x000098ff01007387 */ /* 0x000fe20000100800 */
[----:B------:R-:W-:-:S02]  /*0160*/  IABS R12, R0 ;  /* 0x00000000000c7213 */ /* 0x000fc40000000000 */
[----:B------:R-:W3:Y:S01]  /*0170*/  I2F.RP R4, R9 ;  /* 0x0000000900047306 */ /* 0x000ee20000209400 */
[----:B------:R-:W-:Y:S04]  /*0180*/  STL [R1+0x9c], RZ ;  /* 0x00009cff01007387 */ /* 0x000fe80000100800 */
[----:B------:R-:W-:Y:S04]  /*0190*/  STL [R1+0x80], RZ ;  /* 0x000080ff01007387 */ /* 0x000fe80000100800 */
[----:B------:R-:W-:Y:S04]  /*01a0*/  STL [R1+0x84], RZ ;  /* 0x000084ff01007387 */ /* 0x000fe80000100800 */
[----:B------:R-:W-:Y:S01]  /*01b0*/  STL [R1+0x88], RZ ;  /* 0x000088ff01007387 */ /* 0x000fe20000100800 */
[----:B---3--:R-:W3:Y:S03]  /*01c0*/  MUFU.RCP R4, R4 ;  /* 0x0000000400047308 */ /* 0x008ee60000001000 */
[----:B------:R-:W-:Y:S04]  /*01d0*/  STL [R1+0x8c], RZ ;  /* 0x00008cff01007387 */ /* 0x000fe80000100800 */
[----:B------:R-:W-:Y:S01]  /*01e0*/  STL [R1+0x70], RZ ;  /* 0x000070ff01007387 */ /* 0x000fe20000100800 */
[----:B--2---:R-:W-:-:S03]  /*01f0*/  IABS R10, R5 ;  /* 0x00000005000a7213 */ /* 0x004fc60000000000 */
[----:B------:R-:W-:Y:S04]  /*0200*/  STL [R1+0x74], RZ ;  /* 0x000074ff01007387 */ /* 0x000fe80000100800 */
[----:B------:R-:W-:Y:S01]  /*0210*/  STL [R1+0x78], RZ ;  /* 0x000078ff01007387 */ /* 0x000fe20000100800 */
[----:B---3--:R-:W-:-:S03]  /*0220*/  VIADD R6, R4, 0xffffffe ;  /* 0x0ffffffe04067836 */ /* 0x008fc60000000000 */
[----:B------:R-:W-:Y:S01]  /*0230*/  STL [R1+0x7c], RZ ;  /* 0x00007cff01007387 */ /* 0x000fe20000100800 */
[----:B------:R-:W-:Y:S01]  /*0240*/  IMAD.MOV R4, RZ, RZ, -R12 ;  /* 0x000000ffff047224 */ /* 0x000fe200078e0a0c */
[----:B------:R-:W-:Y:S01]  /*0250*/  ULDC.64 UR10, c[0x0][0x208] ;  /* 0x00008200000a7ab9 */ /* 0x000fe20000000a00 */
[----:B------:R2:W3:Y:S01]  /*0260*/  F2I.FTZ.U32.TRUNC.NTZ R7, R6 ;  /* 0x0000000600077305 */ /* 0x0004e2000021f000 */
[----:B------:R-:W-:Y:S01]  /*0270*/  STL [R1+0x60], RZ ;  /* 0x000060ff01007387 */ /* 0x000fe20000100800 */
[----:B------:R-:W-:-:S03]  /*0280*/  CS2R R12, SRZ ;  /* 0x00000000000c7805 */ /* 0x000fc6000001ff00 */
[----:B------:R-:W-:Y:S01]  /*0290*/  STL [R1+0x64], RZ ;  /* 0x000064ff01007387 */ /* 0x000fe20000100800 */
[----:B--2---:R-:W-:-:S03]  /*02a0*/  IMAD.MOV.U32 R6, RZ, RZ, RZ ;  /* 0x000000ffff067224 */ /* 0x004fc600078e00ff */
[----:B------:R-:W-:Y:S04]  /*02b0*/  STL [R1+0x68], RZ ;  /* 0x000068ff01007387 */ /* 0x000fe80000100800 */
[----:B------:R-:W-:Y:S01]  /*02c0*/  STL [R1+0x6c], RZ ;  /* 0x00006cff01007387 */ /* 0x000fe20000100800 */
[----:B---3--:R-:W-:-:S03]  /*02d0*/  IMAD.MOV R8, RZ, RZ, -R7 ;  /* 0x000000ffff087224 */ /* 0x008fc600078e0a07 */
[----:B------:R-:W-:Y:S01]  /*02e0*/  STL [R1+0x50], RZ ;  /* 0x000050ff01007387 */ /* 0x000fe20000100800 */
[----:B------:R-:W-:Y:S02]  /*02f0*/  IMAD R11, R8, R9, RZ ;  /* 0x00000009080b7224 */ /* 0x000fe400078e02ff */
[----:B------:R-:W-:Y:S01]  /*0300*/  IMAD.MOV.U32 R8, RZ, RZ, R10 ;  /* 0x000000ffff087224 */ /* 0x000fe200078e000a */
[----:B------:R-:W-:Y:S01]  /*0310*/  STL [R1+0x54], RZ ;  /* 0x000054ff01007387 */ /* 0x000fe20000100800 */
[----:B------:R-:W-:-:S03]  /*0320*/  IMAD.HI.U32 R7, R7, R11, R6 ;  /* 0x0000000b07077227 */ /* 0x000fc600078e0006 */
[----:B------:R-:W-:Y:S03]  /*0330*/  STL [R1+0x58], RZ ;  /* 0x000058ff01007387 */ /* 0x000fe60000100800 */
[----:B------:R-:W-:Y:S01]  /*0340*/  IMAD.HI.U32 R7, R7, R8, RZ ;  /* 0x0000000807077227 */ /* 0x000fe200078e00ff */
[----:B------:R-:W-:Y:S03]  /*0350*/  STL [R1+0x5c], RZ ;  /* 0x00005cff01007387 */ /* 0x000fe60000100800 */
[----:B------:R-:W-:Y:S01]  /*0360*/  IMAD R4, R7, R4, R8 ;  /* 0x0000000407047224 */ /* 0x000fe200078e0208 */
[----:B------:R-:W-:Y:S04]  /*0370*/  STL [R1+0x40], RZ ;  /* 0x000040ff01007387 */ /* 0x000fe80000100800 */
[----:B------:R-:W-:Y:S01]  /*0380*/  ISETP.GT.U32.AND P1, PT, R9, R4, PT ;  /* 0x000000040900720c */ /* 0x000fe20003f24070 */
[----:B------:R-:W-:Y:S04]  /*0390*/  STL [R1+0x44], RZ ;  /* 0x000044ff01007387 */ /* 0x000fe80000100800 */
[----:B------:R-:W-:Y:S04]  /*03a0*/  STL [R1+0x48], RZ ;  /* 0x000048ff01007387 */ /* 0x000fe80000100800 */
[----:B------:R-:W-:Y:S04]  /*03b0*/  STL [R1+0x4c], RZ ;  /* 0x00004cff01007387 */ /* 0x000fe80000100800 */
[----:B------:R-:W-:Y:S01]  /*03c0*/  @!P1 IMAD.IADD R4, R4, 0x1, -R9 ;  /* 0x0000000104049824 */ /* 0x000fe200078e0a09 */
[----:B------:R-:W-:Y:S01]  /*03d0*/  STL [R1+0x30], RZ ;  /* 0x000030ff01007387 */ /* 0x000fe20000100800 */
[----:B------:R-:W-:Y:S01]  /*03e0*/  @!P1 VIADD R7, R7, 0x1 ;  /* 0x0000000107079836 */ /* 0x000fe20000000000 */
[----:B------:R-:W-:-:S02]  /*03f0*/  ISETP.NE.AND P1, PT, R0, RZ, PT ;  /* 0x000000ff0000720c */ /* 0x000fc40003f25270 */
[----:B------:R-:W-:Y:S01]  /*0400*/  ISETP.GE.U32.AND P0, PT, R4, R9, PT ;  /* 0x000000090400720c */ /* 0x000fe20003f06070 */
[----:B------:R-:W-:Y:S01]  /*0410*/  STL [R1+0x34], RZ ;  /* 0x000034ff01007387 */ /* 0x000fe20000100800 */
[----:B------:R-:W-:-:S03]  /*0420*/  LOP3.LUT R4, R5, R0, RZ, 0x3c, !PT ;  /* 0x0000000005047212 */ /* 0x000fc600078e3cff */
[----:B------:R-:W-:Y:S01]  /*0430*/  STL [R1+0x38], RZ ;  /* 0x000038ff01007387 */ /* 0x000fe20000100800 */
[----:B------:R-:W-:Y:S01]  /*0440*/  ISETP.GE.AND P2, PT, R4, RZ, PT ;  /* 0x000000ff0400720c */ /* 0x000fe20003f46270 */
[----:B------:R-:W-:Y:S02]  /*0450*/  VIADD R4, R2, 0x1ff ;  /* 0x000001ff02047836 */ /* 0x000fe40000000000 */
[----:B------:R-:W-:Y:S04]  /*0460*/  STL [R1+0x3c], RZ ;  /* 0x00003cff01007387 */ /* 0x000fe80000100800 */
[----:B------:R-:W-:Y:S01]  /*0470*/  @P0 VIADD R7, R7, 0x1 ;  /* 0x0000000107070836 */ /* 0x000fe20000000000 */
[----:B------:R-:W-:Y:S03]  /*0480*/  STL [R1+0x20], RZ ;  /* 0x000020ff01007387 */ /* 0x000fe60000100800 */
[----:B------:R-:W-:Y:S01]  /*0490*/  IMAD.MOV.U32 R6, RZ, RZ, R7 ;  /* 0x000000ffff067224 */ /* 0x000fe200078e0007 */
[----:B------:R-:W-:Y:S01]  /*04a0*/  SHF.R.S32.HI R7, RZ, 0x1f, R4 ;  /* 0x0000001fff077819 */ /* 0x000fe20000011404 */
[----:B------:R-:W-:Y:S02]  /*04b0*/  STL [R1+0x24], RZ ;  /* 0x000024ff01007387 */ /* 0x000fe40000100800 */
[----:B------:R-:W-:Y:S01]  /*04c0*/  @!P2 IMAD.MOV R6, RZ, RZ, -R6 ;  /* 0x000000ffff06a224 */ /* 0x000fe200078e0a06 */
[----:B------:R-:W-:Y:S01]  /*04d0*/  @!P1 LOP3.LUT R6, RZ, R0, RZ, 0x33, !PT ;  /* 0x00000000ff069212 */ /* 0x000fe200078e33ff */
[----:B------:R-:W-:Y:S01]  /*04e0*/  STL [R1+0x28], RZ ;  /* 0x000028ff01007387 */ /* 0x000fe20000100800 */
[----:B------:R-:W-:-:S03]  /*04f0*/  LEA.HI R7, R7, R4, RZ, 0x9 ;  /* 0x0000000407077211 */ /* 0x000fc600078f48ff */
[----:B------:R-:W-:Y:S01]  /*0500*/  IMAD.SHL.U32 R28, R6, 0x8, RZ ;  /* 0x00000008061c7824 */ /* 0x000fe200078e00ff */
[----:B------:R-:W-:Y:S01]  /*0510*/  STL [R1+0x2c], RZ ;  /* 0x00002cff01007387 */ /* 0x000fe20000100800 */
[----:B------:R-:W-:-:S03]  /*0520*/  IMAD.MOV R6, RZ, RZ, -R6 ;  /* 0x000000ffff067224 */ /* 0x000fc600078e0a06 */
[----:B------:R-:W-:Y:S01]  /*0530*/  LEA.HI.SX32 R4, R7, -R28, 0x17 ;  /* 0x8000001c07047211 */ /* 0x000fe200078fbaff */
[----:B------:R-:W-:Y:S01]  /*0540*/  IMAD R11, R0, R6, R5 ;  /* 0x00000006000b7224 */ /* 0x000fe200078e0205 */
[----:B------:R-:W-:Y:S01]  /*0550*/  STL [R1+0x10], RZ ;  /* 0x000010ff01007387 */ /* 0x000fe20000100800 */
[----:B------:R-:W-:Y:S01]  /*0560*/  IMAD.MOV.U32 R6, RZ, RZ, RZ ;  /* 0x000000ffff067224 */ /* 0x000fe200078e00ff */
[----:B------:R-:W-:Y:S02]  /*0570*/  VIMNMX R4, R4, 0x8, PT ;  /* 0x0000000804047848 */ /* 0x000fe40003fe0100 */
[----:B------:R-:W-:Y:S02]  /*0580*/  STL [R1+0x14], RZ ;  /* 0x000014ff01007387 */ /* 0x000fe40000100800 */
[-C--:B------:R-:W-:Y:S02]  /*0590*/  IABS R10, R4.reuse ;  /* 0x00000004000a7213 */ /* 0x080fe40000000000 */
[----:B------:R-:W-:Y:S01]  /*05a0*/  IABS R0, R4 ;  /* 0x0000000400007213 */ /* 0x000fe20000000000 */
[----:B------:R-:W-:Y:S01]  /*05b0*/  STL [R1+0x18], RZ ;  /* 0x000018ff01007387 */ /* 0x000fe20000100800 */
[----:B------:R-:W2:Y:S03]  /*05c0*/  I2F.RP R8, R10 ;  /* 0x0000000a00087306 */ /* 0x000ea60000209400 */
[----:B------:R-:W-:Y:S04]  /*05d0*/  STL [R1+0x1c], RZ ;  /* 0x00001cff01007387 */ /* 0x000fe80000100800 */
[----:B------:R-:W-:Y:S01]  /*05e0*/  STL [R1], RZ ;  /* 0x000000ff01007387 */ /* 0x000fe20000100800 */
[----:B0-----:R-:W0:Y:S01]  /*05f0*/  S2R R3, SR_TID.X ;  /* 0x0000000000037919 */ /* 0x001e220000002100 */
[----:B--2---:R-:W2:Y:S02]  /*0600*/  MUFU.RCP R8, R8 ;  /* 0x0000000800087308 */ /* 0x004ea40000001000 */
[----:B------:R-:W-:Y:S04]  /*0610*/  STL [R1+0x4], RZ ;  /* 0x000004ff01007387 */ /* 0x000fe80000100800 */
[----:B------:R-:W-:Y:S04]  /*0620*/  STL [R1+0x8], RZ ;  /* 0x000008ff01007387 */ /* 0x000fe80000100800 */
[----:B------:R-:W-:Y:S01]  /*0630*/  STL [R1+0xc], RZ ;  /* 0x00000cff01007387 */ /* 0x000fe20000100800 */
[----:B--2---:R-:W-:-:S06]  /*0640*/  VIADD R7, R8, 0xffffffe ;  /* 0x0ffffffe08077836 */ /* 0x004fcc0000000000 */
[----:B------:R-:W2:Y:S02]  /*0650*/  F2I.FTZ.U32.TRUNC.NTZ R7, R7 ;  /* 0x0000000700077305 */ /* 0x000ea4000021f000 */
[----:B--2---:R-:W-:-:S04]  /*0660*/  IMAD.MOV R9, RZ, RZ, -R7 ;  /* 0x000000ffff097224 */ /* 0x004fc800078e0a07 */
[----:B------:R-:W-:Y:S01]  /*0670*/  IMAD.MOV.U32 R5, RZ, RZ, R9 ;  /* 0x000000ffff057224 */ /* 0x000fe200078e0009 */
[----:B------:R-:W-:-:S03]  /*0680*/  IABS R9, R11 ;  /* 0x0000000b00097213 */ /* 0x000fc60000000000 */
[----:B------:R-:W-:-:S04]  /*0690*/  IMAD R5, R5, R10, RZ ;  /* 0x0000000a05057224 */ /* 0x000fc800078e02ff */
[----:B------:R-:W-:-:S04]  /*06a0*/  IMAD.HI.U32 R6, R7, R5, R6 ;  /* 0x0000000507067227 */ /* 0x000fc800078e0006 */
[----:B------:R-:W-:Y:S02]  /*06b0*/  IMAD.MOV R5, RZ, RZ, -R0 ;  /* 0x000000ffff057224 */ /* 0x000fe400078e0a00 */
[----:B------:R-:W-:Y:S02]  /*06c0*/  IMAD.HI.U32 R0, R6, R9, RZ ;  /* 0x0000000906007227 */ /* 0x000fe400078e00ff */
[----:B------:R-:W2:Y:S02]  /*06d0*/  LDC R6, c[0x0][0x230] ;  /* 0x00008c00ff067b82 */ /* 0x000ea40000000800 */
[----:B------:R-:W-:Y:S01]  /*06e0*/  IMAD R5, R0, R5, R9 ;  /* 0x0000000500057224 */ /* 0x000fe200078e0209 */
[----:B------:R-:W-:-:S04]  /*06f0*/  CS2R R8, SRZ ;  /* 0x0000000000087805 */ /* 0x000fc8000001ff00 */
[----:B------:R-:W-:-:S13]  /*0700*/  ISETP.GT.U32.AND P1, PT, R10, R5, PT ;  /* 0x000000050a00720c */ /* 0x000fda0003f24070 */
[----:B------:R-:W-:Y:S02]  /*0710*/  @!P1 IMAD.IADD R5, R5, 0x1, -R10 ;  /* 0x0000000105059824 */ /* 0x000fe400078e0a0a */
[----:B------:R-:W-:Y:S01]  /*0720*/  @!P1 VIADD R0, R0, 0x1 ;  /* 0x0000000100009836 */ /* 0x000fe20000000000 */
[----:B------:R-:W-:Y:S01]  /*0730*/  ISETP.NE.AND P1, PT, R4, RZ, PT ;  /* 0x000000ff0400720c */ /* 0x000fe20003f25270 */
[----:B--2---:R-:W-:Y:S01]  /*0740*/  VIADD R6, R6, 0x7f ;  /* 0x0000007f06067836 */ /* 0x004fe20000000000 */
[----:B------:R-:W-:Y:S02]  /*0750*/  ISETP.GE.U32.AND P0, PT, R5, R10, PT ;  /* 0x0000000a0500720c */ /* 0x000fe40003f06070 */
[----:B------:R-:W-:-:S04]  /*0760*/  LOP3.LUT R5, R11, R4, RZ, 0x3c, !PT ;  /* 0x000000040b057212 */ /* 0x000fc800078e3cff */
[----:B------:R-:W-:-:S07]  /*0770*/  ISETP.GE.AND P2, PT, R5, RZ, PT ;  /* 0x000000ff0500720c */ /* 0x000fce0003f46270 */
[----:B------:R-:W-:Y:S01]  /*0780*/  @P0 VIADD R0, R0, 0x1 ;  /* 0x0000000100000836 */ /* 0x000fe20000000000 */
[----:B------:R-:W-:Y:S02]  /*0790*/  ISETP.GE.AND P0, PT, R6, 0x80, PT ;  /* 0x000000800600780c */ /* 0x000fe40003f06270 */
[----:B------:R-:W-:-:S03]  /*07a0*/  CS2R R6, SRZ ;  /* 0x0000000000067805 */ /* 0x000fc6000001ff00 */
[----:B------:R-:W-:Y:S01]  /*07b0*/  @!P2 IMAD.MOV R0, RZ, RZ, -R0 ;  /* 0x000000ffff00a224 */ /* 0x000fe200078e0a00 */
[----:B------:R-:W-:-:S05]  /*07c0*/  @!P1 LOP3.LUT R0, RZ, R4, RZ, 0x33, !PT ;  /* 0x00000004ff009212 */ /* 0x000fca00078e33ff */
[----:B------:R-:W-:Y:S02]  /*07d0*/  IMAD.MOV R5, RZ, RZ, -R0 ;  /* 0x000000ffff057224 */ /* 0x000fe400078e0a00 */
[----:B------:R-:W-:Y:S02]  /*07e0*/  IMAD.SHL.U32 R0, R0, 0x10, RZ ;  /* 0x0000001000007824 */ /* 0x000fe400078e00ff */
[----:B------:R-:W-:Y:S01]  /*07f0*/  IMAD R5, R4, R5, R11 ;  /* 0x0000000504057224 */ /* 0x000fe200078e020b */
[----:B------:R-:W-:Y:S01]  /*0800*/  CS2R R10, SRZ ;  /* 0x00000000000a7805 */ /* 0x000fe2000001ff00 */
[----:B-1----:R-:W-:Y:S02]  /*0810*/  VIADD R2, R0, 0x1 ;  /* 0x0000000100027836 */ /* 0x002fe40000000000 */
[----:B------:R-:W-:Y:S01]  /*0820*/  IMAD.IADD R28, R28, 0x1, R5 ;  /* 0x000000011c1c7824 */ /* 0x000fe200078e0205 */
[----:B------:R-:W-:Y:S01]  /*0830*/  CS2R R4, SRZ ;  /* 0x0000000000047805 */ /* 0x000fe2000001ff00 */
[----:B------:R-:W-:-:S04]  /*0840*/  VIADD R29, R0, 0x2 ;  /* 0x00000002001d7836 */ /* 0x000fc80000000000 */
[----:B------:R0:W-:Y:S04]  /*0850*/  STL [R1+0x32c8], R4 ;  /* 0x0032c80401007387 */ /* 0x0001e80000100800 */
[----:B------:R-:W-:Y:S04]  /*0860*/  STL [R1+0x329c], R0 ;  /* 0x00329c0001007387 */ /* 0x000fe80000100800 */
[----:B------:R1:W-:Y:S01]  /*0870*/  STL [R1+0xd0], R2 ;  /* 0x0000d00201007387 */ /* 0x0003e20000100800 */
[----:B0-----:R-:W-:-:S03]  /*0880*/  LOP3.LUT R4, R3, 0x3f, RZ, 0xc0, !PT ;  /* 0x0000003f03047812 */ /* 0x001fc600078ec0ff */
[----:B------:R0:W-:Y:S01]  /*0890*/  STL [R1+0xcc], R29 ;  /* 0x0000cc1d01007387 */ /* 0x0001e20000100800 */
[C---:B-1----:R-:W-:Y:S02]  /*08a0*/  VIADD R2, R0.reuse, 0x3 ;  /* 0x0000000300027836 */ /* 0x042fe40000000000 */
[----:B0-----:R-:W-:-:S03]  /*08b0*/  VIADD R29, R0, 0x4 ;  /* 0x00000004001d7836 */ /* 0x001fc60000000000 */
[----:B------:R0:W-:Y:S04]  /*08c0*/  STL [R1+0xc8], R2 ;  /* 0x0000c80201007387 */ /* 0x0001e80000100800 */
[----:B------:R1:W-:Y:S01]  /*08d0*/  STL [R1+0xc4], R29 ;  /* 0x0000c41d01007387 */ /* 0x0003e20000100800 */
[C---:B0-----:R-:W-:Y:S02]  /*08e0*/  VIADD R2, R0.reuse, 0x5 ;  /* 0x0000000500027836 */ /* 0x041fe40000000000 */
[----:B-1----:R-:W-:-:S03]  /*08f0*/  VIADD R29, R0, 0x6 ;  /* 0x00000006001d7836 */ /* 0x002fc60000000000 */
        /* <DEDUP_REMOVED lines=10> */
[----:B0-----:R-:W-:Y:S02]  /*09a0*/  IMAD.SHL.U32 R2, R28, 0x200, RZ ;  /* 0x000002001c027824 */ /* 0x001fe400078e00ff */
[C---:B------:R-:W-:Y:S02]  /*09b0*/  VIADD R28, R0.reuse, 0xc ;  /* 0x0000000c001c7836 */ /* 0x040fe40000000000 */
[----:B-1----:R-:W-:Y:S01]  /*09c0*/  VIADD R29, R0, 0xb ;  /* 0x0000000b001d7836 */ /* 0x002fe20000000000 */
[----:B------:R-:W-:-:S02]  /*09d0*/  LOP3.LUT R3, R2, 0x3f, R3, 0xf8, !PT ;  /* 0x0000003f02037812 */ /* 0x000fc400078ef803 */
[----:B------:R-:W-:Y:S02]  /*09e0*/  LOP3.LUT R2, R2, 0x40, R4, 0xfe, !PT ;  /* 0x0000004002027812 */ /* 0x000fe400078efe04 */
[----:B------:R0:W-:Y:S04]  /*09f0*/  STL [R1+0xa4], R29 ;  /* 0x0000a41d01007387 */ /* 0x0001e80000100800 */
[----:B------:R1:W-:Y:S04]  /*0a00*/  STL [R1+0xa0], R28 ;  /* 0x0000a01c01007387 */ /* 0x0003e80000100800 */
[----:B------:R2:W5:Y:S01]  /*0a10*/  LDL.LU R4, [R1+0x32c8] ;  /* 0x0032c80001047983 */ /* 0x0005620000300800 */
[----:B0-----:R-:W-:-:S03]  /*0a20*/  VIADD R29, R0, 0xd ;  /* 0x0000000d001d7836 */ /* 0x001fc60000000000 */
[----:B------:R-:W-:Y:S01]  /*0a30*/  STL [R1+0x32a0], R3 ;  /* 0x0032a00301007387 */ /* 0x000fe20000100800 */
[----:B-1----:R-:W-:-:S03]  /*0a40*/  VIADD R28, R0, 0xe ;  /* 0x0000000e001c7836 */ /* 0x002fc60000000000 */
[----:B------:R0:W-:Y:S01]  /*0a50*/  STL [R1+0x32a4], R2 ;  /* 0x0032a40201007387 */ /* 0x0001e20000100800 */
[----:B------:R-:W-:Y:S01]  /*0a60*/  VIADD R0, R0, 0xf ;  /* 0x0000000f00007836 */ /* 0x000fe20000000000 */
[----:B0-----:R-:W-:-:S05]  /*0a70*/  LOP3.LUT R2, R3, 0x80, RZ, 0xfc, !PT ;  /* 0x0000008003027812 */ /* 0x001fca00078efcff */
[----:B------:R0:W-:Y:S02]  /*0a80*/  STL [R1+0x32a8], R2 ;  /* 0x0032a80201007387 */ /* 0x0001e40000100800 */
[----:B0-----:R-:W-:-:S05]  /*0a90*/  LOP3.LUT R2, R3, 0xc0, RZ, 0xfc, !PT ;  /* 0x000000c003027812 */ /* 0x001fca00078efcff */
[----:B------:R0:W-:Y:S02]  /*0aa0*/  STL [R1+0x32ac], R2 ;  /* 0x0032ac0201007387 */ /* 0x0001e40000100800 */
[----:B0-----:R-:W-:-:S05]  /*0ab0*/  LOP3.LUT R2, R3, 0x100, RZ, 0xfc, !PT ;  /* 0x0000010003027812 */ /* 0x001fca00078efcff */
[----:B------:R0:W-:Y:S02]  /*0ac0*/  STL [R1+0x32b0], R2 ;  /* 0x0032b00201007387 */ /* 0x0001e40000100800 */
[----:B0-----:R-:W-:-:S05]  /*0ad0*/  LOP3.LUT R2, R3, 0x140, RZ, 0xfc, !PT ;  /* 0x0000014003027812 */ /* 0x001fca00078efcff */
[----:B------:R0:W-:Y:S02]  /*0ae0*/  STL [R1+0x32b4], R2 ;  /* 0x0032b40201007387 */ /* 0x0001e40000100800 */
[C---:B0-----:R-:W-:Y:S02]  /*0af0*/  LOP3.LUT R2, R3.reuse, 0x180, RZ, 0xfc, !PT ;  /* 0x0000018003027812 */ /* 0x041fe400078efcff */
[----:B------:R-:W-:-:S03]  /*0b00*/  LOP3.LUT R3, R3, 0x1c0, RZ, 0xfc, !PT ;  /* 0x000001c003037812 */ /* 0x000fc600078efcff */
[----:B------:R0:W-:Y:S04]  /*0b10*/  STL [R1+0x32bc], R2 ;  /* 0x0032bc0201007387 */ /* 0x0001e80000100800 */
[----:B0-----:R2:W5:Y:S04]  /*0b20*/  LDL.LU R2, [R1+0x32c4] ;  /* 0x0032c40001027983 */ /* 0x0015680000300800 */
[----:B------:R0:W-:Y:S04]  /*0b30*/  STL [R1+0x32b8], R3 ;  /* 0x0032b80301007387 */ /* 0x0001e80000100800 */
[----:B0-----:R2:W5:Y:S01]  /*0b40*/  LDL.LU R3, [R1+0x32c0] ;  /* 0x0032c00001037983 */ /* 0x0015620000300800 */
[----:B------:R-:W-:Y:S05]  /*0b50*/  @!P0 BRA `(.L_x_0) ;  /* 0x000006cc000c8947 */ /* 0x000fea0003800000 */
[----:B------:R-:W3:Y:S04]  /*0b60*/  LDL R26, [R1+0x32a0] ;  /* 0x0032a000011a7983 */ /* 0x000ee80000100800 */
[----:B------:R-:W4:Y:S04]  /*0b70*/  LDL R27, [R1+0x32a4] ;  /* 0x0032a400011b7983 */ /* 0x000f280000100800 */
[----:B------:R-:W2:Y:S01]  /*0b80*/  LDL R25, [R1+0x32a8] ;  /* 0x0032a80001197983 */ /* 0x000ea20000100800 */
[----:B-----5:R-:W-:Y:S01]  /*0b90*/  IABS R4, R3 ;  /* 0x0000000300047213 */ /* 0x020fe20000000000 */
[----:B------:R-:W-:Y:S01]  /*0ba0*/  ULDC UR4, c[0x0][0x23c] ;  /* 0x00008f0000047ab9 */ /* 0x000fe20000000800 */
[----:B------:R-:W-:Y:S01]  /*0bb0*/  IABS R5, R2 ;  /* 0x0000000200057213 */ /* 0x000fe20000000000 */
[----:B------:R0:W-:Y:S01]  /*0bc0*/  STL [R1+0x334c], R29 ;  /* 0x00334c1d01007387 */ /* 0x0001e20000100800 */
[----:B------:R-:W-:Y:S01]  /*0bd0*/  ULDC.64 UR6, c[0x0][0x218] ;  /* 0x0000860000067ab9 */ /* 0x000fe20000000a00 */
[----:B------:R-:W-:Y:S01]  /*0be0*/  ULDC UR9, c[0x0][0x238] ;  /* 0x00008e0000097ab9 */ /* 0x000fe20000000800 */
[----:B------:R-:W-:Y:S01]  /*0bf0*/  ULDC UR15, c[0x0][0x230] ;  /* 0x00008c00000f7ab9 */ /* 0x000fe20000000800 */
[----:B------:R-:W2:Y:S01]  /*0c00*/  LDL R21, [R1+0x32b4] ;  /* 0x0032b40001157983 */ /* 0x000ea20000100800 */
[----:B------:R-:W-:-:S03]  /*0c10*/  ULDC UR13, c[0x0][0x23c] ;  /* 0x00008f00000d7ab9 */ /* 0x000fc60000000800 */
[----:B------:R-:W2:Y:S04]  /*0c20*/  LDL R22, [R1+0x32bc] ;  /* 0x0032bc0001167983 */ /* 0x000ea80000100800 */
[----:B0-----:R-:W2:Y:S04]  /*0c30*/  LDL R29, [R1+0x32ac] ;  /* 0x0032ac00011d7983 */ /* 0x001ea80000100800 */
[----:B------:R-:W2:Y:S04]  /*0c40*/  LDL R23, [R1+0x32b8] ;  /* 0x0032b80001177983 */ /* 0x000ea80000100800 */
[----:B------:R-:W2:Y:S04]  /*0c50*/  LDL.LU R24, [R1+0xa0] ;  /* 0x0000a00001187983 */ /* 0x000ea80000300800 */
[----:B------:R0:W-:Y:S04]  /*0c60*/  STL [R1+0x3348], R3 ;  /* 0x0033480301007387 */ /* 0x0001e80000100800 */
[----:B0-----:R-:W2:Y:S01]  /*0c70*/  LDL R3, [R1+0x32b0] ;  /* 0x0032b00001037983 */ /* 0x001ea20000100800 */
[----:B------:R-:W0:Y:S08]  /*0c80*/  I2F.RP R7, R5 ;  /* 0x0000000500077306 */ /* 0x000e300000209400 */
[----:B------:R-:W1:Y:S08]  /*0c90*/  I2F.RP R6, R4 ;  /* 0x0000000400067306 */ /* 0x000e700000209400 */
[----:B0-----:R-:W0:Y:S08]  /*0ca0*/  MUFU.RCP R7, R7 ;  /* 0x0000000700077308 */ /* 0x001e300000001000 */
[----:B-1----:R-:W1:Y:S01]  /*0cb0*/  MUFU.RCP R6, R6 ;  /* 0x0000000600067308 */ /* 0x002e620000001000 */
[----:B0-----:R-:W-:-:S07]  /*0cc0*/  VIADD R7, R7, 0xffffffe ;  /* 0x0ffffffe07077836 */ /* 0x001fce0000000000 */
[----:B------:R-:W0:Y:S01]  /*0cd0*/  F2I.FTZ.U32.TRUNC.NTZ R7, R7 ;  /* 0x0000000700077305 */ /* 0x000e22000021f000 */
[----:B-1----:R-:W-:-:S07]  /*0ce0*/  VIADD R6, R6, 0xffffffe ;  /* 0x0ffffffe06067836 */ /* 0x002fce0000000000 */
[----:B------:R0:W1:Y:S02]  /*0cf0*/  F2I.FTZ.U32.TRUNC.NTZ R9, R6 ;  /* 0x0000000600097305 */ /* 0x000064000021f000 */
[----:B0-----:R-:W-:-:S04]  /*0d00*/  IMAD.MOV R6, RZ, RZ, -R7 ;  /* 0x000000ffff067224 */ /* 0x001fc800078e0a07 */
[----:B------:R-:W-:Y:S02]  /*0d10*/  IMAD R11, R6, R5, RZ ;  /* 0x00000005060b7224 */ /* 0x000fe400078e02ff */
[----:B------:R-:W-:Y:S02]  /*0d20*/  IMAD.MOV.U32 R6, RZ, RZ, RZ ;  /* 0x000000ffff067224 */ /* 0x000fe400078e00ff */
[----:B-1----:R-:W-:Y:S02]  /*0d30*/  IMAD.MOV R15, RZ, RZ, -R9 ;  /* 0x000000ffff0f7224 */ /* 0x002fe400078e0a09 */
[----:B------:R-:W-:-:S04]  /*0d40*/  IMAD.HI.U32 R6, R7, R11, R6 ;  /* 0x0000000b07067227 */ /* 0x000fc800078e0006 */
[----:B------:R-:W-:Y:S01]  /*0d50*/  IMAD R15, R15, R4, RZ ;  /* 0x000000040f0f7224 */ /* 0x000fe200078e02ff */
[----:B---3--:R-:W-:-:S05]  /*0d60*/  IABS R8, R26 ;  /* 0x0000001a00087213 */ /* 0x008fca0000000000 */
[----:B------:R-:W-:Y:S01]  /*0d70*/  IMAD.MOV.U32 R7, RZ, RZ, R8 ;  /* 0x000000ffff077224 */ /* 0x000fe200078e0008 */
[----:B----4-:R-:W-:Y:S01]  /*0d80*/  IABS R10, R27 ;  /* 0x0000001b000a7213 */ /* 0x010fe20000000000 */
[----:B------:R-:W-:Y:S01]  /*0d90*/  IMAD.MOV.U32 R8, RZ, RZ, RZ ;  /* 0x000000ffff087224 */ /* 0x000fe200078e00ff */
[----:B--2---:R-:W-:Y:S01]  /*0da0*/  IABS R14, R25 ;  /* 0x00000019000e7213 */ /* 0x004fe20000000000 */
[----:B------:R-:W-:-:S04]  /*0db0*/  IMAD.HI.U32 R13, R6, R7, RZ ;  /* 0x00000007060d7227 */ /* 0x000fc800078e00ff */
[----:B------:R-:W-:-:S04]  /*0dc0*/  IMAD.HI.U32 R9, R9, R15, R8 ;  /* 0x0000000f09097227 */ /* 0x000fc800078e0008 */
[----:B------:R-:W-:Y:S01]  /*0dd0*/  IMAD.HI.U32 R11, R6, R10, RZ ;  /* 0x0000000a060b7227 */ /* 0x000fe200078e00ff */
[----:B------:R-:W-:-:S03]  /*0de0*/  IABS R8, R29 ;  /* 0x0000001d00087213 */ /* 0x000fc60000000000 */
[----:B------:R-:W-:Y:S02]  /*0df0*/  IMAD.MOV R13, RZ, RZ, -R13 ;  /* 0x000000ffff0d7224 */ /* 0x000fe400078e0a0d */
[----:B------:R-:W-:Y:S02]  /*0e00*/  IMAD.MOV R11, RZ, RZ, -R11 ;  /* 0x000000ffff0b7224 */ /* 0x000fe400078e0a0b */
[----:B------:R-:W-:-:S04]  /*0e10*/  IMAD.HI.U32 R15, R6, R8, RZ ;  /* 0x00000008060f7227 */ /* 0x000fc800078e00ff */
[----:B------:R-:W-:-:S04]  /*0e20*/  IMAD.HI.U32 R12, R6, R14, RZ ;  /* 0x0000000e060c7227 */ /* 0x000fc800078e00ff */
[C---:B------:R-:W-:Y:S01]  /*0e30*/  IMAD R7, R5.reuse, R13, R7 ;  /* 0x0000000d05077224 */ /* 0x040fe200078e0207 */
[----:B------:R-:W-:Y:S01]  /*0e40*/  IABS R13, R22 ;  /* 0x00000016000d7213 */ /* 0x000fe20000000000 */
[C---:B------:R-:W-:Y:S02]  /*0e50*/  IMAD R10, R5.reuse, R11, R10 ;  /* 0x0000000b050a7224 */ /* 0x040fe400078e020a */
[----:B------:R-:W-:Y:S02]  /*0e60*/  IMAD.MOV R15, RZ, RZ, -R15 ;  /* 0x000000ffff0f7224 */ /* 0x000fe400078e0a0f */
[----:B------:R-:W-:Y:S01]  /*0e70*/  IMAD.MOV R12, RZ, RZ, -R12 ;  /* 0x000000ffff0c7224 */ /* 0x000fe200078e0a0c */
[----:B------:R-:W-:Y:S01]  /*0e80*/  IABS R18, R3 ;  /* 0x0000000300127213 */ /* 0x000fe20000000000 */
[C---:B------:R-:W-:Y:S01]  /*0e90*/  IMAD R8, R5.reuse, R15, R8 ;  /* 0x0000000f05087224 */ /* 0x040fe200078e0208 */
[----:B------:R-:W-:Y:S01]  /*0ea0*/  IABS R11, R21 ;  /* 0x00000015000b7213 */ /* 0x000fe20000000000 */
[C---:B------:R-:W-:Y:S01]  /*0eb0*/  IMAD R14, R5.reuse, R12, R14 ;  /* 0x0000000c050e7224 */ /* 0x040fe200078e020e */
[----:B------:R-:W-:Y:S01]  /*0ec0*/  ISETP.GT.U32.AND P4, PT, R5, R10, PT ;  /* 0x0000000a0500720c */ /* 0x000fe20003f84070 */
[----:B------:R-:W-:Y:S01]  /*0ed0*/  IMAD.HI.U32 R19, R6, R18, RZ ;  /* 0x0000001206137227 */ /* 0x000fe200078e00ff */
[----:B------:R-:W-:-:S03]  /*0ee0*/  IABS R12, R23 ;  /* 0x00000017000c7213 */ /* 0x000fc60000000000 */
[----:B------:R-:W-:Y:S01]  /*0ef0*/  IMAD.HI.U32 R16, R6, R13, RZ ;  /* 0x0000000d06107227 */ /* 0x000fe200078e00ff */
[----:B------:R-:W-:-:S03]  /*0f00*/  ISETP.GT.U32.AND P2, PT, R5, R8, PT ;  /* 0x000000080500720c */ /* 0x000fc60003f44070 */
[----:B------:R-:W-:-:S04]  /*0f10*/  IMAD.HI.U32 R17, R6, R11, RZ ;  /* 0x0000000b06117227 */ /* 0x000fc800078e00ff */
[----:B------:R-:W-:Y:S02]  /*0f20*/  IMAD.MOV R19, RZ, RZ, -R19 ;  /* 0x000000ffff137224 */ /* 0x000fe400078e0a13 */
[----:B------:R-:W-:Y:S02]  /*0f30*/  IMAD.MOV R16, RZ, RZ, -R16 ;  /* 0x000000ffff107224 */ /* 0x000fe400078e0a10 */
[----:B------:R-:W-:-:S04]  /*0f40*/  IMAD.HI.U32 R15, R6, R12, RZ ;  /* 0x0000000c060f7227 */ /* 0x000fc800078e00ff */
[----:B------:R-:W-:Y:S02]  /*0f50*/  IMAD.MOV R17, RZ, RZ, -R17 ;  /* 0x000000ffff117224 */ /* 0x000fe400078e0a11 */
[C---:B------:R-:W-:Y:S02]  /*0f60*/  IMAD R6, R5.reuse, R19, R18 ;  /* 0x0000001305067224 */ /* 0x040fe400078e0212 */
[C---:B------:R-:W-:Y:S02]  /*0f70*/  IMAD R13, R5.reuse, R16, R13 ;  /* 0x00000010050d7224 */ /* 0x040fe400078e020d */
[C---:B------:R-:W-:Y:S01]  /*0f80*/  IMAD R11, R5.reuse, R17, R11 ;  /* 0x00000011050b7224 */ /* 0x040fe200078e020b */
[C---:B------:R-:W-:Y:S01]  /*0f90*/  ISETP.GT.U32.AND P0, PT, R5.reuse, R6, PT ;  /* 0x000000060500720c */ /* 0x040fe20003f04070 */
[--C-:B------:R-:W-:Y:S01]  /*0fa0*/  @!P4 IMAD.IADD R10, R10, 0x1, -R5.reuse ;  /* 0x000000010a0ac824 */ /* 0x100fe200078e0a05 */
[C---:B------:R-:W-:Y:S01]  /*0fb0*/  ISETP.GT.U32.AND P3, PT, R5.reuse, R13, PT ;  /* 0x0000000d0500720c */ /* 0x040fe20003f64070 */
[----:B------:R-:W-:Y:S01]  /*0fc0*/  @!P2 IMAD.IADD R8, R8, 0x1, -R5 ;  /* 0x000000010808a824 */ /* 0x000fe200078e0a05 */
[----:B------:R-:W-:-:S02]  /*0fd0*/  ISETP.GT.U32.AND P1, PT, R5, R11, PT ;  /* 0x0000000b0500720c */ /* 0x000fc40003f24070 */
[----:B------:R-:W-:-:S07]  /*0fe0*/  ISETP.GT.U32.AND P2, PT, R5, R10, PT ;  /* 0x0000000a0500720c */ /* 0x000fce0003f44070 */
[--C-:B------:R-:W-:Y:S02]  /*0ff0*/  @!P0 IMAD.IADD R6, R6, 0x1, -R5.reuse ;  /* 0x0000000106068824 */ /* 0x100fe400078e0a05 */
[--C-:B------:R-:W-:Y:S02]  /*1000*/  @!P3 IMAD.IADD R13, R13, 0x1, -R5.reuse ;  /* 0x000000010d0db824 */ /* 0x100fe400078e0a05 */
[--C-:B------:R-:W-:Y:S01]  /*1010*/  @!P1 IMAD.IADD R11, R11, 0x1, -R5.reuse ;  /* 0x000000010b0b9824 */ /* 0x100fe200078e0a05 */
[C---:B------:R-:W-:Y:S01]  /*1020*/  ISETP.GT.U32.AND P1, PT, R5.reuse, R8, PT ;  /* 0x000000080500720c */ /* 0x040fe20003f24070 */
[----:B------:R-:W-:Y:S01]  /*1030*/  @!P2 IMAD.IADD R10, R10, 0x1, -R5 ;  /* 0x000000010a0aa824 */ /* 0x000fe200078e0a05 */
[C---:B------:R-:W-:Y:S02]  /*1040*/  ISETP.GT.U32.AND P3, PT, R5.reuse, R6, PT ;  /* 0x000000060500720c */ /* 0x040fe40003f64070 */
[----:B------:R-:W-:Y:S01]  /*1050*/  ISETP.GT.U32.AND P2, PT, R5, R13, PT ;  /* 0x0000000d0500720c */ /* 0x000fe20003f44070 */
[----:B------:R-:W-:-:S02]  /*1060*/  IMAD.MOV.U32 R18, RZ, RZ, R25 ;  /* 0x000000ffff127224 */ /* 0x000fc400078e0019 */
[----:B------:R-:W2:Y:S06]  /*1070*/  LDL.LU R25, [R1+0xa4] ;  /* 0x0000a40001197983 */ /* 0x000eac0000300800 */
[--C-:B------:R-:W-:Y:S01]  /*1080*/  @!P1 IMAD.IADD R8, R8, 0x1, -R5.reuse ;  /* 0x0000000108089824 */ /* 0x100fe200078e0a05 */
[----:B------:R-:W-:Y:S01]  /*1090*/  ISETP.GE.AND P1, PT, R26, RZ, PT ;  /* 0x000000ff1a00720c */ /* 0x000fe20003f26270 */
[--C-:B------:R-:W-:Y:S01]  /*10a0*/  @!P3 IMAD.IADD R6, R6, 0x1, -R5.reuse ;  /* 0x000000010606b824 */ /* 0x100fe200078e0a05 */
[----:B------:R-:W-:Y:S01]  /*10b0*/  ISETP.GE.AND P3, PT, R27, RZ, PT ;  /* 0x000000ff1b00720c */ /* 0x000fe20003f66270 */
[----:B------:R-:W-:Y:S01]  /*10c0*/  @!P2 IMAD.IADD R13, R13, 0x1, -R5 ;  /* 0x000000010d0da824 */ /* 0x000fe200078e0a05 */
[----:B------:R-:W3:Y:S01]  /*10d0*/  LDL R26, [R1+0xa8] ;  /* 0x0000a800011a7983 */ /* 0x000ee20000100800 */
[----:B------:R-:W-:-:S03]  /*10e0*/  ISETP.GE.AND P2, PT, R29, RZ, PT ;  /* 0x000000ff1d00720c */ /* 0x000fc60003f46270 */
[----:B------:R-:W4:Y:S04]  /*10f0*/  LDL R27, [R1+0xac] ;  /* 0x0000ac00011b7983 */ /* 0x000f280000100800 */
[----:B------:R-:W4:Y:S01]  /*1100*/  LDL.LU R29, [R1+0x334c] ;  /* 0x00334c00011d7983 */ /* 0x000f220000300800 */
[C---:B------:R-:W-:Y:S02]  /*1110*/  ISETP.GT.U32.AND P6, PT, R5.reuse, R7, PT ;  /* 0x000000070500720c */ /* 0x040fe40003fc4070 */
[----:B------:R-:W-:Y:S01]  /*1120*/  ISETP.GT.U32.AND P5, PT, R5, R14, PT ;  /* 0x0000000e0500720c */ /* 0x000fe20003fa4070 */
[----:B------:R-:W-:-:S04]  /*1130*/  IMAD.MOV R17, RZ, RZ, -R15 ;  /* 0x000000ffff117224 */ /* 0x000fc800078e0a0f */
[----:B------:R-:W-:-:S06]  /*1140*/  IMAD R12, R5, R17, R12 ;  /* 0x00000011050c7224 */ /* 0x000fcc00078e020c */
[--C-:B------:R-:W-:Y:S01]  /*1150*/  @!P6 IMAD.IADD R7, R7, 0x1, -R5.reuse ;  /* 0x000000010707e824 */ /* 0x100fe200078e0a05 */
[----:B------:R-:W-:Y:S01]  /*1160*/  ISETP.GT.U32.AND P6, PT, R5, R12, PT ;  /* 0x0000000c0500720c */ /* 0x000fe20003fc4070 */
[----:B------:R-:W-:-:S05]  /*1170*/  @!P5 IMAD.IADD R14, R14, 0x1, -R5 ;  /* 0x000000010e0ed824 */ /* 0x000fca00078e0a05 */
[----:B------:R-:W-:-:S07]  /*1180*/  ISETP.GT.U32.AND P0, PT, R5, R14, PT ;  /* 0x0000000e0500720c */ /* 0x000fce0003f04070 */
[----:B------:R-:W-:Y:S01]  /*1190*/  @!P6 IMAD.IADD R12, R12, 0x1, -R5 ;  /* 0x000000010c0ce824 */ /* 0x000fe200078e0a05 */
[C---:B------:R-:W-:Y:S02]  /*11a0*/  ISETP.GT.U32.AND P6, PT, R5.reuse, R11, PT ;  /* 0x0000000b0500720c */ /* 0x040fe40003fc4070 */
[----:B------:R-:W-:-:S03]  /*11b0*/  ISETP.GT.U32.AND P5, PT, R5, R7, PT ;  /* 0x000000070500720c */ /* 0x000fc60003fa4070 */
[----:B------:R-:W-:Y:S01]  /*11c0*/  @!P0 IMAD.IADD R14, R14, 0x1, -R5 ;  /* 0x000000010e0e8824 */ /* 0x000fe200078e0a05 */
[----:B------:R-:W-:-:S07]  /*11d0*/  ISETP.GT.U32.AND P0, PT, R5, R12, PT ;  /* 0x0000000c0500720c */ /* 0x000fce0003f04070 */
[--C-:B------:R-:W-:Y:S01]  /*11e0*/  @!P6 IMAD.IADD R11, R11, 0x1, -R5.reuse ;  /* 0x000000010b0be824 */ /* 0x100fe200078e0a05 */
[----:B------:R-:W-:Y:S01]  /*11f0*/  ISETP.GE.AND P6, PT, R18, RZ, PT ;  /* 0x000000ff1200720c */ /* 0x000fe20003fc6270 */
[----:B------:R-:W-:-:S04]  /*1200*/  @!P5 IMAD.IADD R7, R7, 0x1, -R5 ;  /* 0x000000010707d824 */ /* 0x000fc800078e0a05 */
[----:B------:R-:W-:Y:S01]  /*1210*/  @!P0 IMAD.IADD R12, R12, 0x1, -R5 ;  /* 0x000000010c0c8824 */ /* 0x000fe200078e0a05 */
[----:B------:R-:W-:Y:S01]  /*1220*/  ISETP.GE.AND P0, PT, R3, RZ, PT ;  /* 0x000000ff0300720c */ /* 0x000fe20003f06270 */
[----:B------:R-:W-:Y:S01]  /*1230*/  @!P1 IMAD.MOV R7, RZ, RZ, -R7 ;  /* 0x000000ffff079224 */ /* 0x000fe200078e0a07 */
[----:B------:R-:W-:Y:S01]  /*1240*/  ISETP.GE.AND P1, PT, R21, RZ, PT ;  /* 0x000000ff1500720c */ /* 0x000fe20003f26270 */
[----:B------:R-:W-:Y:S01]  /*1250*/  IMAD.MOV.U32 R5, RZ, RZ, R14 ;  /* 0x000000ffff057224 */ /* 0x000fe200078e000e */
[----:B------:R-:W-:Y:S02]  /*1260*/  IABS R15, R28 ;  /* 0x0000001c000f7213 */ /* 0x000fe40000000000 */
[----:B------:R-:W-:Y:S01]  /*1270*/  IABS R16, R0 ;  /* 0x0000000000107213 */ /* 0x000fe20000000000 */
[----:B------:R-:W-:Y:S01]  /*1280*/  @!P6 IMAD.MOV R5, RZ, RZ, -R5 ;  /* 0x000000ffff05e224 */ /* 0x000fe200078e0a05 */
[----:B------:R-:W-:Y:S01]  /*1290*/  ISETP.GE.AND P4, PT, R0, RZ, PT ;  /* 0x000000ff0000720c */ /* 0x000fe20003f86270 */
[----:B------:R-:W-:Y:S01]  /*12a0*/  IMAD.HI.U32 R0, R9, R15, RZ ;  /* 0x0000000f09007227 */ /* 0x000fe200078e00ff */
[----:B------:R-:W-:Y:S01]  /*12b0*/  ISETP.GE.AND P6, PT, R23, RZ, PT ;  /* 0x000000ff1700720c */ /* 0x000fe20003fc6270 */
[----:B------:R-:W4:Y:S02]  /*12c0*/  LDL.LU R3, [R1+0xb0] ;  /* 0x0000b00001037983 */ /* 0x000f240000300800 */
[----:B------:R-:W-:Y:S01]  /*12d0*/  @!P3 IMAD.MOV R10, RZ, RZ, -R10 ;  /* 0x000000ffff0ab224 */ /* 0x000fe200078e0a0a */
[----:B------:R-:W-:Y:S01]  /*12e0*/  ISETP.GE.AND P3, PT, R22, RZ, PT ;  /* 0x000000ff1600720c */ /* 0x000fe20003f66270 */
[----:B------:R-:W-:Y:S01]  /*12f0*/  @!P0 IMAD.MOV R6, RZ, RZ, -R6 ;  /* 0x000000ffff068224 */ /* 0x000fe200078e0a06 */
[----:B------:R-:W-:Y:S01]  /*1300*/  ISETP.GE.AND P0, PT, R24, RZ, PT ;  /* 0x000000ff1800720c */ /* 0x000fe20003f06270 */
[----:B------:R-:W-:Y:S01]  /*1310*/  IMAD.MOV R20, RZ, RZ, -R0 ;  /* 0x000000ffff147224 */ /* 0x000fe200078e0a00 */
[----:B------:R-:W-:Y:S01]  /*1320*/  IABS R22, R24 ;  /* 0x0000001800167213 */ /* 0x000fe20000000000 */
[----:B------:R-:W-:Y:S01]  /*1330*/  @!P1 IMAD.MOV R11, RZ, RZ, -R11 ;  /* 0x000000ffff0b9224 */ /* 0x000fe200078e0a0b */
[----:B------:R-:W4:Y:S01]  /*1340*/  LDL.LU R18, [R1+0xc0] ;  /* 0x0000c00001127983 */ /* 0x000f220000300800 */
[----:B------:R-:W-:-:S02]  /*1350*/  IMAD R20, R4, R20, R15 ;  /* 0x0000001404147224 */ /* 0x000fc400078e020f */
[----:B------:R-:W-:Y:S01]  /*1360*/  @!P6 IMAD.MOV R12, RZ, RZ, -R12 ;  /* 0x000000ffff0ce224 */ /* 0x000fe200078e0a0c */
[----:B------:R-:W-:Y:S02]  /*1370*/  ISETP.NE.AND P6, PT, R2, RZ, PT ;  /* 0x000000ff0200720c */ /* 0x000fe40003fc5270 */
[----:B------:R-:W-:Y:S01]  /*1380*/  LOP3.LUT R2, RZ, R2, RZ, 0x33, !PT ;  /* 0x00000002ff027212 */ /* 0x000fe200078e33ff */
[----:B------:R-:W-:-:S03]  /*1390*/  @!P2 IMAD.MOV R8, RZ, RZ, -R8 ;  /* 0x000000ffff08a224 */ /* 0x000fc600078e0a08 */
[----:B------:R-:W-:Y:S01]  /*13a0*/  SEL R7, R2, R7, !P6 ;  /* 0x0000000702077207 */ /* 0x000fe20007000000 */
[----:B------:R-:W-:-:S04]  /*13b0*/  @!P3 IMAD.MOV R13, RZ, RZ, -R13 ;  /* 0x000000ffff0db224 */ /* 0x000fc800078e0a0d */
[----:B------:R0:W-:Y:S02]  /*13c0*/  STL [R1+0xe0], R7 ;  /* 0x0000e00701007387 */ /* 0x0001e40000100800 */
[----:B0-----:R-:W-:Y:S01]  /*13d0*/  SEL R7, R2, R8, !P6 ;  /* 0x0000000802077207 */ /* 0x001fe20007000000 */
[----:B------:R-:W-:-:S04]  /*13e0*/  IMAD.HI.U32 R17, R9, R16, RZ ;  /* 0x0000001009117227 */ /* 0x000fc800078e00ff */
[----:B------:R-:W-:-:S04]  /*13f0*/  IMAD.MOV R17, RZ, RZ, -R17 ;  /* 0x000000ffff117224 */ /* 0x000fc800078e0a11 */
[----:B------:R-:W-:Y:S01]  /*1400*/  IMAD R0, R4, R17, R16 ;  /* 0x0000001104007224 */ /* 0x000fe200078e0210 */
[----:B--2---:R-:W-:Y:S02]  /*1410*/  ISETP.GE.AND P1, PT, R25, RZ, PT ;  /* 0x000000ff1900720c */ /* 0x004fe40003f26270 */
[----:B------:R-:W-:Y:S02]  /*1420*/  IABS R23, R25 ;  /* 0x0000001900177213 */ /* 0x000fe40000000000 */
[----:B---3--:R-:W-:Y:S02]  /*1430*/  IABS R24, R26 ;  /* 0x0000001a00187213 */ /* 0x008fe40000000000 */
[----:B----4-:R-:W-:-:S03]  /*1440*/  IABS R21, R29 ;  /* 0x0000001d00157213 */ /* 0x010fc60000000000 */
[----:B------:R-:W-:-:S04]  /*1450*/  IMAD.HI.U32 R15, R9, R24, RZ ;  /* 0x00000018090f7227 */ /* 0x000fc800078e00ff */
[----:B------:R-:W-:Y:S01]  /*1460*/  IMAD.HI.U32 R14, R9, R21, RZ ;  /* 0x00000015090e7227 */ /* 0x000fe200078e00ff */
[----:B------:R-:W-:-:S03]  /*1470*/  IABS R25, R27 ;  /* 0x0000001b00197213 */ /* 0x000fc60000000000 */
[----:B------:R-:W-:Y:S02]  /*1480*/  IMAD.MOV R14, RZ, RZ, -R14 ;  /* 0x000000ffff0e7224 */ /* 0x000fe400078e0a0e */
[----:B------:R-:W-:Y:S02]  /*1490*/  IMAD.MOV R15, RZ, RZ, -R15 ;  /* 0x000000ffff0f7224 */ /* 0x000fe400078e0a0f */
[----:B------:R-:W-:Y:S02]  /*14a0*/  IMAD R21, R4, R14, R21 ;  /* 0x0000000e04157224 */ /* 0x000fe400078e0215 */
[----:B------:R-:W-:-:S04]  /*14b0*/  IMAD.HI.U32 R14, R9, R25, RZ ;  /* 0x00000019090e7227 */ /* 0x000fc800078e00ff */
[----:B------:R-:W-:Y:S02]  /*14c0*/  IMAD R24, R4, R15, R24 ;  /* 0x0000000f04187224 */ /* 0x000fe400078e0218 */
[----:B------:R-:W-:-:S04]  /*14d0*/  IMAD.MOV R15, RZ, RZ, -R14 ;  /* 0x000000ffff0f7224 */ /* 0x000fc800078e0a0e */
[----:B------:R-:W-:Y:S01]  /*14e0*/  IMAD R25, R4, R15, R25 ;  /* 0x0000000f04197224 */ /* 0x000fe200078e0219 */
[C---:B------:R-:W-:Y:S02]  /*14f0*/  SEL R15, R2.reuse, R10, !P6 ;  /* 0x0000000a020f7207 */ /* 0x040fe40007000000 */
[C---:B------:R-:W-:Y:S02]  /*1500*/  SEL R10, R2.reuse, R5, !P6 ;  /* 0x00000005020a7207 */ /* 0x040fe40007000000 */
[C---:B------:R-:W-:Y:S01]  /*1510*/  SEL R5, R2.reuse, R6, !P6 ;  /* 0x0000000602057207 */ /* 0x040fe20007000000 */
[----:B------:R-:W-:Y:S01]  /*1520*/  STL [R1+0xdc], R15 ;  /* 0x0000dc0f01007387 */ /* 0x000fe20000100800 */
[----:B------:R-:W-:-:S03]  /*1530*/  SEL R6, R2, R11, !P6 ;  /* 0x0000000b02067207 */ /* 0x000fc60007000000 */
[----:B------:R-:W-:Y:S04]  /*1540*/  STL [R1+0xd8], R10 ;  /* 0x0000d80a01007387 */ /* 0x000fe80000100800 */
[----:B------:R-:W-:Y:S04]  /*1550*/  STL [R1+0xd4], R7 ;  /* 0x0000d40701007387 */ /* 0x000fe80000100800 */
[----:B------:R-:W2:Y:S04]  /*1560*/  LDL.LU R11, [R1+0xc4] ;  /* 0x0000c400010b7983 */ /* 0x000ea80000300800 */
[----:B------:R0:W-:Y:S04]  /*1570*/  STL [R1+0xbc], R5 ;  /* 0x0000bc0501007387 */ /* 0x0001e80000100800 */
[----:B------:R-:W-:Y:S01]  /*1580*/  STL [R1+0xa4], R6 ;  /* 0x0000a40601007387 */ /* 0x000fe20000100800 */
[----:B0-----:R-:W-:-:S03]  /*1590*/  SEL R5, R2, R13, !P6 ;  /* 0x0000000d02057207 */ /* 0x001fc60007000000 */
[----:B------:R-:W3:Y:S01]  /*15a0*/  LDL.LU R13, [R1+0xb8] ;  /* 0x0000b800010d7983 */ /* 0x000ee20000300800 */
[----:B------:R-:W-:-:S03]  /*15b0*/  SEL R2, R2, R12, !P6 ;  /* 0x0000000c02027207 */ /* 0x000fc60007000000 */
[----:B------:R-:W4:Y:S04]  /*15c0*/  LDL.LU R15, [R1+0xc8] ;  /* 0x0000c800010f7983 */ /* 0x000f280000300800 */
[----:B------:R0:W-:Y:S04]  /*15d0*/  STL [R1+0xa0], R5 ;  /* 0x0000a00501007387 */ /* 0x0001e80000100800 */
[----:B------:R-:W2:Y:S01]  /*15e0*/  LDL.LU R12, [R1+0xb4] ;  /* 0x0000b400010c7983 */ /* 0x000ea20000300800 */
[----:B------:R-:W-:-:S04]  /*15f0*/  IMAD.HI.U32 R16, R9, R23, RZ ;  /* 0x0000001709107227 */ /* 0x000fc800078e00ff */
[----:B------:R-:W-:-:S04]  /*1600*/  IMAD.MOV R16, RZ, RZ, -R16 ;  /* 0x000000ffff107224 */ /* 0x000fc800078e0a10 */
[C---:B------:R-:W-:Y:S02]  /*1610*/  IMAD R23, R4.reuse, R16, R23 ;  /* 0x0000001004177224 */ /* 0x040fe400078e0217 */
[----:B------:R-:W3:Y:S04]  /*1620*/  LDL.LU R16, [R1+0xcc] ;  /* 0x0000cc0001107983 */ /* 0x000ee80000300800 */
[----:B------:R1:W-:Y:S04]  /*1630*/  STL [R1+0x9c], R2 ;  /* 0x00009c0201007387 */ /* 0x0003e80000100800 */
[----:B------:R-:W3:Y:S01]  /*1640*/  LDL.LU R19, [R1+0xd0] ;  /* 0x0000d00001137983 */ /* 0x000ee20000300800 */
[----:B------:R-:W-:-:S13]  /*1650*/  ISETP.GT.U32.AND P3, PT, R4, R0, PT ;  /* 0x000000000400720c */ /* 0x000fda0003f64070 */
[----:B------:R-:W-:-:S05]  /*1660*/  @!P3 IMAD.IADD R0, R0, 0x1, -R4 ;  /* 0x000000010000b824 */ /* 0x000fca00078e0a04 */
[C---:B------:R-:W-:Y:S01]  /*1670*/  ISETP.GT.U32.AND P3, PT, R4.reuse, R0, PT ;  /* 0x000000000400720c */ /* 0x040fe20003f64070 */
[----:B------:R-:W-:Y:S01]  /*1680*/  IMAD.HI.U32 R17, R9, R22, RZ ;  /* 0x0000001609117227 */ /* 0x000fe200078e00ff */
[----:B------:R-:W-:-:S03]  /*1690*/  ISETP.GT.U32.AND P6, PT, R4, R20, PT ;  /* 0x000000140400720c */ /* 0x000fc60003fc4070 */
[----:B------:R-:W-:-:S08]  /*16a0*/  IMAD.MOV R17, RZ, RZ, -R17 ;  /* 0x000000ffff117224 */ /* 0x000fd000078e0a11 */
[----:B------:R-:W-:Y:S01]  /*16b0*/  @!P3 IMAD.IADD R0, R0, 0x1, -R4 ;  /* 0x000000010000b824 */ /* 0x000fe200078e0a04 */
[C---:B------:R-:W-:Y:S01]  /*16c0*/  ISETP.GT.U32.AND P3, PT, R4.reuse, R21, PT ;  /* 0x000000150400720c */ /* 0x040fe20003f64070 */
[----:B------:R-:W-:Y:S02]  /*16d0*/  IMAD R22, R4, R17, R22 ;  /* 0x0000001104167224 */ /* 0x000fe400078e0216 */
[----:B------:R-:W-:Y:S01]  /*16e0*/  @!P6 IMAD.IADD R20, R20, 0x1, -R4 ;  /* 0x000000011414e824 */ /* 0x000fe200078e0a04 */
[----:B------:R-:W-:Y:S01]  /*16f0*/  ISETP.GE.AND P2, PT, R29, RZ, PT ;  /* 0x000000ff1d00720c */ /* 0x000fe20003f46270 */
[----:B------:R-:W3:Y:S01]  /*1700*/  LDL R17, [R1+0x329c] ;  /* 0x00329c0001117983 */ /* 0x000ee20000100800 */
[----:B------:R-:W-:Y:S02]  /*1710*/  ISETP.GT.U32.AND P6, PT, R4, R22, PT ;  /* 0x000000160400720c */ /* 0x000fe40003fc4070 */
[----:B------:R-:W-:-:S05]  /*1720*/  IABS R29, R18 ;  /* 0x00000012001d7213 */ /* 0x000fca0000000000 */
[--C-:B------:R-:W-:Y:S01]  /*1730*/  @!P3 IMAD.IADD R21, R21, 0x1, -R4.reuse ;  /* 0x000000011515b824 */ /* 0x100fe200078e0a04 */
[----:B------:R-:W-:Y:S01]  /*1740*/  ISETP.GT.U32.AND P3, PT, R4, R20, PT ;  /* 0x000000140400720c */ /* 0x000fe20003f64070 */
[C---:B0-----:R-:W-:Y:S01]  /*1750*/  IMAD.HI.U32 R5, R9.reuse, R29, RZ ;  /* 0x0000001d09057227 */ /* 0x041fe200078e00ff */
[----:B------:R-:W-:Y:S02]  /*1760*/  ISETP.GE.AND P5, PT, R28, RZ, PT ;  /* 0x000000ff1c00720c */ /* 0x000fe40003fa6270 */
[----:B------:R-:W-:Y:S01]  /*1770*/  IABS R14, R3 ;  /* 0x00000003000e7213 */ /* 0x000fe20000000000 */
[----:B------:R-:W-:Y:S02]  /*1780*/  @!P6 IMAD.IADD R22, R22, 0x1, -R4 ;  /* 0x000000011616e824 */ /* 0x000fe400078e0a04 */
[----:B------:R-:W-:Y:S02]  /*1790*/  IMAD.MOV R5, RZ, RZ, -R5 ;  /* 0x000000ffff057224 */ /* 0x000fe400078e0a05 */
[----:B------:R-:W-:-:S04]  /*17a0*/  IMAD.HI.U32 R26, R9, R14, RZ ;  /* 0x0000000e091a7227 */ /* 0x000fc800078e00ff */
[----:B------:R-:W-:Y:S01]  /*17b0*/  @!P3 IMAD.IADD R20, R20, 0x1, -R4 ;  /* 0x000000011414b824 */ /* 0x000fe200078e0a04 */
[C---:B------:R-:W-:Y:S01]  /*17c0*/  ISETP.GT.U32.AND P3, PT, R4.reuse, R22, PT ;  /* 0x000000160400720c */ /* 0x040fe20003f64070 */
[C---:B------:R-:W-:Y:S02]  /*17d0*/  IMAD R29, R4.reuse, R5, R29 ;  /* 0x00000005041d7224 */ /* 0x040fe400078e021d */
[----:B------:R-:W-:Y:S02]  /*17e0*/  IMAD.MOV R26, RZ, RZ, -R26 ;  /* 0x000000ffff1a7224 */ /* 0x000fe400078e0a1a */
[----:B------:R-:W-:Y:S01]  /*17f0*/  @!P5 IMAD.MOV R20, RZ, RZ, -R20 ;  /* 0x000000ffff14d224 */ /* 0x000fe200078e0a14 */
[C---:B------:R-:W-:Y:S01]  /*1800*/  ISETP.GT.U32.AND P5, PT, R4.reuse, R24, PT ;  /* 0x000000180400720c */ /* 0x040fe20003fa4070 */
[----:B------:R-:W-:Y:S02]  /*1810*/  IMAD R26, R4, R26, R14 ;  /* 0x0000001a041a7224 */ /* 0x000fe400078e020e */
[----:B------:R-:W3:Y:S04]  /*1820*/  LDL.LU R14, [R1+0xac] ;  /* 0x0000ac00010e7983 */ /* 0x000ee80000300800 */
[----:B------:R-:W-:Y:S01]  /*1830*/  @!P3 IMAD.IADD R22, R22, 0x1, -R4 ;  /* 0x000000011616b824 */ /* 0x000fe200078e0a04 */
[----:B------:R-:W-:-:S05]  /*1840*/  ISETP.GT.U32.AND P3, PT, R4, R26, PT ;  /* 0x0000001a0400720c */ /* 0x000fca0003f64070 */
[----:B------:R-:W-:-:S08]  /*1850*/  @!P5 IMAD.IADD R24, R24, 0x1, -R4 ;  /* 0x000000011818d824 */ /* 0x000fd000078e0a04 */
[----:B------:R-:W-:Y:S01]  /*1860*/  @!P3 IMAD.IADD R26, R26, 0x1, -R4 ;  /* 0x000000011a1ab824 */ /* 0x000fe200078e0a04 */
[----:B------:R-:W-:-:S13]  /*1870*/  ISETP.GT.U32.AND P3, PT, R4, R24, PT ;  /* 0x000000180400720c */ /* 0x000fda0003f64070 */
[----:B------:R-:W-:Y:S01]  /*1880*/  @!P3 IMAD.IADD R24, R24, 0x1, -R4 ;  /* 0x000000011818b824 */ /* 0x000fe200078e0a04 */
[----:B--2---:R-:W-:-:S05]  /*1890*/  IABS R27, R12 ;  /* 0x0000000c001b7213 */ /* 0x004fca0000000000 */
[----:B------:R-:W-:-:S04]  /*18a0*/  IMAD.HI.U32 R7, R9, R27, RZ ;  /* 0x0000001b09077227 */ /* 0x000fc800078e00ff */
[----:B------:R-:W-:-:S04]  /*18b0*/  IMAD.MOV R7, RZ, RZ, -R7 ;  /* 0x000000ffff077224 */ /* 0x000fc800078e0a07 */
[----:B------:R-:W-:Y:S01]  /*18c0*/  IMAD R27, R4, R7, R27 ;  /* 0x00000007041b7224 */ /* 0x000fe200078e021b */
[----:B----4-:R-:W-:-:S05]  /*18d0*/  IABS R7, R15 ;  /* 0x0000000f00077213 */ /* 0x010fca0000000000 */
[----:B------:R-:W-:Y:S01]  /*18e0*/  IMAD.HI.U32 R10, R9, R7, RZ ;  /* 0x00000007090a7227 */ /* 0x000fe200078e00ff */
[----:B---3--:R-:W-:-:S03]  /*18f0*/  IABS R5, R19 ;  /* 0x0000001300057213 */ /* 0x008fc60000000000 */
[----:B------:R-:W-:-:S04]  /*1900*/  IMAD.MOV R10, RZ, RZ, -R10 ;  /* 0x000000ffff0a7224 */ /* 0x000fc800078e0a0a */
[----:B------:R-:W-:Y:S02]  /*1910*/  IMAD R7, R4, R10, R7 ;  /* 0x0000000a04077224 */ /* 0x000fe400078e0207 */
[----:B------:R-:W-:-:S04]  /*1920*/  IMAD.HI.U32 R10, R9, R5, RZ ;  /* 0x00000005090a7227 */ /* 0x000fc800078e00ff */
[----:B------:R-:W-:-:S04]  /*1930*/  IMAD.MOV R10, RZ, RZ, -R10 ;  /* 0x000000ffff0a7224 */ /* 0x000fc800078e0a0a */
[----:B------:R-:W-:Y:S02]  /*1940*/  IMAD R5, R4, R10, R5 ;  /* 0x0000000a04057224 */ /* 0x000fe400078e0205 */
[----:B------:R-:W2:Y:S01]  /*1950*/  LDL.LU R10, [R1+0xa8] ;  /* 0x0000a800010a7983 */ /* 0x000ea20000300800 */
[----:B------:R-:W-:-:S05]  /*1960*/  IABS R8, R11 ;  /* 0x0000000b00087213 */ /* 0x000fca0000000000 */
[----:B-1----:R-:W-:-:S04]  /*1970*/  IMAD.HI.U32 R2, R9, R8, RZ ;  /* 0x0000000809027227 */ /* 0x002fc800078e00ff */
[----:B------:R-:W-:-:S04]  /*1980*/  IMAD.MOV R2, RZ, RZ, -R2 ;  /* 0x000000ffff027224 */ /* 0x000fc800078e0a02 */
[----:B------:R-:W-:-:S05]  /*1990*/  IMAD R8, R4, R2, R8 ;  /* 0x0000000204087224 */ /* 0x000fca00078e0208 */
[----:B------:R-:W-:-:S13]  /*19a0*/  ISETP.GT.U32.AND P3, PT, R4, R8, PT ;  /* 0x000000080400720c */ /* 0x000fda0003f64070 */
[----:B------:R-:W-:Y:S01]  /*19b0*/  @!P3 IMAD.IADD R8, R8, 0x1, -R4 ;  /* 0x000000010808b824 */ /* 0x000fe200078e0a04 */
[----:B------:R-:W-:Y:S02]  /*19c0*/  ISETP.GE.AND P3, PT, R3, RZ, PT ;  /* 0x000000ff0300720c */ /* 0x000fe40003f66270 */
[----:B------:R-:W3:Y:S01]  /*19d0*/  LDL.LU R3, [R1+0x3348] ;  /* 0x0033480001037983 */ /* 0x000ee20000300800 */
[----:B------:R-:W-:Y:S01]  /*19e0*/  @!P4 IMAD.MOV R0, RZ, RZ, -R0 ;  /* 0x000000ffff00c224 */ /* 0x000fe200078e0a00 */
[C---:B------:R-:W-:Y:S02]  /*19f0*/  ISETP.GT.U32.AND P6, PT, R4.reuse, R21, PT ;  /* 0x000000150400720c */ /* 0x040fe40003fc4070 */
[----:B------:R-:W-:-:S11]  /*1a00*/  ISETP.GT.U32.AND P4, PT, R4, R23, PT ;  /* 0x000000170400720c */ /* 0x000fd60003f84070 */
[--C-:B------:R-:W-:Y:S01]  /*1a10*/  @!P6 IMAD.IADD R21, R21, 0x1, -R4.reuse ;  /* 0x000000011515e824 */ /* 0x100fe200078e0a04 */
[C---:B------:R-:W-:Y:S01]  /*1a20*/  ISETP.GT.U32.AND P6, PT, R4.reuse, R25, PT ;  /* 0x000000190400720c */ /* 0x040fe20003fc4070 */
[----:B------:R-:W-:Y:S01]  /*1a30*/  @!P4 IMAD.IADD R23, R23, 0x1, -R4 ;  /* 0x000000011717c824 */ /* 0x000fe200078e0a04 */
[----:B------:R-:W-:Y:S01]  /*1a40*/  ISETP.GT.U32.AND P4, PT, R4, R27, PT ;  /* 0x0000001b0400720c */ /* 0x000fe20003f84070 */
[----:B------:R-:W-:Y:S01]  /*1a50*/  @!P0 IMAD.MOV R22, RZ, RZ, -R22 ;  /* 0x000000ffff168224 */ /* 0x000fe200078e0a16 */
[----:B------:R-:W-:-:S09]  /*1a60*/  IABS R28, R13 ;  /* 0x0000000d001c7213 */ /* 0x000fd20000000000 */
[--C-:B------:R-:W-:Y:S01]  /*1a70*/  @!P6 IMAD.IADD R25, R25, 0x1, -R4.reuse ;  /* 0x000000011919e824 */ /* 0x100fe200078e0a04 */
[----:B------:R-:W-:Y:S01]  /*1a80*/  ISETP.GT.U32.AND P6, PT, R4, R23, PT ;  /* 0x000000170400720c */ /* 0x000fe20003fc4070 */
[----:B------:R-:W-:-:S05]  /*1a90*/  @!P4 IMAD.IADD R27, R27, 0x1, -R4 ;  /* 0x000000011b1bc824 */ /* 0x000fca00078e0a04 */
[----:B------:R-:W-:Y:S01]  /*1aa0*/  ISETP.GT.U32.AND P0, PT, R4, R27, PT ;  /* 0x0000001b0400720c */ /* 0x000fe20003f04070 */
[----:B------:R-:W-:-:S06]  /*1ab0*/  IMAD.HI.U32 R6, R9, R28, RZ ;  /* 0x0000001c09067227 */ /* 0x000fcc00078e00ff */
[----:B------:R-:W-:Y:S01]  /*1ac0*/  @!P6 IMAD.IADD R23, R23, 0x1, -R4 ;  /* 0x000000011717e824 */ /* 0x000fe200078e0a04 */
[----:B------:R-:W-:Y:S01]  /*1ad0*/  ISETP.GT.U32.AND P6, PT, R4, R29, PT ;  /* 0x0000001d0400720c */ /* 0x000fe20003fc4070 */
[----:B------:R-:W-:-:S04]  /*1ae0*/  IMAD.MOV R6, RZ, RZ, -R6 ;  /* 0x000000ffff067224 */ /* 0x000fc800078e0a06 */
[----:B------:R-:W-:Y:S01]  /*1af0*/  @!P0 IMAD.IADD R27, R27, 0x1, -R4 ;  /* 0x000000011b1b8824 */ /* 0x000fe200078e0a04 */
[C---:B------:R-:W-:Y:S01]  /*1b00*/  ISETP.GT.U32.AND P0, PT, R4.reuse, R5, PT ;  /* 0x000000050400720c */ /* 0x040fe20003f04070 */
[C---:B------:R-:W-:Y:S01]  /*1b10*/  IMAD R28, R4.reuse, R6, R28 ;  /* 0x00000006041c7224 */ /* 0x040fe200078e021c */
[----:B------:R-:W-:Y:S02]  /*1b20*/  IABS R6, R16 ;  /* 0x0000001000067213 */ /* 0x000fe40000000000 */
[C---:B------:R-:W-:Y:S02]  /*1b30*/  ISETP.GT.U32.AND P4, PT, R4.reuse, R26, PT ;  /* 0x0000001a0400720c */ /* 0x040fe40003f84070 */
[----:B------:R-:W-:Y:S01]  /*1b40*/  ISETP.GT.U32.AND P5, PT, R4, R28, PT ;  /* 0x0000001c0400720c */ /* 0x000fe20003fa4070 */
[----:B------:R-:W-:Y:S02]  /*1b50*/  @!P6 IMAD.IADD R29, R29, 0x1, -R4 ;  /* 0x000000011d1de824 */ /* 0x000fe400078e0a04 */
[----:B------:R-:W-:-:S04]  /*1b60*/  IMAD.HI.U32 R2, R9, R6, RZ ;  /* 0x0000000609027227 */ /* 0x000fc800078e00ff */
[----:B------:R-:W-:Y:S01]  /*1b70*/  @!P2 IMAD.MOV R21, RZ, RZ, -R21 ;  /* 0x000000ffff15a224 */ /* 0x000fe200078e0a15 */
[C---:B------:R-:W-:Y:S01]  /*1b80*/  ISETP.GT.U32.AND P2, PT, R4.reuse, R25, PT ;  /* 0x000000190400720c */ /* 0x040fe20003f44070 */
[----:B------:R-:W-:Y:S01]  /*1b90*/  @!P0 IMAD.IADD R5, R5, 0x1, -R4 ;  /* 0x0000000105058824 */ /* 0x000fe200078e0a04 */
[----:B------:R-:W-:Y:S01]  /*1ba0*/  ISETP.GT.U32.AND P0, PT, R4, R29, PT ;  /* 0x0000001d0400720c */ /* 0x000fe20003f04070 */
[----:B------:R-:W-:Y:S02]  /*1bb0*/  IMAD.MOV R2, RZ, RZ, -R2 ;  /* 0x000000ffff027224 */ /* 0x000fe400078e0a02 */
[----:B------:R-:W-:Y:S02]  /*1bc0*/  @!P5 IMAD.IADD R28, R28, 0x1, -R4 ;  /* 0x000000011c1cd824 */ /* 0x000fe400078e0a04 */
[----:B------:R-:W-:Y:S01]  /*1bd0*/  IMAD R6, R4, R2, R6 ;  /* 0x0000000204067224 */ /* 0x000fe200078e0206 */
[----:B------:R-:W-:Y:S01]  /*1be0*/  IABS R2, R17 ;  /* 0x0000001100027213 */ /* 0x000fe20000000000 */
[----:B------:R-:W-:Y:S01]  /*1bf0*/  @!P4 IMAD.IADD R26, R26, 0x1, -R4 ;  /* 0x000000011a1ac824 */ /* 0x000fe200078e0a04 */
[----:B------:R-:W-:-:S02]  /*1c00*/  ISETP.GT.U32.AND P5, PT, R4, R28, PT ;  /* 0x0000001c0400720c */ /* 0x000fc40003fa4070 */
[----:B------:R-:W-:Y:S01]  /*1c10*/  ISETP.GT.U32.AND P4, PT, R4, R6, PT ;  /* 0x000000060400720c */ /* 0x000fe20003f84070 */
[----:B------:R-:W-:-:S04]  /*1c20*/  IMAD.HI.U32 R9, R9, R2, RZ ;  /* 0x0000000209097227 */ /* 0x000fc800078e00ff */
[--C-:B------:R-:W-:Y:S01]  /*1c30*/  @!P2 IMAD.IADD R25, R25, 0x1, -R4.reuse ;  /* 0x000000011919a824 */ /* 0x100fe200078e0a04 */
[----:B------:R-:W-:Y:S01]  /*1c40*/  ISETP.GT.U32.AND P2, PT, R4, R7, PT ;  /* 0x000000070400720c */ /* 0x000fe20003f44070 */
[----:B------:R-:W-:Y:S01]  /*1c50*/  @!P0 IMAD.IADD R29, R29, 0x1, -R4 ;  /* 0x000000011d1d8824 */ /* 0x000fe200078e0a04 */
[----:B------:R-:W-:Y:S01]  /*1c60*/  ISETP.GE.AND P0, PT, R18, RZ, PT ;  /* 0x000000ff1200720c */ /* 0x000fe20003f06270 */
[----:B------:R-:W-:Y:S01]  /*1c70*/  IMAD.MOV R9, RZ, RZ, -R9 ;  /* 0x000000ffff097224 */ /* 0x000fe200078e0a09 */
[----:B------:R-:W0:Y:S03]  /*1c80*/  S2R R18, SR_TID.X ;  /* 0x0000000000127919 */ /* 0x000e260000002100 */
[----:B------:R-:W-:Y:S02]  /*1c90*/  IMAD R9, R4, R9, R2 ;  /* 0x0000000904097224 */ /* 0x000fe400078e0202 */
[--C-:B------:R-:W-:Y:S01]  /*1ca0*/  @!P4 IMAD.IADD R6, R6, 0x1, -R4.reuse ;  /* 0x000000010606c824 */ /* 0x100fe200078e0a04 */
[----:B------:R-:W-:Y:S01]  /*1cb0*/  ISETP.GE.AND P6, PT, R14, RZ, PT ;  /* 0x000000ff0e00720c */ /* 0x000fe20003fc6270 */
[--C-:B------:R-:W-:Y:S01]  /*1cc0*/  @!P5 IMAD.IADD R28, R28, 0x1, -R4.reuse ;  /* 0x000000011c1cd824 */ /* 0x100fe200078e0a04 */
[----:B------:R-:W-:Y:S01]  /*1cd0*/  ISETP.GT.U32.AND P4, PT, R4, R9, PT ;  /* 0x000000090400720c */ /* 0x000fe20003f84070 */
[----:B------:R-:W-:Y:S01]  /*1ce0*/  @!P2 IMAD.IADD R7, R7, 0x1, -R4 ;  /* 0x000000010707a824 */ /* 0x000fe200078e0a04 */
[----:B------:R-:W-:Y:S01]  /*1cf0*/  ISETP.GE.AND P2, PT, R12, RZ, PT ;  /* 0x000000ff0c00720c */ /* 0x000fe20003f46270 */
[----:B------:R-:W-:Y:S01]  /*1d00*/  @!P1 IMAD.MOV R23, RZ, RZ, -R23 ;  /* 0x000000ffff179224 */ /* 0x000fe200078e0a17 */
[C---:B------:R-:W-:Y:S01]  /*1d10*/  ISETP.GT.U32.AND P1, PT, R4.reuse, R8, PT ;  /* 0x000000080400720c */ /* 0x040fe20003f24070 */
[----:B------:R-:W-:Y:S01]  /*1d20*/  @!P3 IMAD.MOV R26, RZ, RZ, -R26 ;  /* 0x000000ffff1ab224 */ /* 0x000fe200078e0a1a */
[----:B------:R-:W-:-:S05]  /*1d30*/  ISETP.GT.U32.AND P3, PT, R4, R5, PT ;  /* 0x000000050400720c */ /* 0x000fca0003f64070 */
[----:B------:R-:W-:Y:S02]  /*1d40*/  @!P6 IMAD.MOV R25, RZ, RZ, -R25 ;  /* 0x000000ffff19e224 */ /* 0x000fe400078e0a19 */
[----:B------:R-:W-:Y:S01]  /*1d50*/  @!P4 IMAD.IADD R9, R9, 0x1, -R4 ;  /* 0x000000010909c824 */ /* 0x000fe200078e0a04 */
[----:B------:R-:W-:Y:S01]  /*1d60*/  ISETP.GT.U32.AND P6, PT, R4, R6, PT ;  /* 0x000000060400720c */ /* 0x000fe20003fc4070 */
[----:B------:R-:W-:-:S03]  /*1d70*/  @!P2 IMAD.MOV R27, RZ, RZ, -R27 ;  /* 0x000000ffff1ba224 */ /* 0x000fc600078e0a1b */
[----:B------:R-:W-:Y:S02]  /*1d80*/  ISETP.GT.U32.AND P2, PT, R4, R9, PT ;  /* 0x000000090400720c */ /* 0x000fe40003f44070 */
[----:B0-----:R-:W-:Y:S01]  /*1d90*/  LOP3.LUT R18, R18, 0x3f, RZ, 0xc0, !PT ;  /* 0x0000003f12127812 */ /* 0x001fe200078ec0ff */
[----:B------:R-:W-:-:S03]  /*1da0*/  @!P1 IMAD.IADD R8, R8, 0x1, -R4 ;  /* 0x0000000108089824 */ /* 0x000fc600078e0a04 */
[----:B------:R-:W-:-:S03]  /*1db0*/  LOP3.LUT R2, R18, 0x40, RZ, 0xfc, !PT ;  /* 0x0000004012027812 */ /* 0x000fc600078efcff */
[--C-:B------:R-:W-:Y:S01]  /*1dc0*/  @!P6 IMAD.IADD R6, R6, 0x1, -R4.reuse ;  /* 0x000000010606e824 */ /* 0x100fe200078e0a04 */
[----:B------:R-:W-:Y:S01]  /*1dd0*/  ISETP.GE.AND P4, PT, R13, RZ, PT ;  /* 0x000000ff0d00720c */ /* 0x000fe20003f86270 */
[--C-:B------:R-:W-:Y:S01]  /*1de0*/  @!P3 IMAD.IADD R5, R5, 0x1, -R4.reuse ;  /* 0x000000010505b824 */ /* 0x100fe200078e0a04 */
[----:B------:R-:W-:Y:S01]  /*1df0*/  ISETP.GE.AND P1, PT, R11, RZ, PT ;  /* 0x000000ff0b00720c */ /* 0x000fe20003f26270 */
[----:B------:R-:W-:Y:S01]  /*1e00*/  @!P0 IMAD.MOV R29, RZ, RZ, -R29 ;  /* 0x000000ffff1d8224 */ /* 0x000fe200078e0a1d */
[----:B------:R-:W-:Y:S01]  /*1e10*/  ISETP.GE.AND P6, PT, R16, RZ, PT ;  /* 0x000000ff1000720c */ /* 0x000fe20003fc6270 */
[----:B------:R-:W-:Y:S01]  /*1e20*/  @!P2 IMAD.IADD R9, R9, 0x1, -R4 ;  /* 0x000000010909a824 */ /* 0x000fe200078e0a04 */
[----:B------:R-:W-:Y:S02]  /*1e30*/  ISETP.GE.AND P3, PT, R19, RZ, PT ;  /* 0x000000ff1300720c */ /* 0x000fe40003f66270 */
[----:B------:R-:W-:-:S05]  /*1e40*/  ISETP.GE.AND P0, PT, R17, RZ, PT ;  /* 0x000000ff1100720c */ /* 0x000fca0003f06270 */
[----:B------:R-:W-:Y:S02]  /*1e50*/  @!P4 IMAD.MOV R28, RZ, RZ, -R28 ;  /* 0x000000ffff1cc224 */ /* 0x000fe400078e0a1c */
[----:B------:R-:W-:Y:S02]  /*1e60*/  @!P1 IMAD.MOV R8, RZ, RZ, -R8 ;  /* 0x000000ffff089224 */ /* 0x000fe400078e0a08 */
[----:B------:R-:W-:Y:S02]  /*1e70*/  @!P6 IMAD.MOV R6, RZ, RZ, -R6 ;  /* 0x000000ffff06e224 */ /* 0x000fe400078e0a06 */
[----:B------:R-:W-:Y:S02]  /*1e80*/  @!P3 IMAD.MOV R5, RZ, RZ, -R5 ;  /* 0x000000ffff05b224 */ /* 0x000fe400078e0a05 */
[----:B------:R-:W-:Y:S01]  /*1e90*/  @!P0 IMAD.MOV R9, RZ, RZ, -R9 ;  /* 0x000000ffff098224 */ /* 0x000fe200078e0a09 */
[----:B--2---:R-:W-:-:S13]  /*1ea0*/  ISETP.GE.AND P5, PT, R10, RZ, PT ;  /* 0x000000ff0a00720c */ /* 0x004fda0003fa6270 */
[----:B------:R-:W-:Y:S01]  /*1eb0*/  @!P5 IMAD.MOV R24, RZ, RZ, -R24 ;  /* 0x000000ffff18d224 */ /* 0x000fe200078e0a18 */
[----:B------:R-:W-:Y:S01]  /*1ec0*/  ISETP.GT.U32.AND P5, PT, R4, R7, PT ;  /* 0x000000070400720c */ /* 0x000fe20003fa4070 */
[----:B------:R-:W-:-:S12]  /*1ed0*/  IMAD R10, R18, UR4, RZ ;  /* 0x00000004120a7c24 */ /* 0x000fd8000f8e02ff */
[----:B------:R-:W-:Y:S01]  /*1ee0*/  @!P5 IMAD.IADD R7, R7, 0x1, -R4 ;  /* 0x000000010707d824 */ /* 0x000fe200078e0a04 */
[----:B------:R-:W-:Y:S01]  /*1ef0*/  ISETP.GE.AND P5, PT, R15, RZ, PT ;  /* 0x000000ff0f00720c */ /* 0x000fe20003fa6270 */
[----:B------:R-:W-:Y:S01]  /*1f00*/  IMAD R4, R2, UR4, RZ ;  /* 0x0000000402047c24 */ /* 0x000fe2000f8e02ff */
[----:B------:R-:W-:-:S04]  /*1f10*/  ULDC UR4, c[0x0][0x240] ;  /* 0x0000900000047ab9 */ /* 0x000fc80000000800 */
[----:B------:R-:W-:-:S04]  /*1f20*/  LEA R18, P2, R4, UR6, 0x1 ;  /* 0x0000000604127c11 */ /* 0x000fc8000f8408ff */
[----:B------:R-:W-:Y:S02]  /*1f30*/  LEA.HI.X.SX32 R19, R4, UR7, 0x1, P2 ;  /* 0x0000000704137c11 */ /* 0x000fe400090f0eff */
[----:B---3--:R-:W-:Y:S01]  /*1f40*/  ISETP.NE.AND P2, PT, R3, RZ, PT ;  /* 0x000000ff0300720c */ /* 0x008fe20003f45270 */
[----:B------:R-:W-:Y:S01]  /*1f50*/  @!P5 IMAD.MOV R7, RZ, RZ, -R7 ;  /* 0x000000ffff07d224 */ /* 0x000fe200078e0a07 */
[----:B------:R-:W-:-:S04]  /*1f60*/  LOP3.LUT R4, RZ, R3, RZ, 0x33, !PT ;  /* 0x00000003ff047212 */ /* 0x000fc800078e33ff */
[C---:B------:R-:W-:Y:S02]  /*1f70*/  SEL R0, R4.reuse, R0, !P2 ;  /* 0x0000000004007207 */ /* 0x040fe40005000000 */
[C---:B------:R-:W-:Y:S02]  /*1f80*/  SEL R20, R4.reuse, R20, !P2 ;  /* 0x0000001404147207 */ /* 0x040fe40005000000 */
[C---:B------:R-:W-:Y:S02]  /*1f90*/  SEL R21, R4.reuse, R21, !P2 ;  /* 0x0000001504157207 */ /* 0x040fe40005000000 */
[C---:B------:R-:W-:Y:S02]  /*1fa0*/  SEL R22, R4.reuse, R22, !P2 ;  /* 0x0000001604167207 */ /* 0x040fe40005000000 */
[C---:B------:R-:W-:Y:S02]  /*1fb0*/  SEL R23, R4.reuse, R23, !P2 ;  /* 0x0000001704177207 */ /* 0x040fe40005000000 */
[----:B------:R-:W-:-:S02]  /*1fc0*/  SEL R24, R4, R24, !P2 ;  /* 0x0000001804187207 */ /* 0x000fc40005000000 */
        /* <DEDUP_REMOVED lines=9> */
[----:B------:R-:W-:Y:S01]  /*2060*/  SEL R4, R4, R9, !P2 ;  /* 0x0000000904047207 */ /* 0x000fe20005000000 */
[----:B------:R-:W-:Y:S02]  /*2070*/  IMAD R0, R0, UR4, RZ ;  /* 0x0000000400007c24 */ /* 0x000fe4000f8e02ff */
[----:B------:R-:W-:Y:S02]  /*2080*/  IMAD R16, R8, UR4, RZ ;  /* 0x0000000408107c24 */ /* 0x000fe4000f8e02ff */
[----:B------:R-:W-:-:S02]  /*2090*/  IMAD R14, R7, UR4, RZ ;  /* 0x00000004070e7c24 */ /* 0x000fc4000f8e02ff */
[----:B------:R-:W-:Y:S02]  /*20a0*/  IMAD R11, R6, UR4, RZ ;  /* 0x00000004060b7c24 */ /* 0x000fe4000f8e02ff */
[----:B------:R-:W-:Y:S02]  /*20b0*/  IMAD R8, R4, UR4, RZ ;  /* 0x0000000404087c24 */ /* 0x000fe4000f8e02ff */
[----:B------:R-:W-:Y:S02]  /*20c0*/  IMAD R20, R20, UR4, RZ ;  /* 0x0000000414147c24 */ /* 0x000fe4000f8e02ff */
[----:B------:R-:W-:Y:S01]  /*20d0*/  IMAD.WIDE R6, R0, 0x2, R18 ;  /* 0x0000000200067825 */ /* 0x000fe200078e0212 */
[----:B------:R0:W-:Y:S03]  /*20e0*/  STL [R1+0x98], R8 ;  /* 0x0000980801007387 */ /* 0x0001e60000100800 */
[----:B------:R-:W-:-:S02]  /*20f0*/  IMAD R21, R21, UR4, RZ ;  /* 0x0000000415157c24 */ /* 0x000fc4000f8e02ff */
[----:B------:R-:W-:Y:S02]  /*2100*/  IMAD R22, R22, UR4, RZ ;  /* 0x0000000416167c24 */ /* 0x000fe4000f8e02ff */
[----:B------:R-:W-:Y:S01]  /*2110*/  IMAD R15, R5, UR4, RZ ;  /* 0x00000004050f7c24 */ /* 0x000fe2000f8e02ff */
[----:B------:R1:W-:Y:S01]  /*2120*/  STL.64 [R1+0x88], R6 ;  /* 0x0000880601007387 */ /* 0x0003e20000100a00 */
[----:B------:R-:W-:-:S04]  /*2130*/  IMAD.WIDE R4, R20, 0x2, R18 ;  /* 0x0000000214047825 */ /* 0x000fc800078e0212 */
[--C-:B0-----:R-:W-:Y:S01]  /*2140*/  IMAD.WIDE R8, R21, 0x2, R18.reuse ;  /* 0x0000000215087825 */ /* 0x101fe200078e0212 */
[----:B------:R0:W-:Y:S03]  /*2150*/  STL.64 [R1+0x80], R4 ;  /* 0x0000800401007387 */ /* 0x0001e60000100a00 */
[----:B------:R-:W-:Y:S02]  /*2160*/  IMAD R23, R23, UR4, RZ ;  /* 0x0000000417177c24 */ /* 0x000fe4000f8e02ff */
[----:B------:R-:W-:Y:S02]  /*2170*/  IMAD R24, R24, UR4, RZ ;  /* 0x0000000418187c24 */ /* 0x000fe4000f8e02ff */
[----:B-1----:R-:W-:Y:S01]  /*2180*/  IMAD.WIDE R6, R22, 0x2, R18 ;  /* 0x0000000216067825 */ /* 0x002fe200078e0212 */
[----:B------:R1:W-:Y:S03]  /*2190*/  STL.64 [R1+0x78], R8 ;  /* 0x0000780801007387 */ /* 0x0003e60000100a00 */
[----:B------:R-:W-:-:S02]  /*21a0*/  IMAD R25, R25, UR4, RZ ;  /* 0x0000000419197c24 */ /* 0x000fc4000f8e02ff */
[----:B------:R-:W-:Y:S01]  /*21b0*/  IMAD R27, R27, UR4, RZ ;  /* 0x000000041b1b7c24 */ /* 0x000fe2000f8e02ff */
[----:B------:R2:W-:Y:S01]  /*21c0*/  STL.64 [R1+0x70], R6 ;  /* 0x0000700601007387 */ /* 0x0005e20000100a00 */
[----:B0-----:R-:W-:-:S04]  /*21d0*/  IMAD.WIDE R4, R23, 0x2, R18 ;  /* 0x0000000217047825 */ /* 0x001fc800078e0212 */
[--C-:B-1----:R-:W-:Y:S01]  /*21e0*/  IMAD.WIDE R8, R24, 0x2, R18.reuse ;  /* 0x0000000218087825 */ /* 0x102fe200078e0212 */
[----:B------:R0:W-:Y:S03]  /*21f0*/  STL.64 [R1+0x38], R4 ;  /* 0x0000380401007387 */ /* 0x0001e60000100a00 */
[----:B------:R-:W-:-:S04]  /*2200*/  IMAD.WIDE R12, R27, 0x2, R18 ;  /* 0x000000021b0c7825 */ /* 0x000fc800078e0212 */
[--C-:B--2---:R-:W-:Y:S01]  /*2210*/  IMAD.WIDE R6, R25, 0x2, R18.reuse ;  /* 0x0000000219067825 */ /* 0x104fe200078e0212 */
[----:B------:R-:W-:Y:S03]  /*2220*/  STL.64 [R1+0x28], R8 ;  /* 0x0000280801007387 */ /* 0x000fe60000100a00 */
[----:B------:R-:W-:Y:S01]  /*2230*/  IMAD R26, R26, UR4, RZ ;  /* 0x000000041a1a7c24 */ /* 0x000fe2000f8e02ff */
[----:B------:R-:W-:Y:S01]  /*2240*/  STL.64 [R1+0x18], R6 ;  /* 0x0000180601007387 */ /* 0x000fe20000100a00 */
[----:B------:R-:W-:Y:S02]  /*2250*/  IMAD R28, R28, UR4, RZ ;  /* 0x000000041c1c7c24 */ /* 0x000fe4000f8e02ff */
[----:B0-----:R-:W-:Y:S01]  /*2260*/  IMAD.WIDE R4, R26, 0x2, R18 ;  /* 0x000000021a047825 */ /* 0x001fe200078e0212 */
[----:B------:R0:W-:Y:S03]  /*2270*/  STL.64 [R1+0x32c0], R12 ;  /* 0x0032c00c01007387 */ /* 0x0001e60000100a00 */
[----:B------:R-:W-:Y:S01]  /*2280*/  IMAD R29, R29, UR4, RZ ;  /* 0x000000041d1d7c24 */ /* 0x000fe2000f8e02ff */
[----:B------:R1:W-:Y:S01]  /*2290*/  STL.64 [R1+0x8], R4 ;  /* 0x0000080401007387 */ /* 0x0003e20000100a00 */
[----:B------:R-:W-:Y:S01]  /*22a0*/  LEA R2, P4, R10, UR6, 0x1 ;  /* 0x000000060a027c11 */ /* 0x000fe2000f8808ff */
[----:B------:R-:W-:Y:S01]  /*22b0*/  ULDC UR4, c[0x0][0x234] ;  /* 0x00008d0000047ab9 */ /* 0x000fe20000000800 */
[----:B0-----:R-:W-:-:S02]  /*22c0*/  IMAD.MOV.U32 R12, RZ, RZ, R16 ;  /* 0x000000ffff0c7224 */ /* 0x001fc400078e0010 */
[----:B------:R-:W-:-:S05]  /*22d0*/  IMAD.WIDE R16, R28, 0x2, R18 ;  /* 0x000000021c107825 */ /* 0x000fca00078e0212 */
[----:B------:R0:W-:Y:S01]  /*22e0*/  STL.64 [R1+0x32c8], R16 ;  /* 0x0032c81001007387 */ /* 0x0001e20000100a00 */
[----:B-1----:R-:W-:Y:S01]  /*22f0*/  IMAD.WIDE R4, R29, 0x2, R18 ;  /* 0x000000021d047825 */ /* 0x002fe200078e0212 */
[----:B------:R-:W-:Y:S01]  /*2300*/  LEA.HI.X.SX32 R3, R10, UR7, 0x1, P4 ;  /* 0x000000070a037c11 */ /* 0x000fe2000a0f0eff */
[----:B------:R-:W-:Y:S02]  /*2310*/  ULDC.64 UR6, c[0x0][0x210] ;  /* 0x0000840000067ab9 */ /* 0x000fe40000000a00 */
[----:B------:R-:W-:Y:S02]  /*2320*/  IMAD.MOV.U32 R13, RZ, RZ, R15 ;  /* 0x000000ffff0d7224 */ /* 0x000fe400078e000f */
[----:B------:R-:W-:-:S04]  /*2330*/  IMAD.WIDE R6, R12, 0x2, R18 ;  /* 0x000000020c067825 */ /* 0x000fc800078e0212 */
[----:B0-----:R-:W-:Y:S02]  /*2340*/  IMAD.MOV.U32 R16, RZ, RZ, R14 ;  /* 0x000000ffff107224 */ /* 0x001fe400078e000e */
[----:B------:R-:W-:Y:S02]  /*2350*/  IMAD.MOV.U32 R17, RZ, RZ, R11 ;  /* 0x000000ffff117224 */ /* 0x000fe400078e000b */
[--C-:B------:R-:W-:Y:S01]  /*2360*/  IMAD.WIDE R8, R16, 0x2, R18.reuse ;  /* 0x0000000210087825 */ /* 0x100fe200078e0212 */
[----:B------:R0:W-:Y:S03]  /*2370*/  STL.64 [R1+0x32d0], R4 ;  /* 0x0032d00401007387 */ /* 0x0001e60000100a00 */
[----:B------:R-:W-:-:S04]  /*2380*/  IMAD.WIDE R10, R17, 0x2, R18 ;  /* 0x00000002110a7825 */ /* 0x000fc800078e0212 */
[--C-:B------:R-:W-:Y:S01]  /*2390*/  IMAD.WIDE R14, R13, 0x2, R18.reuse ;  /* 0x000000020d0e7825 */ /* 0x100fe200078e0212 */
[----:B0-----:R-:W2:Y:S04]  /*23a0*/  LDL R5, [R1+0x98] ;  /* 0x0000980001057983 */ /* 0x001ea80000100800 */
[----:B------:R-:W-:Y:S04]  /*23b0*/  STL.64 [R1+0x32d8], R6 ;  /* 0x0032d80601007387 */ /* 0x000fe80000100a00 */
[----:B------:R-:W-:Y:S04]  /*23c0*/  STL.64 [R1+0x32e0], R8 ;  /* 0x0032e00801007387 */ /* 0x000fe80000100a00 */
[----:B------:R0:W-:Y:S04]  /*23d0*/  STL.64 [R1+0x32e8], R10 ;  /* 0x0032e80a01007387 */ /* 0x0001e80000100a00 */
[----:B------:R-:W-:Y:S04]  /*23e0*/  STL.64 [R1+0x32f0], R14 ;  /* 0x0032f00e01007387 */ /* 0x000fe80000100a00 */
[----:B0-----:R-:W3:Y:S01]  /*23f0*/  LDL.LU.64 R10, [R1+0x28] ;  /* 0x00002800010a7983 */ /* 0x001ee20000300a00 */
[----:B--2---:R-:W-:-:S03]  /*2400*/  IMAD.WIDE R4, R5, 0x2, R18 ;  /* 0x0000000205047825 */ /* 0x004fc600078e0212 */
[----:B---3--:R0:W-:Y:S04]  /*2410*/  STL.64 [R1+0x32f8], R10 ;  /* 0x0032f80a01007387 */ /* 0x0081e80000100a00 */
[----:B------:R-:W-:Y:S04]  /*2420*/  STL.64 [R1+0x60], R4 ;  /* 0x0000600401007387 */ /* 0x000fe80000100a00 */
[----:B0-----:R-:W2:Y:S04]  /*2430*/  LDL.LU.64 R10, [R1+0x38] ;  /* 0x00003800010a7983 */ /* 0x001ea80000300a00 */
[----:B--2---:R-:W-:Y:S04]  /*2440*/  STL.64 [R1+0x3300], R10 ;  /* 0x0033000a01007387 */ /* 0x004fe80000100a00 */
[----:B------:R-:W2:Y:S04]  /*2450*/  LDL.LU.64 R6, [R1+0x18] ;  /* 0x0000180001067983 */ /* 0x000ea80000300a00 */
[----:B--2---:R0:W-:Y:S04]  /*2460*/  STL.64 [R1+0x3308], R6 ;  /* 0x0033080601007387 */ /* 0x0041e80000100a00 */
[----:B0-----:R-:W2:Y:S01]  /*2470*/  LDL.LU.64 R6, [R1+0x70] ;  /* 0x0000700001067983 */ /* 0x001ea20000300a00 */
[----:B------:R-:W-:-:S03]  /*2480*/  IMAD.WIDE R4, R20, 0x2, R2 ;  /* 0x0000000214047825 */ /* 0x000fc600078e0202 */
[----:B--2---:R0:W-:Y:S02]  /*2490*/  STL.64 [R1+0x3310], R6 ;  /* 0x0033100601007387 */ /* 0x0041e40000100a00 */
[--C-:B0-----:R-:W-:Y:S02]  /*24a0*/  IMAD.WIDE R6, R0, 0x2, R2.reuse ;  /* 0x0000000200067825 */ /* 0x101fe400078e0202 */
[----:B------:R-:W2:Y:S04]  /*24b0*/  LDL.LU R0, [R1+0x98] ;  /* 0x0000980001007983 */ /* 0x000ea80000300800 */
[----:B------:R0:W-:Y:S02]  /*24c0*/  STL.64 [R1+0x58], R6 ;  /* 0x0000580601007387 */ /* 0x0001e40000100a00 */
[----:B0-----:R-:W-:-:S05]  /*24d0*/  IMAD.WIDE R6, R21, 0x2, R2 ;  /* 0x0000000215067825 */ /* 0x001fca00078e0202 */
[----:B------:R0:W-:Y:S04]  /*24e0*/  STL.64 [R1+0x3318], R6 ;  /* 0x0033180601007387 */ /* 0x0001e80000100a00 */
[----:B------:R-:W-:Y:S04]  /*24f0*/  STL.64 [R1+0x50], R4 ;  /* 0x0000500401007387 */ /* 0x000fe80000100a00 */
[----:B0-----:R-:W3:Y:S04]  /*2500*/  LDL.LU.64 R6, [R1+0x78] ;  /* 0x0000780001067983 */ /* 0x001ee80000300a00 */
[----:B---3--:R0:W-:Y:S04]  /*2510*/  STL.64 [R1+0x3320], R6 ;  /* 0x0033200601007387 */ /* 0x0081e80000100a00 */
[----:B0-----:R-:W3:Y:S04]  /*2520*/  LDL.LU.64 R6, [R1+0x50] ;  /* 0x0000500001067983 */ /* 0x001ee80000300a00 */
[----:B---3--:R0:W-:Y:S04]  /*2530*/  STL.64 [R1+0x3328], R6 ;  /* 0x0033280601007387 */ /* 0x0081e80000100a00 */
[----:B0-----:R-:W3:Y:S04]  /*2540*/  LDL.LU.64 R6, [R1+0x80] ;  /* 0x0000800001067983 */ /* 0x001ee80000300a00 */
[----:B---3--:R0:W-:Y:S04]  /*2550*/  STL.64 [R1+0x3330], R6 ;  /* 0x0033300601007387 */ /* 0x0081e80000100a00 */
[----:B0-----:R-:W3:Y:S04]  /*2560*/  LDL.LU.64 R6, [R1+0x58] ;  /* 0x0000580001067983 */ /* 0x001ee80000300a00 */
[----:B---3--:R0:W-:Y:S04]  /*2570*/  STL.64 [R1+0x3338], R6 ;  /* 0x0033380601007387 */ /* 0x0081e80000100a00 */
[----:B0-----:R-:W3:Y:S01]  /*2580*/  LDL.LU.64 R6, [R1+0x88] ;  /* 0x0000880001067983 */ /* 0x001ee20000300a00 */
[----:B------:R-:W-:-:S04]  /*2590*/  IMAD.WIDE R8, R24, 0x2, R2 ;  /* 0x0000000218087825 */ /* 0x000fc800078e0202 */
[----:B------:R-:W-:-:S04]  /*25a0*/  IMAD.WIDE R4, R25, 0x2, R2 ;  /* 0x0000000219047825 */ /* 0x000fc800078e0202 */
[----:B------:R-:W-:-:S04]  /*25b0*/  IMAD.WIDE R10, R22, 0x2, R2 ;  /* 0x00000002160a7825 */ /* 0x000fc800078e0202 */
[----:B------:R-:W-:-:S04]  /*25c0*/  IMAD.WIDE R14, R23, 0x2, R2 ;  /* 0x00000002170e7825 */ /* 0x000fc800078e0202 */
[----:B------:R-:W-:-:S04]  /*25d0*/  IMAD.WIDE R18, R27, 0x2, R2 ;  /* 0x000000021b127825 */ /* 0x000fc800078e0202 */
[----:B------:R-:W-:-:S04]  /*25e0*/  IMAD.WIDE R20, R28, 0x2, R2 ;  /* 0x000000021c147825 */ /* 0x000fc800078e0202 */
[----:B------:R-:W-:-:S04]  /*25f0*/  IMAD.WIDE R22, R29, 0x2, R2 ;  /* 0x000000021d167825 */ /* 0x000fc800078e0202 */
[----:B------:R-:W-:Y:S01]  /*2600*/  IMAD.WIDE R28, R17, 0x2, R2 ;  /* 0x00000002111c7825 */ /* 0x000fe200078e0202 */
[----:B---3--:R0:W-:Y:S03]  /*2610*/  STL.64 [R1+0x3340], R6 ;  /* 0x0033400601007387 */ /* 0x0081e60000100a00 */
[----:B0-----:R-:W-:Y:S02]  /*2620*/  IMAD.MOV.U32 R6, RZ, RZ, R12 ;  /* 0x000000ffff067224 */ /* 0x001fe400078e000c */
[----:B------:R-:W-:Y:S02]  /*2630*/  IMAD.MOV.U32 R7, RZ, RZ, R13 ;  /* 0x000000ffff077224 */ /* 0x000fe400078e000d */
[----:B------:R-:W-:-:S04]  /*2640*/  IMAD.WIDE R24, R6, 0x2, R2 ;  /* 0x0000000206187825 */ /* 0x000fc800078e0202 */
[----:B------:R-:W-:-:S04]  /*2650*/  IMAD.WIDE R6, R7, 0x2, R2 ;  /* 0x0000000207067825 */ /* 0x000fc800078e0202 */
[----:B------:R-:W-:-:S04]  /*2660*/  IMAD.WIDE R12, R26, 0x2, R2 ;  /* 0x000000021a0c7825 */ /* 0x000fc800078e0202 */
[--C-:B------:R-:W-:Y:S02]  /*2670*/  IMAD.WIDE R26, R16, 0x2, R2.reuse ;  /* 0x00000002101a7825 */ /* 0x100fe400078e0202 */
[----:B------:R-:W3:Y:S04]  /*2680*/  LDL.LU.64 R16, [R1+0x8] ;  /* 0x0000080001107983 */ /* 0x000ee80000300a00 */
[----:B------:R0:W-:Y:S04]  /*2690*/  STL.64 [R1+0x68], R6 ;  /* 0x0000680601007387 */ /* 0x0001e80000100a00 */
[----:B0-----:R-:W4:Y:S01]  /*26a0*/  LDL.LU.64 R6, [R1+0x3340] ;  /* 0x0033400001067983 */ /* 0x001f220000300a00 */
[----:B--2---:R-:W-:-:S03]  /*26b0*/  IMAD.WIDE R2, R0, 0x2, R2 ;  /* 0x0000000200027825 */ /* 0x004fc600078e0202 */
[----:B----4-:R0:W-:Y:S01]  /*26c0*/  STL [R1+0x3298], R6 ;  /* 0x0032980601007387 */ /* 0x0101e20000100800 */
[----:B------:R-:W-:-:S03]  /*26d0*/  IMAD.MOV.U32 R0, RZ, RZ, R7 ;  /* 0x000000ffff007224 */ /* 0x000fc600078e0007 */
[----:B0-----:R-:W2:Y:S04]  /*26e0*/  LDL.LU.64 R6, [R1+0x3338] ;  /* 0x0033380001067983 */ /* 0x001ea80000300a00 */
[----:B--2---:R-:W-:Y:S04]  /*26f0*/  STL [R1+0x3294], R6 ;  /* 0x0032940601007387 */ /* 0x004fe80000100800 */
[----:B------:R0:W-:Y:S02]  /*2700*/  STL [R1+0x3290], R0 ;  /* 0x0032900001007387 */ /* 0x0001e40000100800 */
[----:B0-----:R-:W-:-:S02]  /*2710*/  IMAD.MOV.U32 R0, RZ, RZ, R7 ;  /* 0x000000ffff007224 */ /* 0x001fc400078e0007 */
[----:B------:R-:W2:Y:S04]  /*2720*/  LDL.LU.64 R6, [R1+0x3330] ;  /* 0x0033300001067983 */ /* 0x000ea80000300a00 */
        /* <DEDUP_REMOVED lines=20> */
[----:B------:R-:W-:Y:S04]  /*2870*/  STL [R1+0x3264], R10 ;  /* 0x0032640a01007387 */ /* 0x000fe80000100800 */
[----:B------:R0:W-:Y:S02]  /*2880*/  STL [R1+0x3260], R0 ;  /* 0x0032600001007387 */ /* 0x0001e40000100800 */
[----:B0-----:R-:W-:-:S02]  /*2890*/  IMAD.MOV.U32 R0, RZ, RZ, R11 ;  /* 0x000000ffff007224 */ /* 0x001fc400078e000b */
[----:B------:R-:W4:Y:S04]  /*28a0*/  LDL.LU.64 R10, [R1+0x3300] ;  /* 0x00330000010a7983 */ /* 0x000f280000300a00 */
[----:B----4-:R-:W-:Y:S04]  /*28b0*/  STL [R1+0x325c], R10 ;  /* 0x00325c0a01007387 */ /* 0x010fe80000100800 */
[----:B------:R0:W-:Y:S02]  /*28c0*/  STL [R1+0x3258], R0 ;  /* 0x0032580001007387 */ /* 0x0001e40000100800 */
[----:B0-----:R-:W-:-:S02]  /*28d0*/  IMAD.MOV.U32 R0, RZ, RZ, R11 ;  /* 0x000000ffff007224 */ /* 0x001fc400078e000b */
[----:B------:R-:W4:Y:S04]  /*28e0*/  LDL.LU.64 R10, [R1+0x32f8] ;  /* 0x0032f800010a7983 */ /* 0x000f280000300a00 */
[----:B------:R-:W-:Y:S04]  /*28f0*/  STL [R1+0x3254], R14 ;  /* 0x0032540e01007387 */ /* 0x000fe80000100800 */
[----:B------:R0:W-:Y:S02]  /*2900*/  STL [R1+0x3250], R0 ;  /* 0x0032500001007387 */ /* 0x0001e40000100800 */
[----:B0-----:R-:W-:-:S02]  /*2910*/  IMAD.MOV.U32 R0, RZ, RZ, R15 ;  /* 0x000000ffff007224 */ /* 0x001fc400078e000f */
[----:B------:R-:W3:Y:S04]  /*2920*/  LDL.LU.64 R14, [R1+0x32f0] ;  /* 0x0032f000010e7983 */ /* 0x000ee80000300a00 */
[----:B----4-:R-:W-:Y:S04]  /*2930*/  STL [R1+0x324c], R10 ;  /* 0x00324c0a01007387 */ /* 0x010fe80000100800 */
[----:B------:R0:W-:Y:S02]  /*2940*/  STL [R1+0x3248], R0 ;  /* 0x0032480001007387 */ /* 0x0001e40000100800 */
[----:B0-----:R-:W-:-:S02]  /*2950*/  IMAD.MOV.U32 R0, RZ, RZ, R11 ;  /* 0x000000ffff007224 */ /* 0x001fc400078e000b */
[----:B------:R-:W4:Y:S04]  /*2960*/  LDL.LU.64 R10, [R1+0x32e8] ;  /* 0x0032e800010a7983 */ /* 0x000f280000300a00 */
[----:B------:R-:W-:Y:S04]  /*2970*/  STL [R1+0x3244], R8 ;  /* 0x0032440801007387 */ /* 0x000fe80000100800 */
[----:B------:R0:W-:Y:S02]  /*2980*/  STL [R1+0x3240], R0 ;  /* 0x0032400001007387 */ /* 0x0001e40000100800 */
[----:B0-----:R-:W-:-:S02]  /*2990*/  IMAD.MOV.U32 R0, RZ, RZ, R9 ;  /* 0x000000ffff007224 */ /* 0x001fc400078e0009 */
[----:B------:R-:W4:Y:S04]  /*29a0*/  LDL.LU.64 R8, [R1+0x32e0] ;  /* 0x0032e00001087983 */ /* 0x000f280000300a00 */
        /* <DEDUP_REMOVED lines=8> */
[----:B---3--:R-:W-:Y:S04]  /*2a30*/  STL [R1+0x322c], R16 ;  /* 0x00322c1001007387 */ /* 0x008fe80000100800 */
[----:B------:R0:W-:Y:S02]  /*2a40*/  STL [R1+0x3228], R0 ;  /* 0x0032280001007387 */ /* 0x0001e40000100800 */
[----:B0-----:R-:W-:-:S02]  /*2a50*/  IMAD.MOV.U32 R0, RZ, RZ, R17 ;  /* 0x000000ffff007224 */ /* 0x001fc400078e0011 */
[----:B------:R-:W3:Y:S04]  /*2a60*/  LDL.LU.64 R16, [R1+0x32c8] ;  /* 0x0032c80001107983 */ /* 0x000ee80000300a00 */
[----:B------:R-:W-:Y:S04]  /*2a70*/  STL [R1+0x3224], R12 ;  /* 0x0032240c01007387 */ /* 0x000fe80000100800 */
[----:B------:R0:W-:Y:S02]  /*2a80*/  STL [R1+0x3220], R0 ;  /* 0x0032200001007387 */ /* 0x0001e40000100800 */
[----:B0-----:R-:W-:-:S02]  /*2a90*/  IMAD.MOV.U32 R0, RZ, RZ, R13 ;  /* 0x000000ffff007224 */ /* 0x001fc400078e000d */
[----:B------:R-:W2:Y:S04]  /*2aa0*/  LDL.LU.64 R12, [R1+0x32c0] ;  /* 0x0032c000010c7983 */ /* 0x000ea80000300a00 */
[----:B--2---:R0:W-:Y:S04]  /*2ab0*/  STL [R1+0x321c], R12 ;  /* 0x00321c0c01007387 */ /* 0x0041e80000100800 */
[----:B------:R-:W-:Y:S04]  /*2ac0*/  STL [R1+0x3218], R0 ;  /* 0x0032180001007387 */ /* 0x000fe80000100800 */
[----:B------:R1:W-:Y:S01]  /*2ad0*/  STL [R1+0x3210], R13 ;  /* 0x0032100d01007387 */ /* 0x0003e20000100800 */
[----:B0-----:R-:W0:Y:S03]  /*2ae0*/  LDC R12, c[0x0][0x238] ;  /* 0x00008e00ff0c7b82 */ /* 0x001e260000000800 */
[----:B-1----:R-:W2:Y:S04]  /*2af0*/  LDL.LU R13, [R1+0x9c] ;  /* 0x00009c00010d7983 */ /* 0x002ea80000300800 */
[----:B------:R-:W-:Y:S04]  /*2b00*/  STL [R1+0x3214], R18 ;  /* 0x0032141201007387 */ /* 0x000fe80000100800 */
[----:B------:R1:W-:Y:S04]  /*2b10*/  STL [R1+0x3208], R19 ;  /* 0x0032081301007387 */ /* 0x0003e80000100800 */
[----:B---3--:R-:W-:Y:S04]  /*2b20*/  STL [R1+0x320c], R16 ;  /* 0x00320c1001007387 */ /* 0x008fe80000100800 */
[----:B------:R-:W-:Y:S04]  /*2b30*/  STL [R1+0x3200], R17 ;  /* 0x0032001101007387 */ /* 0x000fe80000100800 */
[----:B-1----:R-:W3:Y:S04]  /*2b40*/  LDL.LU.64 R18, [R1+0x68] ;  /* 0x0000680001127983 */ /* 0x002ee80000300a00 */
[----:B------:R-:W-:Y:S04]  /*2b50*/  STL [R1+0x3204], R20 ;  /* 0x0032041401007387 */ /* 0x000fe80000100800 */
[----:B------:R-:W3:Y:S04]  /*2b60*/  LDL.LU R0, [R1+0xa0] ;  /* 0x0000a00001007983 */ /* 0x000ee80000300800 */
[----:B------:R-:W-:Y:S04]  /*2b70*/  STL [R1+0x31f8], R21 ;  /* 0x0031f81501007387 */ /* 0x000fe80000100800 */
[----:B----4-:R-:W-:Y:S04]  /*2b80*/  STL [R1+0x31fc], R4 ;  /* 0x0031fc0401007387 */ /* 0x010fe80000100800 */
[----:B------:R-:W-:Y:S04]  /*2b90*/  STL [R1+0x31f0], R5 ;  /* 0x0031f00501007387 */ /* 0x000fe80000100800 */
[----:B------:R-:W-:Y:S04]  /*2ba0*/  STL [R1+0x31f4], R22 ;  /* 0x0031f41601007387 */ /* 0x000fe80000100800 */
[----:B------:R1:W-:Y:S04]  /*2bb0*/  STL [R1+0x31e8], R23 ;  /* 0x0031e81701007387 */ /* 0x0003e80000100800 */
[----:B-1----:R-:W4:Y:S04]  /*2bc0*/  LDL.LU.64 R22, [R1+0x60] ;  /* 0x0000600001167983 */ /* 0x002f280000300a00 */
[----:B------:R-:W-:Y:S04]  /*2bd0*/  STL [R1+0x31ec], R6 ;  /* 0x0031ec0601007387 */ /* 0x000fe80000100800 */
[----:B------:R-:W4:Y:S04]  /*2be0*/  LDL.LU R21, [R1+0xa4] ;  /* 0x0000a40001157983 */ /* 0x000f280000300800 */
[----:B------:R-:W-:Y:S04]  /*2bf0*/  STL [R1+0x31e0], R7 ;  /* 0x0031e00701007387 */ /* 0x000fe80000100800 */
[----:B------:R-:W-:Y:S04]  /*2c00*/  STL [R1+0x31e4], R24 ;  /* 0x0031e41801007387 */ /* 0x000fe80000100800 */
[----:B------:R-:W-:Y:S04]  /*2c10*/  STL [R1+0x31d8], R25 ;  /* 0x0031d81901007387 */ /* 0x000fe80000100800 */
[----:B------:R0:W-:Y:S04]  /*2c20*/  STL [R1+0x31dc], R8 ;  /* 0x0031dc0801007387 */ /* 0x0001e80000100800 */
[----:B------:R-:W-:Y:S04]  /*2c30*/  STL [R1+0x31d0], R9 ;  /* 0x0031d00901007387 */ /* 0x000fe80000100800 */
[----:B------:R-:W-:Y:S04]  /*2c40*/  STL [R1+0x31d4], R26 ;  /* 0x0031d41a01007387 */ /* 0x000fe80000100800 */
[----:B------:R-:W-:Y:S04]  /*2c50*/  STL [R1+0x31c8], R27 ;  /* 0x0031c81b01007387 */ /* 0x000fe80000100800 */
[----:B------:R-:W4:Y:S04]  /*2c60*/  LDL.LU R16, [R1+0xbc] ;  /* 0x0000bc0001107983 */ /* 0x000f280000300800 */
[----:B------:R-:W-:Y:S04]  /*2c70*/  STL [R1+0x31cc], R10 ;  /* 0x0031cc0a01007387 */ /* 0x000fe80000100800 */
[----:B------:R1:W-:Y:S04]  /*2c80*/  STL [R1+0x31c4], R11 ;  /* 0x0031c40b01007387 */ /* 0x0003e80000100800 */
[----:B------:R-:W4:Y:S04]  /*2c90*/  LDL.LU R17, [R1+0xd4] ;  /* 0x0000d40001117983 */ /* 0x000f280000300800 */
[----:B------:R-:W-:Y:S01]  /*2ca0*/  STL [R1+0x31c0], R28 ;  /* 0x0031c01c01007387 */ /* 0x000fe20000100800 */
[----:B--2---:R-:W-:-:S03]  /*2cb0*/  IMAD R4, R13, UR4, RZ ;  /* 0x000000040d047c24 */ /* 0x004fc6000f8e02ff */
[----:B------:R-:W-:Y:S01]  /*2cc0*/  STL [R1+0x31b8], R29 ;  /* 0x0031b81d01007387 */ /* 0x000fe20000100800 */
[----:B---3--:R-:W-:-:S03]  /*2cd0*/  IMAD.MOV.U32 R5, RZ, RZ, R19 ;  /* 0x000000ffff057224 */ /* 0x008fc600078e0013 */
[----:B------:R-:W-:Y:S01]  /*2ce0*/  STL [R1+0x31bc], R14 ;  /* 0x0031bc0e01007387 */ /* 0x000fe20000100800 */
[----:B0-----:R-:W-:Y:S01]  /*2cf0*/  IMAD R8, R12, 0x7f, RZ ;  /* 0x0000007f0c087824 */ /* 0x001fe200078e02ff */
[----:B-1----:R-:W0:Y:S02]  /*2d00*/  LDC R11, c[0x0][0x238] ;  /* 0x00008e00ff0b7b82 */ /* 0x002e240000000800 */
[----:B------:R-:W-:Y:S04]  /*2d10*/  STL [R1+0x31b0], R15 ;  /* 0x0031b00f01007387 */ /* 0x000fe80000100800 */
[----:B------:R1:W-:Y:S04]  /*2d20*/  STL [R1+0x31b4], R18 ;  /* 0x0031b41201007387 */ /* 0x0003e80000100800 */
[----:B-1----:R-:W2:Y:S04]  /*2d30*/  LDL.LU R18, [R1+0xe0] ;  /* 0x0000e00001127983 */ /* 0x002ea80000300800 */
[----:B------:R-:W-:Y:S04]  /*2d40*/  STL [R1+0x31ac], R5 ;  /* 0x0031ac0501007387 */ /* 0x000fe80000100800 */
[----:B------:R-:W3:Y:S04]  /*2d50*/  LDL.LU R19, [R1+0xd8] ;  /* 0x0000d80001137983 */ /* 0x000ee80000300800 */
[----:B----4-:R-:W-:Y:S04]  /*2d60*/  STL [R1+0x31a8], R22 ;  /* 0x0031a81601007387 */ /* 0x010fe80000100800 */
[----:B------:R-:W4:Y:S01]  /*2d70*/  LDL.LU R13, [R1+0xdc] ;  /* 0x0000dc00010d7983 */ /* 0x000f220000300800 */
[----:B------:R-:W-:Y:S01]  /*2d80*/  LEA R28, P0, R4, UR6, 0x1 ;  /* 0x00000006041c7c11 */ /* 0x000fe2000f8008ff */
[----:B------:R-:W-:-:S02]  /*2d90*/  IMAD R0, R0, UR4, RZ ;  /* 0x0000000400007c24 */ /* 0x000fc4000f8e02ff */
[----:B------:R-:W-:Y:S01]  /*2da0*/  IMAD R6, R21, UR4, RZ ;  /* 0x0000000415067c24 */ /* 0x000fe2000f8e02ff */
[----:B------:R-:W-:Y:S01]  /*2db0*/  LEA.HI.X.SX32 R29, R4, UR7, 0x1, P0 ;  /* 0x00000007041d7c11 */ /* 0x000fe200080f0eff */
[----:B------:R-:W-:Y:S01]  /*2dc0*/  IMAD.MOV.U32 R4, RZ, RZ, R23 ;  /* 0x000000ffff047224 */ /* 0x000fe200078e0017 */
[----:B------:R-:W-:Y:S02]  /*2dd0*/  LEA R26, P1, R0, UR6, 0x1 ;  /* 0x00000006001a7c11 */ /* 0x000fe4000f8208ff */
[----:B------:R-:W-:Y:S02]  /*2de0*/  LEA R24, P0, R6, UR6, 0x1 ;  /* 0x0000000606187c11 */ /* 0x000fe4000f8008ff */
[----:B------:R1:W-:Y:S01]  /*2df0*/  STL [R1+0x31a4], R4 ;  /* 0x0031a40401007387 */ /* 0x0003e20000100800 */
[----:B------:R-:W-:Y:S02]  /*2e00*/  LEA.HI.X.SX32 R27, R0, UR7, 0x1, P1 ;  /* 0x00000007001b7c11 */ /* 0x000fe400088f0eff */
[----:B------:R-:W-:Y:S01]  /*2e10*/  LEA.HI.X.SX32 R25, R6, UR7, 0x1, P0 ;  /* 0x0000000706197c11 */ /* 0x000fe200080f0eff */
[----:B------:R-:W-:Y:S01]  /*2e20*/  STL.64 [R1+0x3c0], R28 ;  /* 0x0003c01c01007387 */ /* 0x000fe20000100a00 */
[----:B-1----:R-:W-:-:S03]  /*2e30*/  IMAD.WIDE R4, R8, 0x2, R28 ;  /* 0x0000000208047825 */ /* 0x002fc600078e021c */
[----:B------:R-:W-:Y:S04]  /*2e40*/  STL [R1+0x31a0], R2 ;  /* 0x0031a00201007387 */ /* 0x000fe80000100800 */
[----:B------:R-:W-:Y:S04]  /*2e50*/  STL [R1+0x3194], R3 ;  /* 0x0031940301007387 */ /* 0x000fe80000100800 */
[----:B------:R-:W-:Y:S01]  /*2e60*/  STL [R1+0x319c], R4 ;  /* 0x00319c0401007387 */ /* 0x000fe20000100800 */
[----:B------:R-:W-:-:S03]  /*2e70*/  IMAD R0, R16, UR4, RZ ;  /* 0x0000000410007c24 */ /* 0x000fc6000f8e02ff */
[----:B------:R1:W-:Y:S02]  /*2e80*/  STL [R1+0x3198], R5 ;  /* 0x0031980501007387 */ /* 0x0003e40000100800 */
[----:B------:R-:W-:Y:S01]  /*2e90*/  LEA R22, P1, R0, UR6, 0x1 ;  /* 0x0000000600167c11 */ /* 0x000fe2000f8208ff */
[----:B------:R-:W-:Y:S02]  /*2ea0*/  IMAD R6, R17, UR4, RZ ;  /* 0x0000000411067c24 */ /* 0x000fe4000f8e02ff */
[----:B-1----:R-:W-:-:S03]  /*2eb0*/  IMAD.WIDE R4, R8, 0x2, R26 ;  /* 0x0000000208047825 */ /* 0x002fc600078e021a */
[----:B------:R-:W-:Y:S01]  /*2ec0*/  LEA R20, P0, R6, UR6, 0x1 ;  /* 0x0000000606147c11 */ /* 0x000fe2000f8008ff */
[----:B------:R-:W-:Y:S01]  /*2ed0*/  IMAD.WIDE R2, R8, 0x2, R24 ;  /* 0x0000000208027825 */ /* 0x000fe200078e0218 */
[----:B------:R-:W-:Y:S02]  /*2ee0*/  LEA.HI.X.SX32 R23, R0, UR7, 0x1, P1 ;  /* 0x0000000700177c11 */ /* 0x000fe400088f0eff */
[----:B------:R-:W-:Y:S01]  /*2ef0*/  LEA.HI.X.SX32 R21, R6, UR7, 0x1, P0 ;  /* 0x0000000706157c11 */ /* 0x000fe200080f0eff */
[----:B------:R-:W-:Y:S04]  /*2f00*/  STL.64 [R1+0x3c8], R26 ;  /* 0x0003c81a01007387 */ /* 0x000fe80000100a00 */
[----:B------:R-:W-:Y:S04]  /*2f10*/  STL.64 [R1+0x3d0], R24 ;  /* 0x0003d01801007387 */ /* 0x000fe80000100a00 */
[----:B------:R-:W-:Y:S04]  /*2f20*/  STL [R1+0x3188], R4 ;  /* 0x0031880401007387 */ /* 0x000fe80000100800 */
[----:B------:R1:W-:Y:S04]  /*2f30*/  STL [R1+0x3184], R5 ;  /* 0x0031840501007387 */ /* 0x0003e80000100800 */
[----:B------:R-:W-:Y:S04]  /*2f40*/  STL [R1+0x3190], R2 ;  /* 0x0031900201007387 */ /* 0x000fe80000100800 */
[----:B------:R0:W-:Y:S01]  /*2f50*/  STL [R1+0x318c], R3 ;  /* 0x00318c0301007387 */ /* 0x0001e20000100800 */
[----:B-1----:R-:W-:-:S03]  /*2f60*/  IMAD.WIDE R4, R8, 0x2, R22 ;  /* 0x0000000208047825 */ /* 0x002fc600078e0216 */
[----:B------:R-:W-:Y:S04]  /*2f70*/  STL.64 [R1+0x3d8], R22 ;  /* 0x0003d81601007387 */ /* 0x000fe80000100a00 */
[----:B------:R-:W-:Y:S01]  /*2f80*/  STL.64 [R1+0x3e0], R20 ;  /* 0x0003e01401007387 */ /* 0x000fe20000100a00 */
[----:B0-----:R-:W-:-:S03]  /*2f90*/  IMAD.WIDE R2, R8, 0x2, R20 ;  /* 0x0000000208027825 */ /* 0x001fc600078e0214 */
[----:B------:R-:W-:Y:S04]  /*2fa0*/  STL [R1+0x11e0], R4 ;  /* 0x0011e00401007387 */ /* 0x000fe80000100800 */
[----:B------:R0:W-:Y:S04]  /*2fb0*/  STL [R1+0x11dc], R5 ;  /* 0x0011dc0501007387 */ /* 0x0001e80000100800 */
[----:B------:R-:W-:Y:S04]  /*2fc0*/  STL [R1+0x317c], R2 ;  /* 0x00317c0201007387 */ /* 0x000fe80000100800 */
[----:B------:R1:W-:Y:S01]  /*2fd0*/  STL [R1+0x11e4], R3 ;  /* 0x0011e40301007387 */ /* 0x0003e20000100800 */
[----:B--2---:R-:W-:-:S02]  /*2fe0*/  IMAD R0, R18, UR4, RZ ;  /* 0x0000000412007c24 */ /* 0x004fc4000f8e02ff */
[----:B---3--:R-:W-:-:S03]  /*2ff0*/  IMAD R7, R19, UR4, RZ ;  /* 0x0000000413077c24 */ /* 0x008fc6000f8e02ff */
[----:B------:R-:W-:Y:S02]  /*3000*/  LEA R14, P0, R0, UR6, 0x1 ;  /* 0x00000006000e7c11 */ /* 0x000fe4000f8008ff */
[----:B------:R-:W-:Y:S01]  /*3010*/  LEA R18, P2, R7, UR6, 0x1 ;  /* 0x0000000607127c11 */ /* 0x000fe2000f8408ff */
[----:B----4-:R-:W-:-:S03]  /*3020*/  IMAD R6, R13, UR4, RZ ;  /* 0x000000040d067c24 */ /* 0x010fc6000f8e02ff */
[----:B------:R-:W-:Y:S02]  /*3030*/  LEA.HI.X.SX32 R19, R7, UR7, 0x1, P2 ;  /* 0x0000000707137c11 */ /* 0x000fe400090f0eff */
[----:B------:R-:W-:Y:S02]  /*3040*/  LEA R16, P1, R6, UR6, 0x1 ;  /* 0x0000000606107c11 */ /* 0x000fe4000f8208ff */
[----:B------:R-:W-:Y:S02]  /*3050*/  LEA.HI.X.SX32 R15, R0, UR7, 0x1, P0 ;  /* 0x00000007000f7c11 */ /* 0x000fe400080f0eff */
[----:B------:R-:W-:Y:S01]  /*3060*/  LEA.HI.X.SX32 R17, R6, UR7, 0x1, P1 ;  /* 0x0000000706117c11 */ /* 0x000fe200088f0eff */
[C---:B0-----:R-:W-:Y:S01]  /*3070*/  IMAD.WIDE R4, R8.reuse, 0x2, R18 ;  /* 0x0000000208047825 */ /* 0x041fe200078e0212 */
[----:B------:R-:W-:Y:S03]  /*3080*/  STL.64 [R1+0x3e8], R18 ;  /* 0x0003e81201007387 */ /* 0x000fe60000100a00 */
[----:B------:R-:W-:Y:S01]  /*3090*/  IMAD.WIDE R6, R8, 0x2, R16 ;  /* 0x0000000208067825 */ /* 0x000fe200078e0210 */
[----:B------:R-:W-:Y:S03]  /*30a0*/  STL.64 [R1+0x3f8], R14 ;  /* 0x0003f80e01007387 */ /* 0x000fe60000100a00 */
[----:B------:R-:W-:Y:S01]  /*30b0*/  IMAD R0, R12, 0x7e, RZ ;  /* 0x0000007e0c007824 */ /* 0x000fe200078e02ff */
[----:B------:R-:W-:Y:S01]  /*30c0*/  STL.64 [R1+0x3f0], R16 ;  /* 0x0003f01001007387 */ /* 0x000fe20000100a00 */
[----:B-1----:R-:W-:-:S03]  /*30d0*/  IMAD.WIDE R2, R8, 0x2, R14 ;  /* 0x0000000208027825 */ /* 0x002fc600078e020e */
[----:B------:R-:W-:Y:S04]  /*30e0*/  STL [R1+0x3180], R4 ;  /* 0x0031800401007387 */ /* 0x000fe80000100800 */
[----:B------:R0:W-:Y:S04]  /*30f0*/  STL [R1+0x3174], R5 ;  /* 0x0031740501007387 */ /* 0x0001e80000100800 */
[----:B------:R-:W-:Y:S04]  /*3100*/  STL [R1+0x3178], R6 ;  /* 0x0031780601007387 */ /* 0x000fe80000100800 */
[----:B------:R1:W-:Y:S01]  /*3110*/  STL [R1+0x315c], R7 ;  /* 0x00315c0701007387 */ /* 0x0003e20000100800 */
[----:B0-----:R-:W-:-:S03]  /*3120*/  IMAD.WIDE R4, R0, 0x2, R28 ;  /* 0x0000000200047825 */ /* 0x001fc600078e021c */
[----:B------:R-:W-:Y:S04]  /*3130*/  STL [R1+0x3170], R2 ;  /* 0x0031700201007387 */ /* 0x000fe80000100800 */
[----:B------:R0:W-:Y:S01]  /*3140*/  STL [R1+0x3168], R3 ;  /* 0x0031680301007387 */ /* 0x0001e20000100800 */
[----:B-1----:R-:W-:-:S03]  /*3150*/  IMAD.WIDE R6, R0, 0x2, R24 ;  /* 0x0000000200067825 */ /* 0x002fc600078e0218 */
[----:B------:R-:W-:Y:S01]  /*3160*/  STL [R1+0x316c], R4 ;  /* 0x00316c0401007387 */ /* 0x000fe20000100800 */
[----:B0-----:R-:W-:-:S03]  /*3170*/  IMAD.WIDE R2, R0, 0x2, R26 ;  /* 0x0000000200027825 */ /* 0x001fc600078e021a */
[----:B------:R0:W-:Y:S04]  /*3180*/  STL [R1+0x3160], R5 ;  /* 0x0031600501007387 */ /* 0x0001e80000100800 */
[----:B------:R-:W-:Y:S04]  /*3190*/  STL [R1+0x3164], R2 ;  /* 0x0031640201007387 */ /* 0x000fe80000100800 */
[----:B------:R1:W-:Y:S01]  /*31a0*/  STL [R1+0x3154], R3 ;  /* 0x0031540301007387 */ /* 0x0003e20000100800 */
[----:B0-----:R-:W-:-:S03]  /*31b0*/  IMAD.WIDE R4, R0, 0x2, R22 ;  /* 0x0000000200047825 */ /* 0x001fc600078e0216 */
[----:B------:R-:W-:Y:S04]  /*31c0*/  STL [R1+0x3158], R6 ;  /* 0x0031580601007387 */ /* 0x000fe80000100800 */
[----:B------:R0:W-:Y:S01]  /*31d0*/  STL [R1+0x313c], R7 ;  /* 0x00313c0701007387 */ /* 0x0001e20000100800 */
[----:B-1----:R-:W-:-:S03]  /*31e0*/  IMAD.WIDE R2, R0, 0x2, R20 ;  /* 0x0000000200027825 */ /* 0x002fc600078e0214 */
[----:B------:R-:W-:Y:S04]  /*31f0*/  STL [R1+0x3150], R4 ;  /* 0x0031500401007387 */ /* 0x000fe80000100800 */
[----:B------:R1:W-:Y:S01]  /*3200*/  STL [R1+0x3148], R5 ;  /* 0x0031480501007387 */ /* 0x0003e20000100800 */
[----:B0-----:R-:W-:-:S03]  /*3210*/  IMAD.WIDE R6, R0, 0x2, R16 ;  /* 0x0000000200067825 */ /* 0x001fc600078e0210 */
[----:B------:R-:W-:Y:S01]  /*3220*/  STL [R1+0x314c], R2 ;  /* 0x00314c0201007387 */ /* 0x000fe20000100800 */
[----:B------:R-:W-:Y:S02]  /*3230*/  IMAD R8, R12, 0x7d, RZ ;  /* 0x0000007d0c087824 */ /* 0x000fe400078e02ff */
[C---:B-1----:R-:W-:Y:S01]  /*3240*/  IMAD.WIDE R4, R0.reuse, 0x2, R18 ;  /* 0x0000000200047825 */ /* 0x042fe200078e0212 */
        /* <DEDUP_REMOVED lines=11> */
[----:B-1----:R-:W-:-:S03]  /*3300*/  IMAD.WIDE R2, R8, 0x2, R26 ;  /* 0x0000000208027825 */ /* 0x002fc600078e021a */
        /* <DEDUP_REMOVED lines=509> */
[----:B------:R-:W-:-:S03]  /*52e0*/  IMAD R0, R12, 0x68, RZ ;  /* 0x000000680c007824 */ /* 0x000fc600078e02ff */
[----:B------:R-:W-:Y:S01]  /*52f0*/  STL [R1+0x2c0c], R2 ;  /* 0x002c0c0201007387 */ /* 0x000fe20000100800 */
[----:B0-----:R-:W-:-:S03]  /*5300*/  IMAD.WIDE R6, R8, 0x2, R14 ;  /* 0x0000000208067825 */ /* 0x001fc600078e020e */
[----:B------:R0:W-:Y:S01]  /*5310*/  STL [R1+0x2c00], R3 ;  /* 0x002c000301007387 */ /* 0x0001e20000100800 */
[----:B-1----:R-:W-:-:S05]  /*5320*/  IMAD.WIDE R4, R8, 0x2, R18 ;  /* 0x0000000208047825 */ /* 0x002fca00078e0212 */
        /* <DEDUP_REMOVED lines=13> */
[----:B------:R-:W-:-:S04]  /*5400*/  IMAD.WIDE R8, R0, 0x2, R20 ;  /* 0x0000000200087825 */ /* 0x000fc800078e0214 */
[----:B-1----:R-:W-:Y:S01]  /*5410*/  IMAD.WIDE R4, R0, 0x2, R24 ;  /* 0x0000000200047825 */ /* 0x002fe200078e0218 */
[----:B------:R0:W-:Y:S04]  /*5420*/  STL [R1+0x1204], R3 ;  /* 0x0012040301007387 */ /* 0x0001e80000100800 */
[----:B------:R-:W-:Y:S01]  /*5430*/  STL [R1+0x1210], R4 ;  /* 0x0012100401007387 */ /* 0x000fe20000100800 */
[----:B------:R-:W-:-:S03]  /*5440*/  IMAD R10, R12, 0x67, RZ ;  /* 0x000000670c0a7824 */ /* 0x000fc600078e02ff */
        /* <DEDUP_REMOVED lines=234> */
[----:B------:R-:W0:Y:S03]  /*62f0*/  LDC R10, c[0x0][0x238] ;  /* 0x00008e00ff0a7b82 */ /* 0x000e260000000800 */
[----:B------:R2:W-:Y:S01]  /*6300*/  STL [R1+0x1464], R3 ;  /* 0x0014640301007387 */ /* 0x0005e20000100800 */
[----:B-1----:R-:W-:-:S03]  /*6310*/  IMAD.WIDE R8, R0, 0x2, R28 ;  /* 0x0000000200087825 */ /* 0x002fc600078e021c */
[----:B------:R-:W-:Y:S04]  /*6320*/  STL [R1+0x1470], R4 ;  /* 0x0014700401007387 */ /* 0x000fe80000100800 */
[----:B------:R1:W-:Y:S01]  /*6330*/  STL [R1+0x146c], R5 ;  /* 0x00146c0501007387 */ /* 0x0003e20000100800 */
[----:B--2---:R-:W-:-:S03]  /*6340*/  IMAD.WIDE R2, R0, 0x2, R26 ;  /* 0x0000000200027825 */ /* 0x004fc600078e021a */
[----:B------:R-:W-:Y:S04]  /*6350*/  STL [R1+0x1478], R6 ;  /* 0x0014780601007387 */ /* 0x000fe80000100800 */
[----:B------:R2:W-:Y:S01]  /*6360*/  STL [R1+0x1474], R7 ;  /* 0x0014740701007387 */ /* 0x0005e20000100800 */
[----:B-1----:R-:W-:-:S03]  /*6370*/  IMAD.WIDE R4, R0, 0x2, R24 ;  /* 0x0000000200047825 */ /* 0x002fc600078e0218 */
[----:B------:R-:W-:Y:S04]  /*6380*/  STL [R1+0x1480], R8 ;  /* 0x0014800801007387 */ /* 0x000fe80000100800 */
[----:B------:R-:W-:Y:S01]  /*6390*/  STL [R1+0x147c], R9 ;  /* 0x00147c0901007387 */ /* 0x000fe20000100800 */
[----:B--2---:R-:W-:-:S03]  /*63a0*/  IMAD.WIDE R6, R0, 0x2, R22 ;  /* 0x0000000200067825 */ /* 0x004fc600078e0216 */
[----:B------:R-:W-:Y:S04]  /*63b0*/  STL [R1+0x1488], R2 ;  /* 0x0014880201007387 */ /* 0x000fe80000100800 */
[----:B------:R1:W-:Y:S04]  /*63c0*/  STL [R1+0x1484], R3 ;  /* 0x0014840301007387 */ /* 0x0003e80000100800 */
[----:B------:R-:W-:Y:S04]  /*63d0*/  STL [R1+0x1490], R4 ;  /* 0x0014900401007387 */ /* 0x000fe80000100800 */
[----:B------:R2:W-:Y:S01]  /*63e0*/  STL [R1+0x148c], R5 ;  /* 0x00148c0501007387 */ /* 0x0005e20000100800 */
[----:B-1----:R-:W-:-:S03]  /*63f0*/  IMAD.WIDE R2, R0, 0x2, R20 ;  /* 0x0000000200027825 */ /* 0x002fc600078e0214 */
[----:B------:R-:W-:Y:S04]  /*6400*/  STL [R1+0x1498], R6 ;  /* 0x0014980601007387 */ /* 0x000fe80000100800 */
[----:B------:R1:W-:Y:S04]  /*6410*/  STL [R1+0x1494], R7 ;  /* 0x0014940701007387 */ /* 0x0003e80000100800 */
[----:B------:R-:W-:Y:S01]  /*6420*/  STL [R1+0x14a0], R2 ;  /* 0x0014a00201007387 */ /* 0x000fe20000100800 */
[----:B------:R-:W-:-:S03]  /*6430*/  IMAD R12, R12, 0x5d, RZ ;  /* 0x0000005d0c0c7824 */ /* 0x000fc600078e02ff */
[----:B------:R3:W-:Y:S01]  /*6440*/  STL [R1+0x149c], R3 ;  /* 0x00149c0301007387 */ /* 0x0007e20000100800 */
[----:B--2---:R-:W-:-:S04]  /*6450*/  IMAD.WIDE R4, R0, 0x2, R16 ;  /* 0x0000000200047825 */ /* 0x004fc800078e0210 */
[----:B-1----:R-:W-:-:S04]  /*6460*/  IMAD.WIDE R6, R0, 0x2, R14 ;  /* 0x0000000200067825 */ /* 0x002fc800078e020e */
[----:B---3--:R-:W-:-:S04]  /*6470*/  IMAD.WIDE R2, R0, 0x2, R18 ;  /* 0x0000000200027825 */ /* 0x008fc800078e0212 */
[C---:B------:R-:W-:Y:S01]  /*6480*/  IMAD.WIDE R8, R12.reuse, 0x2, R28 ;  /* 0x000000020c087825 */ /* 0x040fe200078e021c */
[----:B------:R-:W-:Y:S04]  /*6490*/  STL [R1+0x14a8], R2 ;  /* 0x0014a80201007387 */ /* 0x000fe80000100800 */
[----:B------:R1:W-:Y:S04]  /*64a0*/  STL [R1+0x14a4], R3 ;  /* 0x0014a40301007387 */ /* 0x0003e80000100800 */
[----:B------:R-:W-:Y:S04]  /*64b0*/  STL [R1+0x14b0], R4 ;  /* 0x0014b00401007387 */ /* 0x000fe80000100800 */
[----:B------:R2:W-:Y:S01]  /*64c0*/  STL [R1+0x14ac], R5 ;  /* 0x0014ac0501007387 */ /* 0x0005e20000100800 */
[----:B-1----:R-:W-:-:S03]  /*64d0*/  IMAD.WIDE R2, R12, 0x2, R26 ;  /* 0x000000020c027825 */ /* 0x002fc600078e021a */
[----:B------:R-:W-:Y:S04]  /*64e0*/  STL [R1+0x14b8], R6 ;  /* 0x0014b80601007387 */ /* 0x000fe80000100800 */
[----:B------:R1:W-:Y:S01]  /*64f0*/  STL [R1+0x14b4], R7 ;  /* 0x0014b40701007387 */ /* 0x0003e20000100800 */
[----:B--2---:R-:W-:-:S03]  /*6500*/  IMAD.WIDE R4, R12, 0x2, R24 ;  /* 0x000000020c047825 */ /* 0x004fc600078e0218 */
[----:B------:R-:W-:Y:S04]  /*6510*/  STL [R1+0x14c0], R8 ;  /* 0x0014c00801007387 */ /* 0x000fe80000100800 */
[----:B------:R-:W-:Y:S01]  /*6520*/  STL [R1+0x14bc], R9 ;  /* 0x0014bc0901007387 */ /* 0x000fe20000100800 */
[----:B-1----:R-:W-:-:S03]  /*6530*/  IMAD.WIDE R6, R12, 0x2, R22 ;  /* 0x000000020c067825 */ /* 0x002fc600078e0216 */
        /* <DEDUP_REMOVED lines=8> */
[----:B0-----:R-:W-:-:S03]  /*65c0*/  IMAD R0, R10, 0x5c, RZ ;  /* 0x0000005c0a007824 */ /* 0x001fc600078e02ff */
[----:B------:R0:W-:Y:S01]  /*65d0*/  STL [R1+0x14dc], R3 ;  /* 0x0014dc0301007387 */ /* 0x0001e20000100800 */
[----:B--2---:R-:W-:-:S04]  /*65e0*/  IMAD.WIDE R4, R12, 0x2, R16 ;  /* 0x000000020c047825 */ /* 0x004fc800078e0210 */
[----:B-1----:R-:W-:-:S04]  /*65f0*/  IMAD.WIDE R6, R12, 0x2, R14 ;  /* 0x000000020c067825 */ /* 0x002fc800078e020e */
[----:B0-----:R-:W-:Y:S02]  /*6600*/  IMAD.WIDE R2, R12, 0x2, R18 ;  /* 0x000000020c027825 */ /* 0x001fe400078e0212 */
[----:B------:R-:W0:Y:S02]  /*6610*/  LDC R12, c[0x0][0x238] ;  /* 0x00008e00ff0c7b82 */ /* 0x000e240000000800 */
        /* <DEDUP_REMOVED lines=20> */
[----:B------:R-:W-:Y:S02]  /*6760*/  IMAD R10, R11, 0x5b, RZ ;  /* 0x0000005b0b0a7824 */ /* 0x000fe400078e02ff */
[C---:B--2---:R-:W-:Y:S01]  /*6770*/  IMAD.WIDE R4, R0.reuse, 0x2, R16 ;  /* 0x0000000200047825 */ /* 0x044fe200078e0210 */
[----:B------:R2:W-:Y:S01]  /*6780*/  STL [R1+0x151c], R3 ;  /* 0x00151c0301007387 */ /* 0x0005e20000100800 */
[----:B------:R-:W3:Y:S02]  /*6790*/  LDC R11, c[0x0][0x238] ;  /* 0x00008e00ff0b7b82 */ /* 0x000ee40000000800 */
[----:B-1----:R-:W-:-:S04]  /*67a0*/  IMAD.WIDE R6, R0, 0x2, R14 ;  /* 0x0000000200067825 */ /* 0x002fc800078e020e */
[----:B--2---:R-:W-:-:S04]  /*67b0*/  IMAD.WIDE R2, R0, 0x2, R18 ;  /* 0x0000000200027825 */ /* 0x004fc800078e0212 */
        /* <DEDUP_REMOVED lines=20> */
[----:B0-----:R-:W-:Y:S02]  /*6900*/  IMAD R0, R12, 0x5a, RZ ;  /* 0x0000005a0c007824 */ /* 0x001fe400078e02ff */
[C---:B--2---:R-:W-:Y:S01]  /*6910*/  IMAD.WIDE R4, R10.reuse, 0x2, R16 ;  /* 0x000000020a047825 */ /* 0x044fe200078e0210 */
[----:B------:R0:W-:Y:S01]  /*6920*/  STL [R1+0x155c], R3 ;  /* 0x00155c0301007387 */ /* 0x0001e20000100800 */
[----:B------:R-:W2:Y:S02]  /*6930*/  LDC R12, c[0x0][0x238] ;  /* 0x00008e00ff0c7b82 */ /* 0x000ea40000000800 */
[----:B-1----:R-:W-:-:S04]  /*6940*/  IMAD.WIDE R6, R10, 0x2, R14 ;  /* 0x000000020a067825 */ /* 0x002fc800078e020e */
[----:B0-----:R-:W-:-:S04]  /*6950*/  IMAD.WIDE R2, R10, 0x2, R18 ;  /* 0x000000020a027825 */ /* 0x001fc800078e0212 */
[C---:B------:R-:W-:Y:S01]  /*6960*/  IMAD.WIDE R8, R0.reuse, 0x2, R28 ;  /* 0x0000000200087825 */ /* 0x040fe200078e021c */
        /* <DEDUP_REMOVED lines=9> */
[----:B------:R-:W-:Y:S01]  /*6a00*/  STL [R1+0x157c], R9 ;  /* 0x00157c0901007387 */ /* 0x000fe20000100800 */
[----:B0-----:R-:W-:-:S03]  /*6a10*/  IMAD.WIDE R6, R0, 0x2, R22 ;  /* 0x0000000200067825 */ /* 0x001fc600078e0216 */
[----:B------:R-:W-:Y:S04]  /*6a20*/  STL [R1+0x1588], R2 ;  /* 0x0015880201007387 */ /* 0x000fe80000100800 */
[----:B------:R0:W-:Y:S04]  /*6a30*/  STL [R1+0x1584], R3 ;  /* 0x0015840301007387 */ /* 0x0001e80000100800 */
[----:B------:R-:W-:Y:S04]  /*6a40*/  STL [R1+0x1590], R4 ;  /* 0x0015900401007387 */ /* 0x000fe80000100800 */
[----:B------:R1:W-:Y:S01]  /*6a50*/  STL [R1+0x158c], R5 ;  /* 0x00158c0501007387 */ /* 0x0003e20000100800 */
[----:B0-----:R-:W-:-:S03]  /*6a60*/  IMAD.WIDE R2, R0, 0x2, R20 ;  /* 0x0000000200027825 */ /* 0x001fc600078e0214 */
[----:B------:R-:W-:Y:S04]  /*6a70*/  STL [R1+0x1598], R6 ;  /* 0x0015980601007387 */ /* 0x000fe80000100800 */
[----:B------:R0:W-:Y:S04]  /*6a80*/  STL [R1+0x1594], R7 ;  /* 0x0015940701007387 */ /* 0x0001e80000100800 */
[----:B------:R-:W-:Y:S01]  /*6a90*/  STL [R1+0x15a0], R2 ;  /* 0x0015a00201007387 */ /* 0x000fe20000100800 */
[----:B---3--:R-:W-:Y:S02]  /*6aa0*/  IMAD R10, R11, 0x59, RZ ;  /* 0x000000590b0a7824 */ /* 0x008fe400078e02ff */
[C---:B-1----:R-:W-:Y:S01]  /*6ab0*/  IMAD.WIDE R4, R0.reuse, 0x2, R16 ;  /* 0x0000000200047825 */ /* 0x042fe200078e0210 */
[----:B------:R1:W-:Y:S01]  /*6ac0*/  STL [R1+0x159c], R3 ;  /* 0x00159c0301007387 */ /* 0x0003e20000100800 */
[----:B------:R-:W3:Y:S02]  /*6ad0*/  LDC R11, c[0x0][0x238] ;  /* 0x00008e00ff0b7b82 */ /* 0x000ee40000000800 */
[----:B0-----:R-:W-:-:S04]  /*6ae0*/  IMAD.WIDE R6, R0, 0x2, R14 ;  /* 0x0000000200067825 */ /* 0x001fc800078e020e */
[----:B-1----:R-:W-:-:S04]  /*6af0*/  IMAD.WIDE R2, R0, 0x2, R18 ;  /* 0x0000000200027825 */ /* 0x002fc800078e0212 */
        /* <DEDUP_REMOVED lines=20> */
[----:B--2---:R-:W-:Y:S02]  /*6c40*/  IMAD R0, R12, 0x58, RZ ;  /* 0x000000580c007824 */ /* 0x004fe400078e02ff */
[C---:B-1----:R-:W-:Y:S01]  /*6c50*/  IMAD.WIDE R4, R10.reuse, 0x2, R16 ;  /* 0x000000020a047825 */ /* 0x042fe200078e0210 */
[----:B------:R1:W-:Y:S01]  /*6c60*/  STL [R1+0x15dc], R3 ;  /* 0x0015dc0301007387 */ /* 0x0003e20000100800 */
[----:B------:R-:W2:Y:S02]  /*6c70*/  LDC R12, c[0x0][0x238] ;  /* 0x00008e00ff0c7b82 */ /* 0x000ea40000000800 */
        /* <DEDUP_REMOVED lines=620> */
[----:B--2---:R-:W-:Y:S02]  /*9340*/  IMAD.SHL.U32 R0, R12, 0x40, RZ ;  /* 0x000000400c007824 */ /* 0x004fe400078e00ff */
        /* <DEDUP_REMOVED lines=1584> */
[----:B------:R-:W-:Y:S04]  /*f650*/  STL [R1+0x2afc], R7 ;  /* 0x002afc0701007387 */ /* 0x000fe80000100800 */
[----:B------:R-:W-:Y:S01]  /*f660*/  STL [R1+0x2b08], R8 ;  /* 0x002b080801007387 */ /* 0x000fe20000100800 */
[----:B-1----:R-:W-:-:S03]  /*f670*/  IMAD.WIDE R4, R0, 0x2, R16 ;  /* 0x0000000200047825 */ /* 0x002fc600078e0210 */
[----:B------:R-:W-:Y:S04]  /*f680*/  STL [R1+0x2b04], R9 ;  /* 0x002b040901007387 */ /* 0x000fe80000100800 */
[----:B------:R-:W-:Y:S04]  /*f690*/  STL [R1+0x2b10], R2 ;  /* 0x002b100201007387 */ /* 0x000fe80000100800 */
[----:B------:R0:W-:Y:S01]  /*f6a0*/  STL [R1+0x2b0c], R3 ;  /* 0x002b0c0301007387 */ /* 0x0001e20000100800 */
[----:B---3--:R-:W-:Y:S02]  /*f6b0*/  IMAD R10, R11, 0x3, RZ ;  /* 0x000000030b0a7824 */ /* 0x008fe400078e02ff */
[----:B------:R-:W1:Y:S01]  /*f6c0*/  LDC R11, c[0x0][0x238] ;  /* 0x00008e00ff0b7b82 */ /* 0x000e620000000800 */
[----:B0-----:R-:W-:-:S07]  /*f6d0*/  IMAD.WIDE R2, R0, 0x2, R14 ;  /* 0x0000000200027825 */ /* 0x001fce00078e020e */
[----:B------:R-:W0:Y:S01]  /*f6e0*/  LDC R0, c[0x0][0x238] ;  /* 0x00008e00ff007b82 */ /* 0x000e220000000800 */
[----:B------:R-:W-:Y:S01]  /*f6f0*/  STL [R1+0x2b18], R4 ;  /* 0x002b180401007387 */ /* 0x000fe20000100800 */
[----:B------:R-:W-:-:S03]  /*f700*/  IMAD.WIDE R6, R10, 0x2, R28 ;  /* 0x000000020a067825 */ /* 0x000fc600078e021c */
[----:B------:R3:W-:Y:S04]  /*f710*/  STL [R1+0x2b14], R5 ;  /* 0x002b140501007387 */ /* 0x0007e80000100800 */
[----:B------:R-:W-:Y:S04]  /*f720*/  STL [R1+0x2b20], R2 ;  /* 0x002b200201007387 */ /* 0x000fe80000100800 */
[----:B------:R4:W-:Y:S01]  /*f730*/  STL [R1+0x2b1c], R3 ;  /* 0x002b1c0301007387 */ /* 0x0009e20000100800 */
[----:B---3--:R-:W-:-:S03]  /*f740*/  IMAD.WIDE R4, R10, 0x2, R24 ;  /* 0x000000020a047825 */ /* 0x008fc600078e0218 */
[----:B------:R-:W-:Y:S01]  /*f750*/  STL [R1+0x2b28], R6 ;  /* 0x002b280601007387 */ /* 0x000fe20000100800 */
[----:B----4-:R-:W-:-:S03]  /*f760*/  IMAD.WIDE R2, R10, 0x2, R26 ;  /* 0x000000020a027825 */ /* 0x010fc600078e021a */
[----:B------:R3:W-:Y:S01]  /*f770*/  STL [R1+0x2b24], R7 ;  /* 0x002b240701007387 */ /* 0x0007e20000100800 */
[----:B------:R-:W-:-:S03]  /*f780*/  IMAD.WIDE R8, R10, 0x2, R20 ;  /* 0x000000020a087825 */ /* 0x000fc600078e0214 */
[----:B------:R-:W-:Y:S04]  /*f790*/  STL [R1+0x2b30], R2 ;  /* 0x002b300201007387 */ /* 0x000fe80000100800 */
[----:B------:R4:W-:Y:S01]  /*f7a0*/  STL [R1+0x2b2c], R3 ;  /* 0x002b2c0301007387 */ /* 0x0009e20000100800 */
[----:B---3--:R-:W-:-:S03]  /*f7b0*/  IMAD.WIDE R6, R10, 0x2, R22 ;  /* 0x000000020a067825 */ /* 0x008fc600078e0216 */
[----:B------:R-:W-:Y:S04]  /*f7c0*/  STL [R1+0x2b38], R4 ;  /* 0x002b380401007387 */ /* 0x000fe80000100800 */
[----:B------:R3:W-:Y:S01]  /*f7d0*/  STL [R1+0x2b34], R5 ;  /* 0x002b340501007387 */ /* 0x0007e20000100800 */
[----:B----4-:R-:W-:-:S03]  /*f7e0*/  IMAD.WIDE R2, R10, 0x2, R18 ;  /* 0x000000020a027825 */ /* 0x010fc600078e0212 */
[----:B------:R-:W-:Y:S01]  /*f7f0*/  STL [R1+0x2b40], R6 ;  /* 0x002b400601007387 */ /* 0x000fe20000100800 */
[----:B0-----:R-:W-:-:S03]  /*f800*/  IMAD.SHL.U32 R0, R0, 0x2, RZ ;  /* 0x0000000200007824 */ /* 0x001fc600078e00ff */
[----:B------:R0:W-:Y:S01]  /*f810*/  STL [R1+0x2b3c], R7 ;  /* 0x002b3c0701007387 */ /* 0x0001e20000100800 */
[----:B---3--:R-:W-:-:S03]  /*f820*/  IMAD.WIDE R4, R10, 0x2, R16 ;  /* 0x000000020a047825 */ /* 0x008fc600078e0210 */
[----:B------:R3:W-:Y:S04]  /*f830*/  STL [R1+0x2b48], R8 ;  /* 0x002b480801007387 */ /* 0x0007e80000100800 */
[----:B------:R-:W-:Y:S01]  /*f840*/  STL [R1+0x2b44], R9 ;  /* 0x002b440901007387 */ /* 0x000fe20000100800 */
[----:B0-----:R-:W-:-:S03]  /*f850*/  IMAD.WIDE R6, R10, 0x2, R14 ;  /* 0x000000020a067825 */ /* 0x001fc600078e020e */
[----:B------:R-:W-:Y:S01]  /*f860*/  STL [R1+0x2b50], R2 ;  /* 0x002b500201007387 */ /* 0x000fe20000100800 */
[----:B------:R-:W0:Y:S03]  /*f870*/  LDC R10, c[0x0][0x238] ;  /* 0x00008e00ff0a7b82 */ /* 0x000e260000000800 */
[----:B------:R4:W-:Y:S05]  /*f880*/  STL [R1+0x2b4c], R3 ;  /* 0x002b4c0301007387 */ /* 0x0009ea0000100800 */
[----:B---3--:R-:W3:Y:S01]  /*f890*/  LDC R8, c[0x0][0x238] ;  /* 0x00008e00ff087b82 */ /* 0x008ee20000000800 */
[----:B------:R-:W-:Y:S01]  /*f8a0*/  STL [R1+0x2b58], R4 ;  /* 0x002b580401007387 */ /* 0x000fe20000100800 */
[----:B----4-:R-:W-:-:S06]  /*f8b0*/  IMAD.WIDE R2, R0, 0x2, R28 ;  /* 0x0000000200027825 */ /* 0x010fcc00078e021c */
[----:B------:R-:W4:Y:S01]  /*f8c0*/  LDC R9, c[0x0][0x238] ;  /* 0x00008e00ff097b82 */ /* 0x000f220000000800 */
[----:B------:R2:W-:Y:S04]  /*f8d0*/  STL [R1+0x2b54], R5 ;  /* 0x002b540501007387 */ /* 0x0005e80000100800 */
[----:B------:R-:W-:Y:S04]  /*f8e0*/  STL [R1+0x2b60], R6 ;  /* 0x002b600601007387 */ /* 0x000fe80000100800 */
[----:B------:R1:W-:Y:S01]  /*f8f0*/  STL [R1+0x2b5c], R7 ;  /* 0x002b5c0701007387 */ /* 0x0003e20000100800 */
[----:B--2---:R-:W-:-:S03]  /*f900*/  IMAD.WIDE R4, R0, 0x2, R26 ;  /* 0x0000000200047825 */ /* 0x004fc600078e021a */
[----:B------:R-:W-:Y:S04]  /*f910*/  STL [R1+0x2b68], R2 ;  /* 0x002b680201007387 */ /* 0x000fe80000100800 */
        /* <DEDUP_REMOVED lines=17> */
[----:B------:R-:W-:Y:S01]  /*fa30*/  STL [R1+0x2b98], R2 ;  /* 0x002b980201007387 */ /* 0x000fe20000100800 */
[----:B------:R-:W1:Y:S03]  /*fa40*/  LDC R0, c[0x0][0x238] ;  /* 0x00008e00ff007b82 */ /* 0x000e660000000800 */
[----:B------:R3:W-:Y:S01]  /*fa50*/  STL [R1+0x2b94], R3 ;  /* 0x002b940301007387 */ /* 0x0007e20000100800 */
[----:B----4-:R-:W-:-:S03]  /*fa60*/  IMAD.WIDE R6, R9, 0x2, R26 ;  /* 0x0000000209067825 */ /* 0x010fc600078e021a */
[----:B------:R-:W-:Y:S01]  /*fa70*/  STL [R1+0x2ba0], R4 ;  /* 0x002ba00401007387 */ /* 0x000fe20000100800 */
[----:B---3--:R-:W-:Y:S02]  /*fa80*/  IMAD.WIDE R2, R8, 0x2, R28 ;  /* 0x0000000208027825 */ /* 0x008fe400078e021c */
[----:B------:R-:W2:Y:S01]  /*fa90*/  LDC R8, c[0x0][0x238] ;  /* 0x00008e00ff087b82 */ /* 0x000ea20000000800 */
[----:B------:R3:W-:Y:S04]  /*faa0*/  STL [R1+0x2b9c], R5 ;  /* 0x002b9c0501007387 */ /* 0x0007e80000100800 */
[----:B------:R-:W-:Y:S04]  /*fab0*/  STL [R1+0x2ba8], R2 ;  /* 0x002ba80201007387 */ /* 0x000fe80000100800 */
[----:B------:R0:W-:Y:S04]  /*fac0*/  STL [R1+0x2ba4], R3 ;  /* 0x002ba40301007387 */ /* 0x0001e80000100800 */
[----:B------:R4:W-:Y:S01]  /*fad0*/  STL [R1+0x2bb0], R6 ;  /* 0x002bb00601007387 */ /* 0x0009e20000100800 */
[----:B---3--:R-:W-:-:S04]  /*fae0*/  IMAD.WIDE R4, R11, 0x2, R22 ;  /* 0x000000020b047825 */ /* 0x008fc800078e0216 */
[----:B0-----:R-:W-:Y:S01]  /*faf0*/  IMAD.WIDE R2, R10, 0x2, R24 ;  /* 0x000000020a027825 */ /* 0x001fe200078e0218 */
[----:B----4-:R-:W0:Y:S01]  /*fb00*/  LDC R6, c[0x0][0x238] ;  /* 0x00008e00ff067b82 */ /* 0x010e220000000800 */
[----:B------:R-:W-:Y:S04]  /*fb10*/  STL [R1+0x2bac], R7 ;  /* 0x002bac0701007387 */ /* 0x000fe80000100800 */
[----:B------:R-:W-:Y:S04]  /*fb20*/  STL [R1+0x2bb8], R2 ;  /* 0x002bb80201007387 */ /* 0x000fe80000100800 */
[----:B------:R3:W-:Y:S04]  /*fb30*/  STL [R1+0x2bb4], R3 ;  /* 0x002bb40301007387 */ /* 0x0007e80000100800 */
[----:B------:R-:W-:Y:S01]  /*fb40*/  STL [R1+0x2bc0], R4 ;  /* 0x002bc00401007387 */ /* 0x000fe20000100800 */
[----:B---3--:R-:W-:-:S03]  /*fb50*/  IMAD.WIDE R2, R12, 0x2, R20 ;  /* 0x000000020c027825 */ /* 0x008fc600078e0214 */
[----:B------:R-:W-:Y:S04]  /*fb60*/  STL [R1+0x2bbc], R5 ;  /* 0x002bbc0501007387 */ /* 0x000fe80000100800 */
[----:B------:R-:W-:Y:S04]  /*fb70*/  STL [R1+0x2bc8], R2 ;  /* 0x002bc80201007387 */ /* 0x000fe80000100800 */
[----:B------:R2:W-:Y:S02]  /*fb80*/  STL [R1+0x2bc4], R3 ;  /* 0x002bc40301007387 */ /* 0x0005e40000100800 */
[----:B--2---:R-:W-:-:S05]  /*fb90*/  IMAD.WIDE R2, R8, 0x2, R18 ;  /* 0x0000000208027825 */ /* 0x004fca00078e0212 */
[----:B------:R-:W-:Y:S04]  /*fba0*/  STL [R1+0x2bd0], R2 ;  /* 0x002bd00201007387 */ /* 0x000fe80000100800 */
[----:B------:R0:W-:Y:S02]  /*fbb0*/  STL [R1+0x2bcc], R3 ;  /* 0x002bcc0301007387 */ /* 0x0001e40000100800 */
[----:B0-----:R-:W-:-:S05]  /*fbc0*/  IMAD.WIDE R2, R6, 0x2, R16 ;  /* 0x0000000206027825 */ /* 0x001fca00078e0210 */
[----:B------:R-:W-:Y:S04]  /*fbd0*/  STL [R1+0x2bd8], R2 ;  /* 0x002bd80201007387 */ /* 0x000fe80000100800 */
[----:B------:R1:W-:Y:S02]  /*fbe0*/  STL [R1+0x2bd4], R3 ;  /* 0x002bd40301007387 */ /* 0x0003e40000100800 */
[----:B-1----:R-:W-:-:S05]  /*fbf0*/  IMAD.WIDE R2, R0, 0x2, R14 ;  /* 0x0000000200027825 */ /* 0x002fca00078e020e */
[----:B------:R0:W-:Y:S04]  /*fc00*/  STL [R1+0x2be0], R2 ;  /* 0x002be00201007387 */ /* 0x0001e80000100800 */
[----:B------:R0:W-:Y:S04]  /*fc10*/  STL [R1+0x2bdc], R3 ;  /* 0x002bdc0301007387 */ /* 0x0001e80000100800 */
[----:B------:R0:W-:Y:S04]  /*fc20*/  STL [R1+0x11d8], RZ ;  /* 0x0011d8ff01007387 */ /* 0x0001e80000100800 */
        /* <DEDUP_REMOVED lines=127> */
[----:B------:R0:W-:Y:S02]  /*10420*/  STL [R1+0x24c], RZ ;  /* 0x00024cff01007387 */ /* 0x0001e40000100800 */
.L_x_1:
[----:B01----:R-:W2:Y:S01]  /*10430*/  LDL.64 R2, [R1+0x3f8] ;  /* 0x0003f80001027983 */ /* 0x003ea20000100a00 */
[----:B------:R-:W0:Y:S03]  /*10440*/  LDC R0, c[0x0][0x230] ;  /* 0x00008c00ff007b82 */ /* 0x000e260000000800 */
[----:B--2---:R1:W-:Y:S04]  /*10450*/  STL [R1+0x4400], R3 ;  /* 0x0044000301007387 */ /* 0x0043e80000100800 */
[----:B-1----:R-:W0:Y:S04]  /*10460*/  LDL R3, [R1+0x11d8] ;  /* 0x0011d80001037983 */ /* 0x002e280000100800 */
[----:B------:R-:W-:Y:S04]  /*10470*/  STL [R1+0x34fc], R15 ;  /* 0x0034fc0f01007387 */ /* 0x000fe80000100800 */
        /* <DEDUP_REMOVED lines=73> */
[----:B------:R-:W-:Y:S01]  /*10910*/  STL [R1+0x3624], R15 ;  /* 0x0036240f01007387 */ /* 0x000fe20000100800 */
[----:B0-----:R-:W-:-:S03]  /*10920*/  IMAD R0, R3, -0x80, R0 ;  /* 0xffffff8003007824 */ /* 0x001fc600078e0200 */
        /* <DEDUP_REMOVED lines=887> */
[----:B------:R0:W-:Y:S04]  /*140a0*/  STL [R1+0x43fc], R4 ;  /* 0x0043fc0401007387 */ /* 0x0001e80000100800 */
[----:B-----5:R-:W-:Y:S04]  /*140b0*/  STL [R1+0x34f0], R14 ;  /* 0x0034f00e01007387 */ /* 0x020fe80000100800 */
        /* <DEDUP_REMOVED lines=22> */
[----:B------:R-:W2:Y:S01]  /*14220*/  LDL.LU R3, [R1+0x4400] ;  /* 0x0044000001037983 */ /* 0x000ea20000300800 */
[----:B------:R-:W-:-:S02]  /*14230*/  ISETP.GT.AND P0, PT, R0, RZ, PT ;  /* 0x000000ff0000720c */ /* 0x000fc40003f04270 */
[----:B0-----:R-:W-:Y:S02]  /*14240*/  PRMT R4, RZ, 0x7610, R4 ;  /* 0x00007610ff047816 */ /* 0x001fe40000000004 */
[----:B------:R-:W-:Y:S02]  /*14250*/  PRMT R5, RZ, 0x7610, R5 ;  /* 0x00007610ff057816 */ /* 0x000fe40000000005 */
[----:B------:R-:W-:-:S07]  /*14260*/  PRMT R15, RZ, 0x7610, R15 ;  /* 0x00007610ff0f7816 */ /* 0x000fce000000000f */
[----:B--2---:R-:W2:Y:S04]  /*14270*/  @P0 LDG.E.U16 R4, desc[UR10][R2.64] ;  /* 0x0000000a02040981 */ /* 0x004ea8000c1e1500 */
[----:B--2---:R0:W-:Y:S04]  /*14280*/  STL [R1+0x11d4], R4 ;  /* 0x0011d40401007387 */ /* 0x0041e80000100800 */
[----:B0-----:R-:W2:Y:S04]  /*14290*/  LDL.LU R4, [R1+0x43fc] ;  /* 0x0043fc0001047983 */ /* 0x001ea80000300800 */
[----:B------:R-:W3:Y:S04]  /*142a0*/  LDL.64 R2, [R1+0x3f0] ;  /* 0x0003f00001027983 */ /* 0x000ee80000100a00 */
[----:B---3--:R-:W3:Y:S04]  /*142b0*/  @P0 LDG.E.U16 R5, desc[UR10][R2.64] ;  /* 0x0000000a02050981 */ /* 0x008ee8000c1e1500 */
[----:B---3--:R0:W-:Y:S04]  /*142c0*/  STL [R1+0x11d0], R5 ;  /* 0x0011d00501007387 */ /* 0x0081e80000100800 */
[----:B0-----:R-:W3:Y:S04]  /*142d0*/  LDL.LU R5, [R1+0x43f8] ;  /* 0x0043f80001057983 */ /* 0x001ee80000300800 */
[----:B------:R-:W4:Y:S01]  /*142e0*/  LDL.64 R2, [R1+0x3e8] ;  /* 0x0003e80001027983 */ /* 0x000f220000100a00 */
[----:B---3--:R-:W-:-:S03]  /*142f0*/  PRMT R5, RZ, 0x7610, R5 ;  /* 0x00007610ff057816 */ /* 0x008fc60000000005 */
[----:B----4-:R-:W3:Y:S04]  /*14300*/  @P0 LDG.E.U16 R15, desc[UR10][R2.64] ;  /* 0x0000000a020f0981 */ /* 0x010ee8000c1e1500 */
        /* <DEDUP_REMOVED lines=8> */
[----:B------:R-:W-:-:S02]  /*14390*/  ISETP.GT.AND P1, PT, R0, 0x1, PT ;  /* 0x000000010000780c */ /* 0x000fc40003f24270 */
[----:B---3--:R-:W-:Y:S01]  /*143a0*/  PRMT R5, RZ, 0x7610, R5 ;  /* 0x00007610ff057816 */ /* 0x008fe20000000005 */
        /* <DEDUP_REMOVED lines=18> */
[----:B------:R-:W4:Y:S04]  /*144d0*/  LDL R2, [R1+0x2bdc] ;  /* 0x002bdc0001027983 */ /* 0x000f280000100800 */
[----:B------:R-:W4:Y:S01]  /*144e0*/  LDL R3, [R1+0x2be0] ;  /* 0x002be00001037983 */ /* 0x000f220000100800 */
[----:B---3--:R-:W-:-:S02]  /*144f0*/  PRMT R5, RZ, 0x7610, R5 ;  /* 0x00007610ff057816 */ /* 0x008fc40000000005 */
[----:B----4-:R-:W-:-:S04]  /*14500*/  @P1 LOP3.LUT R3, R3, R2, RZ, 0x3c, !PT ;  /* 0x0000000203031212 */ /* 0x010fc800078e3cff */
[----:B------:R-:W-:-:S04]  /*14510*/  @P1 LOP3.LUT R2, R3, R2, RZ, 0x3c, !PT ;  /* 0x0000000203021212 */ /* 0x000fc800078e3cff */
[----:B------:R-:W-:-:S05]  /*14520*/  @P1 LOP3.LUT R3, R3, R2, RZ, 0x3c, !PT ;  /* 0x0000000203031212 */ /* 0x000fca00078e3cff */
[----:B------:R-:W3:Y:S04]  /*14530*/  @P1 LDG.E.U16 R15, desc[UR10][R2.64] ;  /* 0x0000000a020f1981 */ /* 0x000ee8000c1e1500 */
        /* <DEDUP_REMOVED lines=31> */
[----:B------:R-:W-:-:S02]  /*14730*/  ISETP.GT.AND P0, PT, R0, 0x2, PT ;  /* 0x000000020000780c */ /* 0x000fc40003f04270 */
[----:B---3--:R-:W-:Y:S02]  /*14740*/  PRMT R5, RZ, 0x7610, R5 ;  /* 0x00007610ff057816 */ /* 0x008fe40000000005 */
        /* <DEDUP_REMOVED lines=7425> */
[----:B------:R-:W4:Y:S02]  /*31760*/  LDL R3, [R1+0x1268] ;  /* 0x0012680001037983 */ /* 0x000f240000100800 */
[----:B----4-:R-:W-:-:S04]  /*31770*/  @P1 LOP3.LUT R3, R3, R2, RZ, 0x3c, !PT ;  /* 0x0000000203031212 */ /* 0x010fc800078e3cff */
[----:B------:R-:W-:-:S04]  /*31780*/  @P1 LOP3.LUT R2, R3, R2, RZ, 0x3c, !PT ;  /* 0x0000000203021212 */ /* 0x000fc800078e3cff */
[----:B------:R-:W-:-:S05]  /*31790*/  @P1 LOP3.LUT R3, R3, R2, RZ, 0x3c, !PT ;  /* 0x0000000203031212 */ /* 0x000fca00078e3cff */
[----:B------:R-:W4:Y:S04]  /*317a0*/  @P1 LDG.E.U16 R15, desc[UR10][R2.64] ;  /* 0x0000000a020f1981 */ /* 0x000f28000c1e1500 */
[----:B----4-:R0:W-:Y:S04]  /*317b0*/  STL [R1+0x2cc], R15 ;  /* 0x0002cc0f01007387 */ /* 0x0101e80000100800 */
[----:B0-----:R-:W4:Y:S04]  /*317c0*/  LDL.LU R15, [R1+0x3714] ;  /* 0x00371400010f7983 */ /* 0x001f280000300800 */
[----:B------:R-:W2:Y:S04]  /*317d0*/  LDL R2, [R1+0x125c] ;  /* 0x00125c0001027983 */ /* 0x000ea80000100800 */
[----:B------:R-:W2:Y:S01]  /*317e0*/  LDL R3, [R1+0x1260] ;  /* 0x0012600001037983 */ /* 0x000ea20000100800 */
[----:B----4-:R-:W-:-:S02]  /*317f0*/  PRMT R15, RZ, 0x7610, R15 ;  /* 0x00007610ff0f7816 */ /* 0x010fc4000000000f */
[----:B--2---:R-:W-:-:S04]  /*31800*/  @P1 LOP3.LUT R3, R3, R2, RZ, 0x3c, !PT ;  /* 0x0000000203031212 */ /* 0x004fc800078e3cff */
[----:B------:R-:W-:-:S04]  /*31810*/  @P1 LOP3.LUT R2, R3, R2, RZ, 0x3c, !PT ;  /* 0x0000000203021212 */ /* 0x000fc800078e3cff */
[----:B------:R-:W-:-:S05]  /*31820*/  @P1 LOP3.LUT R3, R3, R2, RZ, 0x3c, !PT ;  /* 0x0000000203031212 */ /* 0x000fca00078e3cff */
[----:B------:R-:W2:Y:S04]  /*31830*/  @P1 LDG.E.U16 R15, desc[UR10][R2.64] ;  /* 0x0000000a020f1981 */ /* 0x000ea8000c1e1500 */
[----:B--2---:R0:W-:Y:S04]  /*31840*/  STL [R1+0x2c8], R15 ;  /* 0x0002c80f01007387 */ /* 0x0041e80000100800 */
[----:B0-----:R-:W2:Y:S04]  /*31850*/  LDL.LU R15, [R1+0x3710] ;  /* 0x00371000010f7983 */ /* 0x001ea80000300800 */
[----:B------:R-:W4:Y:S04]  /*31860*/  LDL R2, [R1+0x1254] ;  /* 0x0012540001027983 */ /* 0x000f280000100800 */
[----:B------:R-:W4:Y:S01]  /*31870*/  LDL R3, [R1+0x1258] ;  /* 0x0012580001037983 */ /* 0x000f220000100800 */
[----:B--2---:R-:W-:-:S02]  /*31880*/  PRMT R15, RZ, 0x7610, R15 ;  /* 0x00007610ff0f7816 */ /* 0x004fc4000000000f */
[----:B----4-:R-:W-:-:S04]  /*31890*/  @P1 LOP3.LUT R3, R3, R2, RZ, 0x3c, !PT ;  /* 0x0000000203031212 */ /* 0x010fc800078e3cff */
        /* <DEDUP_REMOVED lines=25> */
[----:B------:R-:W-:-:S02]  /*31a30*/  ISETP.GT.AND P0, PT, R0, 0x68, PT ;  /* 0x000000680000780c */ /* 0x000fc40003f04270 */
[----:B--2---:R-:W-:Y:S02]  /*31a40*/  PRMT R15, RZ, 0x7610, R15 ;  /* 0x00007610ff0f7816 */ /* 0x004fe4000000000f */
        /* <DEDUP_REMOVED lines=1194> */
[----:B------:R-:W-:-:S02]  /*364f0*/  PRMT R4, RZ, 0x7610, R4 ;  /* 0x00007610ff047816 */ /* 0x000fc40000000004 */
        /* <DEDUP_REMOVED lines=8> */
[----:B------:R-:W-:-:S02]  /*36580*/  PRMT R14, RZ, 0x7610, R14 ;  /* 0x00007610ff0e7816 */ /* 0x000fc4000000000e */
[----:B--2---:R-:W-:-:S04]  /*36590*/  @P0 LOP3.LUT R3, R3, R2, RZ, 0x3c, !PT ;  /* 0x0000000203030212 */ /* 0x004fc800078e3cff */
[----:B------:R-:W-:-:S04]  /*365a0*/  @P0 LOP3.LUT R2, R3, R2, RZ, 0x3c, !PT ;  /* 0x0000000203020212 */ /* 0x000fc800078e3cff */
[----:B------:R-:W-:-:S05]  /*365b0*/  @P0 LOP3.LUT R3, R3, R2, RZ, 0x3c, !PT ;  /* 0x0000000203030212 */ /* 0x000fca00078e3cff */
[----:B------:R-:W2:Y:S04]  /*365c0*/  @P0 LDG.E.U16 R14, desc[UR10][R2.64] ;  /* 0x0000000a020e0981 */ /* 0x000ea8000c1e1500 */
[----:B--2---:R0:W-:Y:S04]  /*365d0*/  STL [R1+0x10], R14 ;  /* 0x0000100e01007387 */ /* 0x0041e80000100800 */
[----:B0-----:R-:W2:Y:S04]  /*365e0*/  LDL.LU R14, [R1+0x34f0] ;  /* 0x0034f000010e7983 */ /* 0x001ea80000300800 */
[----:B------:R-:W3:Y:S04]  /*365f0*/  LDL R2, [R1+0x2fc8] ;  /* 0x002fc80001027983 */ /* 0x000ee80000100800 */
[----:B------:R-:W3:Y:S01]  /*36600*/  LDL R3, [R1+0x2fd0] ;  /* 0x002fd00001037983 */ /* 0x000ee20000100800 */
[----:B------:R-:W-:-:S02]  /*36610*/  PRMT R29, RZ, 0x7610, R29 ;  /* 0x00007610ff1d7816 */ /* 0x000fc4000000001d */
[----:B---3--:R-:W-:-:S04]  /*36620*/  @P0 LOP3.LUT R3, R3, R2, RZ, 0x3c, !PT ;  /* 0x0000000203030212 */ /* 0x008fc800078e3cff */
        /* <DEDUP_REMOVED lines=21> */
[----:B------:R-:W3:Y:S04]  /*36780*/  LDL R2, [R1+0x2fe0] ;  /* 0x002fe00001027983 */ /* 0x000ee80000100800 */
[----:B------:R-:W3:Y:S01]  /*36790*/  LDL R3, [R1+0x2fec] ;  /* 0x002fec0001037983 */ /* 0x000ee20000100800 */
[----:B------:R-:W-:-:S03]  /*367a0*/  PRMT R27, RZ, 0x7610, R27 ;  /* 0x00007610ff1b7816 */ /* 0x000fc6000000001b */
[----:B--2---:R0:W-:Y:S04]  /*367b0*/  STL [R1+0x4], R15 ;  /* 0x0000040f01007387 */ /* 0x0041e80000100800 */
[----:B0-----:R-:W2:Y:S01]  /*367c0*/  LDL R15, [R1+0x3010] ;  /* 0x00301000010f7983 */ /* 0x001ea20000100800 */
[-C--:B---3--:R-:W-:Y:S02]  /*367d0*/  @P0 LOP3.LUT R3, R3, R2.reuse, RZ, 0x3c, !PT ;  /* 0x0000000203030212 */ /* 0x088fe400078e3cff */
[----:B------:R-:W-:Y:S02]  /*367e0*/  ISETP.GT.AND P1, PT, R0, 0x79, PT ;  /* 0x000000790000780c */ /* 0x000fe40003f24270 */
[----:B------:R-:W-:-:S04]  /*367f0*/  @P0 LOP3.LUT R2, R3, R2, RZ, 0x3c, !PT ;  /* 0x0000000203020212 */ /* 0x000fc800078e3cff */
[----:B------:R-:W-:-:S05]  /*36800*/  @P0 LOP3.LUT R3, R3, R2, RZ, 0x3c, !PT ;  /* 0x0000000203030212 */ /* 0x000fca00078e3cff */
[----:B------:R-:W3:Y:S04]  /*36810*/  @P0 LDG.E.U16 R27, desc[UR10][R2.64] ;  /* 0x0000000a021b0981 */ /* 0x000ee8000c1e1500 */
[----:B---3--:R0:W-:Y:S04]  /*36820*/  STL [R1], R27 ;  /* 0x0000001b01007387 */ /* 0x0081e80000100800 */
        /* <DEDUP_REMOVED lines=34> */
[----:B------:R-:W4:Y:S01]  /*36a50*/  @P1 LDG.E.U16 R23, desc[UR10][R2.64] ;  /* 0x0000000a02171981 */ /* 0x000f22000c1e1500 */
[----:B------:R-:W-:-:S03]  /*36a60*/  PRMT R22, RZ, 0x7610, R22 ;  /* 0x00007610ff167816 */ /* 0x000fc60000000016 */
[----:B----4-:R0:W-:Y:S04]  /*36a70*/  STL [R1+0x20], R23 ;  /* 0x0000201701007387 */ /* 0x0101e80000100800 */
[----:B0-----:R-:W4:Y:S04]  /*36a80*/  LDL.LU R23, [R1+0x34d4] ;  /* 0x0034d40001177983 */ /* 0x001f280000300800 */
[----:B------:R-:W2:Y:S01]  /*36a90*/  LDL R3, [R1+0x3008] ;  /* 0x0030080001037983 */ /* 0x000ea20000100800 */
[----:B------:R-:W-:-:S03]  /*36aa0*/  @P1 IMAD.MOV.U32 R2, RZ, RZ, R15 ;  /* 0x000000ffff021224 */ /* 0x000fc600078e000f */
[----:B------:R-:W3:Y:S04]  /*36ab0*/  LDL R15, [R1+0x3038] ;  /* 0x00303800010f7983 */ /* 0x000ee80000100800 */
[----:B--2---:R-:W2:Y:S04]  /*36ac0*/  @P1 LDG.E.U16 R22, desc[UR10][R2.64] ;  /* 0x0000000a02161981 */ /* 0x004ea8000c1e1500 */
[----:B--2---:R0:W-:Y:S04]  /*36ad0*/  STL [R1+0x8c], R22 ;  /* 0x00008c1601007387 */ /* 0x0041e80000100800 */
[----:B0-----:R-:W2:Y:S04]  /*36ae0*/  LDL.LU R22, [R1+0x34d0] ;  /* 0x0034d00001167983 */ /* 0x001ea80000300800 */
        /* <DEDUP_REMOVED lines=9> */
[----:B------:R-:W3:Y:S04]  /*36b80*/  LDL R2, [R1+0x3014] ;  /* 0x0030140001027983 */ /* 0x000ee80000100800 */
[----:B------:R-:W3:Y:S01]  /*36b90*/  LDL R3, [R1+0x3024] ;  /* 0x0030240001037983 */ /* 0x000ee20000100800 */
[----:B------:R-:W-:-:S02]  /*36ba0*/  PRMT R5, RZ, 0x7610, R5 ;  /* 0x00007610ff057816 */ /* 0x000fc40000000005 */
[----:B---3--:R-:W-:-:S04]  /*36bb0*/  @P1 LOP3.LUT R3, R3, R2, RZ, 0x3c, !PT ;  /* 0x0000000203031212 */ /* 0x008fc800078e3cff */
[----:B------:R-:W-:-:S04]  /*36bc0*/  @P1 LOP3.LUT R2, R3, R2, RZ, 0x3c, !PT ;  /* 0x0000000203021212 */ /* 0x000fc800078e3cff */
[----:B------:R-:W-:-:S05]  /*36bd0*/  @P1 LOP3.LUT R3, R3, R2, RZ, 0x3c, !PT ;  /* 0x0000000203031212 */ /* 0x000fca00078e3cff */
[----:B------:R-:W3:Y:S04]  /*36be0*/  @P1 LDG.E.U16 R5, desc[UR10][R2.64] ;  /* 0x0000000a02051981 */ /* 0x000ee8000c1e1500 */
[----:B------:R-:W2:Y:S04]  /*36bf0*/  LDL R2, [R1+0x3020] ;  /* 0x0030200001027983 */ /* 0x000ea80000100800 */
[----:B------:R-:W2:Y:S01]  /*36c00*/  LDL R3, [R1+0x302c] ;  /* 0x00302c0001037983 */ /* 0x000ea20000100800 */
[----:B------:R-:W-:-:S03]  /*36c10*/  PRMT R20, RZ, 0x7610, R20 ;  /* 0x00007610ff147816 */ /* 0x000fc60000000014 */
[----:B---3--:R0:W-:Y:S04]  /*36c20*/  STL [R1+0x80], R5 ;  /* 0x0000800501007387 */ /* 0x0081e80000100800 */
[----:B0-----:R-:W3:Y:S01]  /*36c30*/  LDL R5, [R1+0x3050] ;  /* 0x0030500001057983 */ /* 0x001ee20000100800 */
[-C--:B--2---:R-:W-:Y:S02]  /*36c40*/  @P1 LOP3.LUT R3, R3, R2.reuse, RZ, 0x3c, !PT ;  /* 0x0000000203031212 */ /* 0x084fe400078e3cff */
[----:B------:R-:W-:Y:S02]  /*36c50*/  ISETP.GT.AND P0, PT, R0, 0x7a, PT ;  /* 0x0000007a0000780c */ /* 0x000fe40003f04270 */
[----:B------:R-:W-:-:S04]  /*36c60*/  @P1 LOP3.LUT R2, R3, R2, RZ, 0x3c, !PT ;  /* 0x0000000203021212 */ /* 0x000fc800078e3cff */
[----:B------:R-:W-:-:S05]  /*36c70*/  @P1 LOP3.LUT R3, R3, R2, RZ, 0x3c, !PT ;  /* 0x0000000203031212 */ /* 0x000fca00078e3cff */
[----:B------:R-:W2:Y:S04]  /*36c80*/  @P1 LDG.E.U16 R20, desc[UR10][R2.64] ;  /* 0x0000000a02141981 */ /* 0x000ea8000c1e1500 */
        /* <DEDUP_REMOVED lines=12> */
[----:B------:R-:W3:Y:S01]  /*36d50*/  LDL R3, [R1+0x301c] ;  /* 0x00301c0001037983 */ /* 0x000ee20000100800 */
[----:B------:R-:W-:-:S03]  /*36d60*/  @P0 IMAD.MOV.U32 R2, RZ, RZ, R15 ;  /* 0x000000ffff020224 */ /* 0x000fc600078e000f */
[----:B------:R-:W2:Y:S04]  /*36d70*/  LDL R15, [R1+0x3064] ;  /* 0x00306400010f7983 */ /* 0x000ea80000100800 */
[----:B---3--:R-:W3:Y:S04]  /*36d80*/  @P0 LDG.E.U16 R12, desc[UR10][R2.64] ;  /* 0x0000000a020c0981 */ /* 0x008ee8000c1e1500 */
        /* <DEDUP_REMOVED lines=17> */
[----:B------:R-:W2:Y:S01]  /*36ea0*/  @P0 LDG.E.U16 R10, desc[UR10][R2.64] ;  /* 0x0000000a020a0981 */ /* 0x000ea2000c1e1500 */
[----:B------:R-:W-:-:S03]  /*36eb0*/  PRMT R4, RZ, 0x7610, R4 ;  /* 0x00007610ff047816 */ /* 0x000fc60000000004 */
[----:B--2---:R0:W-:Y:S04]  /*36ec0*/  STL [R1+0x60], R10 ;  /* 0x0000600a01007387 */ /* 0x0041e80000100800 */
[----:B0-----:R-:W2:Y:S04]  /*36ed0*/  LDL.LU R10, [R1+0x34b8] ;  /* 0x0034b800010a7983 */ /* 0x001ea80000300800 */
[----:B------:R-:W3:Y:S01]  /*36ee0*/  LDL R3, [R1+0x3048] ;  /* 0x0030480001037983 */ /* 0x000ee20000100800 */
[----:B------:R-:W-:Y:S01]  /*36ef0*/  @P0 IMAD.MOV.U32 R2, RZ, RZ, R5 ;  /* 0x000000ffff020224 */ /* 0x000fe200078e0005 */
[----:B------:R-:W-:-:S02]  /*36f00*/  PRMT R9, RZ, 0x7610, R9 ;  /* 0x00007610ff097816 */ /* 0x000fc40000000009 */
[----:B------:R-:W4:Y:S04]  /*36f10*/  LDL R5, [R1+0x305c] ;  /* 0x00305c0001057983 */ /* 0x000f280000100800 */
[----:B---3--:R0:W3:Y:S04]  /*36f20*/  @P0 LDG.E.U16 R4, desc[UR10][R2.64] ;  /* 0x0000000a02040981 */ /* 0x0080e8000c1e1500 */
[----:B------:R-:W0:Y:S04]  /*36f30*/  LDL R2, [R1+0x303c] ;  /* 0x00303c0001027983 */ /* 0x000e280000100800 */
[----:B------:R-:W0:Y:S02]  /*36f40*/  LDL R3, [R1+0x3058] ;  /* 0x0030580001037983 */ /* 0x000e240000100800 */
[----:B0-----:R-:W-:-:S04]  /*36f50*/  @P0 LOP3.LUT R3, R3, R2, RZ, 0x3c, !PT ;  /* 0x0000000203030212 */ /* 0x001fc800078e3cff */
[----:B------:R-:W-:-:S04]  /*36f60*/  @P0 LOP3.LUT R2, R3, R2, RZ, 0x3c, !PT ;  /* 0x0000000203020212 */ /* 0x000fc800078e3cff */
[----:B------:R-:W-:-:S05]  /*36f70*/  @P0 LOP3.LUT R3, R3, R2, RZ, 0x3c, !PT ;  /* 0x0000000203030212 */ /* 0x000fca00078e3cff */
[----:B------:R-:W2:Y:S04]  /*36f80*/  @P0 LDG.E.U16 R9, desc[UR10][R2.64] ;  /* 0x0000000a02090981 */ /* 0x000ea8000c1e1500 */
[----:B---3--:R0:W-:Y:S04]  /*36f90*/  STL [R1+0x5c], R4 ;  /* 0x00005c0401007387 */ /* 0x0081e80000100800 */
[----:B0-----:R-:W3:Y:S04]  /*36fa0*/  LDL R4, [R1+0x3078] ;  /* 0x0030780001047983 */ /* 0x001ee80000100800 */
[----:B--2---:R0:W-:Y:S04]  /*36fb0*/  STL [R1+0x54], R9 ;  /* 0x0000540901007387 */ /* 0x0041e80000100800 */
[----:B0-----:R-:W2:Y:S04]  /*36fc0*/  LDL.LU R9, [R1+0x34b4] ;  /* 0x0034b40001097983 */ /* 0x001ea80000300800 */
[----:B------:R-:W4:Y:S01]  /*36fd0*/  LDL R3, [R1+0x3054] ;  /* 0x0030540001037983 */ /* 0x000f220000100800 */
[----:B------:R-:W-:Y:S01]  /*36fe0*/  PRMT R14, RZ, 0x7610, R14 ;  /* 0x00007610ff0e7816 */ /* 0x000fe2000000000e */
[----:B------:R-:W-:Y:S01]  /*36ff0*/  @P0 IMAD.MOV.U32 R2, RZ, RZ, R15 ;  /* 0x000000ffff020224 */ /* 0x000fe200078e000f */
[----:B------:R-:W-:Y:S01]  /*37000*/  PRMT R8, RZ, 0x7610, R8 ;  /* 0x00007610ff087816 */ /* 0x000fe20000000008 */
[----:B------:R-:W2:Y:S04]  /*37010*/  LDL R15, [R1+0x3080] ;  /* 0x00308000010f7983 */ /* 0x000ea80000100800 */
[----:B----4-:R0:W4:Y:S04]  /*37020*/  @P0 LDG.E.U16 R14, desc[UR10][R2.64] ;  /* 0x0000000a020e0981 */ /* 0x010128000c1e1500 */
[----:B------:R-:W0:Y:S04]  /*37030*/  LDL R2, [R1+0x3060] ;  /* 0x0030600001027983 */ /* 0x000e280000100800 */
[----:B------:R-:W0:Y:S02]  /*37040*/  LDL R3, [R1+0x306c] ;  /* 0x00306c0001037983 */ /* 0x000e240000100800 */
[----:B0-----:R-:W-:-:S04]  /*37050*/  @P0 LOP3.LUT R3, R3, R2, RZ, 0x3c, !PT ;  /* 0x0000000203030212 */ /* 0x001fc800078e3cff */
[----:B------:R-:W-:-:S04]  /*37060*/  @P0 LOP3.LUT R2, R3, R2, RZ, 0x3c, !PT ;  /* 0x0000000203020212 */ /* 0x000fc800078e3cff */
[----:B------:R-:W-:-:S05]  /*37070*/  @P0 LOP3.LUT R3, R3, R2, RZ, 0x3c, !PT ;  /* 0x0000000203030212 */ /* 0x000fca00078e3cff */
[----:B------:R-:W3:Y:S04]  /*37080*/  @P0 LDG.E.U16 R8, desc[UR10][R2.64] ;  /* 0x0000000a02080981 */ /* 0x000ee8000c1e1500 */
[----:B----4-:R0:W-:Y:S04]  /*37090*/  STL [R1+0x50], R14 ;  /* 0x0000500e01007387 */ /* 0x0101e80000100800 */
[----:B0-----:R-:W4:Y:S04]  /*370a0*/  LDL R14, [R1+0x308c] ;  /* 0x00308c00010e7983 */ /* 0x001f280000100800 */
[----:B---3--:R0:W-:Y:S04]  /*370b0*/  STL [R1+0x48], R8 ;  /* 0x0000480801007387 */ /* 0x0081e80000100800 */
[----:B0-----:R-:W3:Y:S04]  /*370c0*/  LDL.LU R8, [R1+0x34b0] ;  /* 0x0034b00001087983 */ /* 0x001ee80000300800 */
[----:B------:R-:W2:Y:S04]  /*370d0*/  LDL R2, [R1+0x3068] ;  /* 0x0030680001027983 */ /* 0x000ea80000100800 */
[----:B------:R-:W2:Y:S01]  /*370e0*/  LDL R3, [R1+0x3070] ;  /* 0x0030700001037983 */ /* 0x000ea20000100800 */
[----:B------:R-:W-:-:S02]  /*370f0*/  ISETP.GT.AND P1, PT, R0, 0x7b, PT ;  /* 0x0000007b0000780c */ /* 0x000fc40003f24270 */
[----:B------:R-:W-:Y:S02]  /*37100*/  PRMT R7, RZ, 0x7610, R7 ;  /* 0x00007610ff077816 */ /* 0x000fe40000000007 */
[----:B------:R-:W-:-:S09]  /*37110*/  PRMT R6, RZ, 0x7610, R6 ;  /* 0x00007610ff067816 */ /* 0x000fd20000000006 */
[----:B--2---:R-:W-:-:S04]  /*37120*/  @P1 LOP3.LUT R3, R3, R2, RZ, 0x3c, !PT ;  /* 0x0000000203031212 */ /* 0x004fc800078e3cff */
[----:B------:R-:W-:-:S04]  /*37130*/  @P1 LOP3.LUT R2, R3, R2, RZ, 0x3c, !PT ;  /* 0x0000000203021212 */ /* 0x000fc800078e3cff */
[----:B------:R-:W-:-:S05]  /*37140*/  @P1 LOP3.LUT R3, R3, R2, RZ, 0x3c, !PT ;  /* 0x0000000203031212 */ /* 0x000fca00078e3cff */
[----:B------:R0:W2:Y:S02]  /*37150*/  @P1 LDG.E.U16 R7, desc[UR10][R2.64] ;  /* 0x0000000a02071981 */ /* 0x0000a4000c1e1500 */
[----:B0-----:R-:W-:Y:S02]  /*37160*/  @P1 IMAD.MOV.U32 R2, RZ, RZ, R4 ;  /* 0x000000ffff021224 */ /* 0x001fe400078e0004 */
[----:B------:R-:W-:-:S05]  /*37170*/  @P1 IMAD.MOV.U32 R3, RZ, RZ, R5 ;  /* 0x000000ffff031224 */ /* 0x000fca00078e0005 */
[----:B------:R-:W4:Y:S04]  /*37180*/  @P1 LDG.E.U16 R6, desc[UR10][R2.64] ;  /* 0x0000000a02061981 */ /* 0x000f28000c1e1500 */
[----:B--2---:R0:W-:Y:S04]  /*37190*/  STL [R1+0x44], R7 ;  /* 0x0000440701007387 */ /* 0x0041e80000100800 */
[----:B0-----:R-:W2:Y:S04]  /*371a0*/  LDL.LU R7, [R1+0x34ac] ;  /* 0x0034ac0001077983 */ /* 0x001ea80000300800 */
[----:B------:R-:W3:Y:S04]  /*371b0*/  LDL R5, [R1+0x3094] ;  /* 0x0030940001057983 */ /* 0x000ee80000100800 */
[----:B------:R-:W2:Y:S04]  /*371c0*/  LDL R4, [R1+0x30a4] ;  /* 0x0030a40001047983 */ /* 0x000ea80000100800 */
[----:B----4-:R0:W-:Y:S04]  /*371d0*/  STL [R1+0x40], R6 ;  /* 0x0000400601007387 */ /* 0x0101e80000100800 */
[----:B0-----:R-:W4:Y:S04]  /*371e0*/  LDL.LU R6, [R1+0x34a8] ;  /* 0x0034a80001067983 */ /* 0x001f280000300800 */
[----:B------:R-:W3:Y:S04]  /*371f0*/  LDL R2, [R1+0x3074] ;  /* 0x0030740001027983 */ /* 0x000ee80000100800 */
[----:B------:R-:W3:Y:S01]  /*37200*/  LDL R3, [R1+0x3084] ;  /* 0x0030840001037983 */ /* 0x000ee20000100800 */
[----:B------:R-:W-:-:S02]  /*37210*/  PRMT R19, RZ, 0x7610, R19 ;  /* 0x00007610ff137816 */ /* 0x000fc40000000013 */
[----:B------:R-:W-:Y:S02]  /*37220*/  PRMT R18, RZ, 0x7610, R18 ;  /* 0x00007610ff127816 */ /* 0x000fe40000000012 */
[----:B---3--:R-:W-:-:S04]  /*37230*/  @P1 LOP3.LUT R3, R3, R2, RZ, 0x3c, !PT ;  /* 0x0000000203031212 */ /* 0x008fc800078e3cff */
[----:B------:R-:W-:-:S04]  /*37240*/  @P1 LOP3.LUT R2, R3, R2, RZ, 0x3c, !PT ;  /* 0x0000000203021212 */ /* 0x000fc800078e3cff */
[----:B------:R-:W-:-:S05]  /*37250*/  @P1 LOP3.LUT R3, R3, R2, RZ, 0x3c, !PT ;  /* 0x0000000203031212 */ /* 0x000fca00078e3cff */
[----:B------:R0:W3:Y:S02]  /*37260*/  @P1 LDG.E.U16 R19, desc[UR10][R2.64] ;  /* 0x0000000a02131981 */ /* 0x0000e4000c1e1500 */
[----:B0-----:R-:W-:Y:S02]  /*37270*/  @P1 IMAD.MOV.U32 R2, RZ, RZ, R14 ;  /* 0x000000ffff021224 */ /* 0x001fe400078e000e */
[----:B------:R-:W-:-:S05]  /*37280*/  @P1 IMAD.MOV.U32 R3, RZ, RZ, R15 ;  /* 0x000000ffff031224 */ /* 0x000fca00078e000f */
[----:B------:R-:W2:Y:S04]  /*37290*/  @P1 LDG.E.U16 R18, desc[UR10][R2.64] ;  /* 0x0000000a02121981 */ /* 0x000ea8000c1e1500 */
[----:B---3--:R0:W-:Y:S04]  /*372a0*/  STL [R1+0x3c], R19 ;  /* 0x00003c1301007387 */ /* 0x0081e80000100800 */
[----:B0-----:R-:W3:Y:S04]  /*372b0*/  LDL.LU R19, [R1+0x34a4] ;  /* 0x0034a40001137983 */ /* 0x001ee80000300800 */
[----:B------:R-:W4:Y:S04]  /*372c0*/  LDL R15, [R1+0x30a0] ;  /* 0x0030a000010f7983 */ /* 0x000f280000100800 */
[----:B------:R-:W3:Y:S04]  /*372d0*/  LDL R14, [R1+0x30ac] ;  /* 0x0030ac00010e7983 */ /* 0x000ee80000100800 */
        /* <DEDUP_REMOVED lines=21> */
[----:B------:R0:W2:Y:S01]  /*37430*/  @P1 LDG.E.U16 R29, desc[UR10][R2.64] ;  /* 0x0000000a021d1981 */ /* 0x0000a2000c1e1500 */
[----:B------:R-:W-:Y:S01]  /*37440*/  PRMT R28, RZ, 0x7610, R28 ;  /* 0x00007610ff1c7816 */ /* 0x000fe2000000001c */
[----:B0-----:R-:W-:Y:S02]  /*37450*/  @P1 IMAD.MOV.U32 R2, RZ, RZ, R14 ;  /* 0x000000ffff021224 */ /* 0x001fe400078e000e */
[----:B------:R-:W-:-:S05]  /*37460*/  @P1 IMAD.MOV.U32 R3, RZ, RZ, R15 ;  /* 0x000000ffff031224 */ /* 0x000fca00078e000f */
[----:B------:R0:W4:Y:S04]  /*37470*/  @P1 LDG.E.U16 R28, desc[UR10][R2.64] ;  /* 0x0000000a021c1981 */ /* 0x000128000c1e1500 */
[----:B---3--:R1:W-:Y:S04]  /*37480*/  STL [R1+0x30], R16 ;  /* 0x0000301001007387 */ /* 0x0083e80000100800 */
[----:B-1----:R-:W3:Y:S04]  /*37490*/  LDL.LU R16, [R1+0x3498] ;  /* 0x0034980001107983 */ /* 0x002ee80000300800 */
[----:B------:R-:W4:Y:S04]  /*374a0*/  LDL R5, [R1+0x309c] ;  /* 0x00309c0001057983 */ /* 0x000f280000100800 */
[----:B------:R-:W3:Y:S04]  /*374b0*/  LDL R4, [R1+0x30b8] ;  /* 0x0030b80001047983 */ /* 0x000ee80000100800 */
[----:B--2---:R1:W-:Y:S04]  /*374c0*/  STL [R1+0x3424], R29 ;  /* 0x0034241d01007387 */ /* 0x0043e80000100800 */
[----:B------:R-:W2:Y:S01]  /*374d0*/  LDL R3, [R1+0x30a8] ;  /* 0x0030a80001037983 */ /* 0x000ea20000100800 */
[----:B------:R-:W-:-:S02]  /*374e0*/  ISETP.GT.AND P0, PT, R0, 0x7c, PT ;  /* 0x0000007c0000780c */ /* 0x000fc40003f04270 */
[----:B------:R-:W-:Y:S02]  /*374f0*/  PRMT R27, RZ, 0x7610, R27 ;  /* 0x00007610ff1b7816 */ /* 0x000fe4000000001b */
[----:B------:R-:W-:Y:S01]  /*37500*/  PRMT R26, RZ, 0x7610, R26 ;  /* 0x00007610ff1a7816 */ /* 0x000fe2000000001a */
[----:B------:R-:W4:Y:S04]  /*37510*/  LDL R15, [R1+0x30b4] ;  /* 0x0030b400010f7983 */ /* 0x000f280000100800 */
[----:B------:R-:W4:Y:S04]  /*37520*/  LDL R14, [R1+0x30c4] ;  /* 0x0030c400010e7983 */ /* 0x000f280000100800 */
[----:B-1----:R-:W0:Y:S02]  /*37530*/  LDL R29, [R1+0x30b0] ;  /* 0x0030b000011d7983 */ /* 0x002e240000100800 */
[----:B0-----:R-:W-:-:S05]  /*37540*/  @P0 IMAD.MOV.U32 R2, RZ, RZ, R29 ;  /* 0x000000ffff020224 */ /* 0x001fca00078e001d */
[----:B--2---:R3:W2:Y:S02]  /*37550*/  @P0 LDG.E.U16 R27, desc[UR10][R2.64] ;  /* 0x0000000a021b0981 */ /* 0x0046a4000c1e1500 */
[----:B---3--:R-:W-:Y:S02]  /*37560*/  @P0 IMAD.MOV.U32 R2, RZ, RZ, R4 ;  /* 0x000000ffff020224 */ /* 0x008fe400078e0004 */
[----:B----4-:R-:W-:-:S05]  /*37570*/  @P0 IMAD.MOV.U32 R3, RZ, RZ, R5 ;  /* 0x000000ffff030224 */ /* 0x010fca00078e0005 */
[----:B------:R-:W3:Y:S04]  /*37580*/  @P0 LDG.E.U16 R26, desc[UR10][R2.64] ;  /* 0x0000000a021a0981 */ /* 0x000ee8000c1e1500 */
[----:B------:R0:W-:Y:S04]  /*37590*/  STL [R1+0x3428], R28 ;  /* 0x0034281c01007387 */ /* 0x0001e80000100800 */
[----:B------:R-:W4:Y:S04]  /*375a0*/  LDL R29, [R1+0x30c8] ;  /* 0x0030c800011d7983 */ /* 0x000f280000100800 */
[----:B0-----:R-:W4:Y:S04]  /*375b0*/  LDL R28, [R1+0x30d0] ;  /* 0x0030d000011c7983 */ /* 0x001f280000100800 */
[----:B--2---:R0:W-:Y:S04]  /*375c0*/  STL [R1+0x33e0], R27 ;  /* 0x0033e01b01007387 */ /* 0x0041e80000100800 */
[----:B------:R-:W2:Y:S04]  /*375d0*/  LDL R5, [R1+0x30bc] ;  /* 0x0030bc0001057983 */ /* 0x000ea80000100800 */
[----:B------:R-:W2:Y:S04]  /*375e0*/  LDL R4, [R1+0x30d8] ;  /* 0x0030d80001047983 */ /* 0x000ea80000100800 */
[----:B0-----:R-:W4:Y:S04]  /*375f0*/  LDL R27, [R1+0x30cc] ;  /* 0x0030cc00011b7983 */ /* 0x001f280000100800 */
[----:B---3--:R0:W-:Y:S04]  /*37600*/  STL [R1+0x33e4], R26 ;  /* 0x0033e41a01007387 */ /* 0x0081e80000100800 */
[----:B0-----:R-:W3:Y:S01]  /*37610*/  LDL R26, [R1+0x30c0] ;  /* 0x0030c000011a7983 */ /* 0x001ee20000100800 */
[----:B------:R-:W-:Y:S01]  /*37620*/  PRMT R25, RZ, 0x7610, R25 ;  /* 0x00007610ff197816 */ /* 0x000fe20000000019 */
[----:B------:R-:W-:-:S02]  /*37630*/  @P0 IMAD.MOV.U32 R2, RZ, RZ, R14 ;  /* 0x000000ffff020224 */ /* 0x000fc400078e000e */
[----:B------:R-:W-:Y:S01]  /*37640*/  @P0 IMAD.MOV.U32 R3, RZ, RZ, R15 ;  /* 0x000000ffff030224 */ /* 0x000fe200078e000f */
[----:B------:R-:W-:Y:S02]  /*37650*/  PRMT R24, RZ, 0x7610, R24 ;  /* 0x00007610ff187816 */ /* 0x000fe40000000018 */
[----:B------:R-:W-:Y:S01]  /*37660*/  PRMT R23, RZ, 0x7610, R23 ;  /* 0x00007610ff177816 */ /* 0x000fe20000000017 */
[----:B------:R-:W2:Y:S04]  /*37670*/  LDL R15, [R1+0x30d4] ;  /* 0x0030d400010f7983 */ /* 0x000ea80000100800 */
[----:B------:R4:W2:Y:S04]  /*37680*/  @P0 LDG.E.U16 R25, desc[UR10][R2.64] ;  /* 0x0000000a02190981 */ /* 0x0008a8000c1e1500 */
[----:B------:R-:W2:Y:S01]  /*37690*/  LDL R14, [R1+0x30e4] ;  /* 0x0030e400010e7983 */ /* 0x000ea20000100800 */
[----:B----4-:R-:W-:-:S02]  /*376a0*/  @P0 IMAD.MOV.U32 R2, RZ, RZ, R27 ;  /* 0x000000ffff020224 */ /* 0x010fc400078e001b */
[----:B---3--:R-:W-:-:S05]  /*376b0*/  @P0 IMAD.MOV.U32 R3, RZ, RZ, R26 ;  /* 0x000000ffff030224 */ /* 0x008fca00078e001a */
[----:B------:R0:W3:Y:S04]  /*376c0*/  @P0 LDG.E.U16 R24, desc[UR10][R2.64] ;  /* 0x0000000a02180981 */ /* 0x0000e8000c1e1500 */
[----:B--2---:R1:W-:Y:S01]  /*376d0*/  STL [R1+0x33e8], R25 ;  /* 0x0033e81901007387 */ /* 0x0043e20000100800 */
[----:B0-----:R-:W-:Y:S02]  /*376e0*/  @P0 IMAD.MOV.U32 R2, RZ, RZ, R28 ;  /* 0x000000ffff020224 */ /* 0x001fe400078e001c */
[----:B------:R-:W-:-:S05]  /*376f0*/  @P0 IMAD.MOV.U32 R3, RZ, RZ, R29 ;  /* 0x000000ffff030224 */ /* 0x000fca00078e001d */
[----:B------:R0:W2:Y:S04]  /*37700*/  @P0 LDG.E.U16 R23, desc[UR10][R2.64] ;  /* 0x0000000a02170981 */ /* 0x0000a8000c1e1500 */
[----:B---3--:R3:W-:Y:S04]  /*37710*/  STL [R1+0x33ec], R24 ;  /* 0x0033ec1801007387 */ /* 0x0087e80000100800 */
[----:B-1----:R-:W4:Y:S04]  /*37720*/  LDL R25, [R1+0x30e0] ;  /* 0x0030e00001197983 */ /* 0x002f280000100800 */
[----:B---3--:R-:W3:Y:S01]  /*37730*/  LDL R24, [R1+0x30ec] ;  /* 0x0030ec0001187983 */ /* 0x008ee20000100800 */
[----:B------:R-:W-:Y:S01]  /*37740*/  PRMT R22, RZ, 0x7610, R22 ;  /* 0x00007610ff167816 */ /* 0x000fe20000000016 */
[----:B0-----:R-:W-:-:S02]  /*37750*/  @P0 IMAD.MOV.U32 R2, RZ, RZ, R4 ;  /* 0x000000ffff020224 */ /* 0x001fc400078e0004 */
[----:B------:R-:W-:Y:S01]  /*37760*/  @P0 IMAD.MOV.U32 R3, RZ, RZ, R5 ;  /* 0x000000ffff030224 */ /* 0x000fe200078e0005 */
[----:B------:R-:W-:Y:S01]  /*37770*/  PRMT R21, RZ, 0x7610, R21 ;  /* 0x00007610ff157816 */ /* 0x000fe20000000015 */
[----:B--2---:R0:W-:Y:S04]  /*37780*/  STL [R1+0x33f0], R23 ;  /* 0x0033f01701007387 */ /* 0x0041e80000100800 */
[----:B------:R1:W2:Y:S04]  /*37790*/  @P0 LDG.E.U16 R22, desc[UR10][R2.64] ;  /* 0x0000000a02160981 */ /* 0x0002a8000c1e1500 */
[----:B------:R-:W2:Y:S04]  /*377a0*/  LDL R5, [R1+0x30e8] ;  /* 0x0030e80001057983 */ /* 0x000ea80000100800 */
[----:B------:R-:W2:Y:S01]  /*377b0*/  LDL R4, [R1+0x30f0] ;  /* 0x0030f00001047983 */ /* 0x000ea20000100800 */
[----:B------:R-:W-:Y:S01]  /*377c0*/  PRMT R20, RZ, 0x7610, R20 ;  /* 0x00007610ff147816 */ /* 0x000fe20000000014 */
[----:B-1----:R-:W-:-:S02]  /*377d0*/  @P0 IMAD.MOV.U32 R2, RZ, RZ, R14 ;  /* 0x000000ffff020224 */ /* 0x002fc400078e000e */
[----:B------:R-:W-:-:S05]  /*377e0*/  @P0 IMAD.MOV.U32 R3, RZ, RZ, R15 ;  /* 0x000000ffff030224 */ /* 0x000fca00078e000f */
[----:B------:R4:W2:Y:S02]  /*377f0*/  @P0 LDG.E.U16 R21, desc[UR10][R2.64] ;  /* 0x0000000a02150981 */ /* 0x0008a4000c1e1500 */
[----:B----4-:R-:W-:Y:S02]  /*37800*/  @P0 IMAD.MOV.U32 R3, RZ, RZ, R25 ;  /* 0x000000ffff030224 */ /* 0x010fe400078e0019 */
[----:B---3--:R-:W-:-:S05]  /*37810*/  @P0 IMAD.MOV.U32 R2, RZ, RZ, R24 ;  /* 0x000000ffff020224 */ /* 0x008fca00078e0018 */
[----:B------:R1:W3:Y:S01]  /*37820*/  @P0 LDG.E.U16 R20, desc[UR10][R2.64] ;  /* 0x0000000a02140981 */ /* 0x0002e2000c1e1500 */
[----:B------:R-:W-:-:S03]  /*37830*/  ISETP.GT.AND P1, PT, R0, 0x7d, PT ;  /* 0x0000007d0000780c */ /* 0x000fc60003f24270 */
[----:B--2---:R2:W-:Y:S04]  /*37840*/  STL [R1+0x33f4], R22 ;  /* 0x0033f41601007387 */ /* 0x0045e80000100800 */
[----:B------:R-:W4:Y:S04]  /*37850*/  LDL R15, [R1+0x30dc] ;  /* 0x0030dc00010f7983 */ /* 0x000f280000100800 */
[----:B------:R-:W4:Y:S01]  /*37860*/  LDL R14, [R1+0x30f8] ;  /* 0x0030f800010e7983 */ /* 0x000f220000100800 */
[----:B------:R-:W-:Y:S01]  /*37870*/  PRMT R13, RZ, 0x7610, R13 ;  /* 0x00007610ff0d7816 */ /* 0x000fe2000000000d */
[----:B-1----:R-:W-:-:S02]  /*37880*/  @P1 IMAD.MOV.U32 R2, RZ, RZ, R4 ;  /* 0x000000ffff021224 */ /* 0x002fc400078e0004 */
[----:B------:R-:W-:Y:S01]  /*37890*/  @P1 IMAD.MOV.U32 R3, RZ, RZ, R5 ;  /* 0x000000ffff031224 */ /* 0x000fe200078e0005 */
[----:B------:R1:W-:Y:S04]  /*378a0*/  STL [R1+0x33f8], R21 ;  /* 0x0033f81501007387 */ /* 0x0003e80000100800 */
[----:B0-----:R-:W4:Y:S04]  /*378b0*/  LDL R23, [R1+0x30f4] ;  /* 0x0030f40001177983 */ /* 0x001f280000100800 */
[----:B--2---:R-:W2:Y:S04]  /*378c0*/  LDL R22, [R1+0x3104] ;  /* 0x0031040001167983 */ /* 0x004ea80000100800 */
[----:B------:R4:W2:Y:S04]  /*378d0*/  @P1 LDG.E.U16 R13, desc[UR10][R2.64] ;  /* 0x0000000a020d1981 */ /* 0x0008a8000c1e1500 */
[----:B---3--:R0:W-:Y:S04]  /*378e0*/  STL [R1+0x33fc], R20 ;  /* 0x0033fc1401007387 */ /* 0x0081e80000100800 */
[----:B-1----:R-:W3:Y:S01]  /*378f0*/  LDL R21, [R1+0x3100] ;  /* 0x0031000001157983 */ /* 0x002ee20000100800 */
[----:B------:R-:W-:-:S03]  /*37900*/  PRMT R12, RZ, 0x7610, R12 ;  /* 0x00007610ff0c7816 */ /* 0x000fc6000000000c */
[----:B------:R-:W3:Y:S04]  /*37910*/  LDL R5, [R1+0x3108] ;  /* 0x0031080001057983 */ /* 0x000ee80000100800 */
[----:B------:R-:W3:Y:S04]  /*37920*/  LDL R4, [R1+0x3110] ;  /* 0x0031100001047983 */ /* 0x000ee80000100800 */
[----:B0-----:R-:W3:Y:S01]  /*37930*/  LDL R20, [R1+0x310c] ;  /* 0x00310c0001147983 */ /* 0x001ee20000100800 */
[----:B----4-:R-:W-:Y:S02]  /*37940*/  @P1 IMAD.MOV.U32 R2, RZ, RZ, R14 ;  /* 0x000000ffff021224 */ /* 0x010fe400078e000e */
[----:B------:R-:W-:Y:S01]  /*37950*/  @P1 IMAD.MOV.U32 R3, RZ, RZ, R15 ;  /* 0x000000ffff031224 */ /* 0x000fe200078e000f */
[----:B------:R-:W-:-:S04]  /*37960*/  PRMT R11, RZ, 0x7610, R11 ;  /* 0x00007610ff0b7816 */ /* 0x000fc8000000000b */
[----:B------:R0:W4:Y:S04]  /*37970*/  @P1 LDG.E.U16 R12, desc[UR10][R2.64] ;  /* 0x0000000a020c1981 */ /* 0x000128000c1e1500 */
[----:B--2---:R-:W-:Y:S04]  /*37980*/  STL [R1+0x339c], R13 ;  /* 0x00339c0d01007387 */ /* 0x004fe80000100800 */
[----:B------:R-:W2:Y:S04]  /*37990*/  LDL R15, [R1+0x30fc] ;  /* 0x0030fc00010f7983 */ /* 0x000ea80000100800 */
[----:B------:R-:W2:Y:S01]  /*379a0*/  LDL R14, [R1+0x3118] ;  /* 0x00311800010e7983 */ /* 0x000ea20000100800 */
[----:B0-----:R-:W-:-:S02]  /*379b0*/  @P1 IMAD.MOV.U32 R2, RZ, RZ, R22 ;  /* 0x000000ffff021224 */ /* 0x001fc400078e0016 */
[----:B------:R-:W-:Y:S01]  /*379c0*/  @P1 IMAD.MOV.U32 R3, RZ, RZ, R23 ;  /* 0x000000ffff031224 */ /* 0x000fe200078e0017 */
[----:B------:R-:W-:-:S04]  /*379d0*/  PRMT R10, RZ, 0x7610, R10 ;  /* 0x00007610ff0a7816 */ /* 0x000fc8000000000a */
[----:B------:R3:W2:Y:S02]  /*379e0*/  @P1 LDG.E.U16 R11, desc[UR10][R2.64] ;  /* 0x0000000a020b1981 */ /* 0x0006a4000c1e1500 */
[----:B---3--:R-:W-:Y:S02]  /*379f0*/  @P1 IMAD.MOV.U32 R3, RZ, RZ, R21 ;  /* 0x000000ffff031224 */ /* 0x008fe400078e0015 */
[----:B------:R-:W-:-:S05]  /*37a00*/  @P1 IMAD.MOV.U32 R2, RZ, RZ, R20 ;  /* 0x000000ffff021224 */ /* 0x000fca00078e0014 */
[----:B------:R0:W3:Y:S02]  /*37a10*/  @P1 LDG.E.U16 R10, desc[UR10][R2.64] ;  /* 0x0000000a020a1981 */ /* 0x0000e4000c1e1500 */
[----:B0-----:R-:W-:-:S06]  /*37a20*/  PRMT R2, RZ, 0x7610, R2 ;  /* 0x00007610ff027816 */ /* 0x001fcc0000000002 */
[----:B------:R2:W3:Y:S01]  /*37a30*/  @P1 LDG.E.U16 R2, desc[UR10][R4.64] ;  /* 0x0000000a04021981 */ /* 0x0004e2000c1e1500 */
[----:B------:R-:W-:-:S03]  /*37a40*/  PRMT R9, RZ, 0x7610, R9 ;  /* 0x00007610ff097816 */ /* 0x000fc60000000009 */
[----:B----4-:R-:W-:Y:S04]  /*37a50*/  STL [R1+0x33a0], R12 ;  /* 0x0033a00c01007387 */ /* 0x010fe80000100800 */
[----:B------:R-:W4:Y:S04]  /*37a60*/  LDL R23, [R1+0x3114] ;  /* 0x0031140001177983 */ /* 0x000f280000100800 */
[----:B------:R-:W4:Y:S01]  /*37a70*/  LDL R22, [R1+0x3124] ;  /* 0x0031240001167983 */ /* 0x000f220000100800 */
[----:B--2---:R-:W-:Y:S02]  /*37a80*/  @P1 IMAD.MOV.U32 R4, RZ, RZ, R14 ;  /* 0x000000ffff041224 */ /* 0x004fe400078e000e */
[----:B------:R-:W-:Y:S01]  /*37a90*/  @P1 IMAD.MOV.U32 R5, RZ, RZ, R15 ;  /* 0x000000ffff051224 */ /* 0x000fe200078e000f */
[----:B------:R0:W-:Y:S04]  /*37aa0*/  STL [R1+0x33a4], R11 ;  /* 0x0033a40b01007387 */ /* 0x0001e80000100800 */
[----:B------:R4:W2:Y:S04]  /*37ab0*/  @P1 LDG.E.U16 R9, desc[UR10][R4.64] ;  /* 0x0000000a04091981 */ /* 0x0008a8000c1e1500 */
[----:B---3--:R1:W-:Y:S04]  /*37ac0*/  STL [R1+0x33a8], R10 ;  /* 0x0033a80a01007387 */ /* 0x0083e80000100800 */
[----:B------:R-:W3:Y:S04]  /*37ad0*/  LDL R21, [R1+0x3120] ;  /* 0x0031200001157983 */ /* 0x000ee80000100800 */
[----:B------:R-:W3:Y:S01]  /*37ae0*/  LDL R20, [R1+0x312c] ;  /* 0x00312c0001147983 */ /* 0x000ee20000100800 */
[----:B------:R-:W-:-:S03]  /*37af0*/  PRMT R8, RZ, 0x7610, R8 ;  /* 0x00007610ff087816 */ /* 0x000fc60000000008 */
[----:B------:R-:W-:Y:S04]  /*37b00*/  STL [R1+0x33ac], R2 ;  /* 0x0033ac0201007387 */ /* 0x000fe80000100800 */
[----:B------:R-:W3:Y:S04]  /*37b10*/  LDL R15, [R1+0x3128] ;  /* 0x00312800010f7983 */ /* 0x000ee80000100800 */
[----:B------:R-:W3:Y:S01]  /*37b20*/  LDL R14, [R1+0x3130] ;  /* 0x00313000010e7983 */ /* 0x000ee20000100800 */
[----:B----4-:R-:W-:Y:S02]  /*37b30*/  @P1 IMAD.MOV.U32 R4, RZ, RZ, R22 ;  /* 0x000000ffff041224 */ /* 0x010fe400078e0016 */
[----:B------:R-:W-:Y:S01]  /*37b40*/  @P1 IMAD.MOV.U32 R5, RZ, RZ, R23 ;  /* 0x000000ffff051224 */ /* 0x000fe200078e0017 */
[----:B------:R-:W-:-:S04]  /*37b50*/  PRMT R7, RZ, 0x7610, R7 ;  /* 0x00007610ff077816 */ /* 0x000fc80000000007 */
[----:B------:R3:W4:Y:S04]  /*37b60*/  @P1 LDG.E.U16 R8, desc[UR10][R4.64] ;  /* 0x0000000a04081981 */ /* 0x000728000c1e1500 */
[----:B--2---:R2:W-:Y:S04]  /*37b70*/  STL [R1+0x33b0], R9 ;  /* 0x0033b00901007387 */ /* 0x0045e80000100800 */
[----:B0-----:R-:W2:Y:S04]  /*37b80*/  LDL R11, [R1+0x311c] ;  /* 0x00311c00010b7983 */ /* 0x001ea80000100800 */
[----:B-1----:R-:W2:Y:S01]  /*37b90*/  LDL R10, [R1+0x3138] ;  /* 0x00313800010a7983 */ /* 0x002ea20000100800 */
[----:B---3--:R-:W-:-:S02]  /*37ba0*/  @P1 IMAD.MOV.U32 R5, RZ, RZ, R21 ;  /* 0x000000ffff051224 */ /* 0x008fc400078e0015 */
[----:B------:R-:W-:-:S05]  /*37bb0*/  @P1 IMAD.MOV.U32 R4, RZ, RZ, R20 ;  /* 0x000000ffff041224 */ /* 0x000fca00078e0014 */
[----:B------:R0:W3:Y:S01]  /*37bc0*/  @P1 LDG.E.U16 R7, desc[UR10][R4.64] ;  /* 0x0000000a04071981 */ /* 0x0000e2000c1e1500 */
[----:B------:R-:W-:Y:S02]  /*37bd0*/  ISETP.GT.AND P0, PT, R0, 0x7e, PT ;  /* 0x0000007e0000780c */ /* 0x000fe40003f04270 */
[----:B------:R-:W-:-:S11]  /*37be0*/  PRMT R6, RZ, 0x7610, R6 ;  /* 0x00007610ff067816 */ /* 0x000fd60000000006 */
[----:B0-----:R-:W-:Y:S02]  /*37bf0*/  @P0 IMAD.MOV.U32 R4, RZ, RZ, R14 ;  /* 0x000000ffff040224 */ /* 0x001fe400078e000e */
[----:B------:R-:W-:-:S05]  /*37c00*/  @P0 IMAD.MOV.U32 R5, RZ, RZ, R15 ;  /* 0x000000ffff050224 */ /* 0x000fca00078e000f */
[----:B------:R0:W3:Y:S04]  /*37c10*/  @P0 LDG.E.U16 R6, desc[UR10][R4.64] ;  /* 0x0000000a04060981 */ /* 0x0000e8000c1e1500 */
[----:B----4-:R1:W-:Y:S04]  /*37c20*/  STL [R1+0x33b4], R8 ;  /* 0x0033b40801007387 */ /* 0x0103e80000100800 */
[----:B------:R-:W4:Y:S04]  /*37c30*/  LDL R23, [R1+0x3134] ;  /* 0x0031340001177983 */ /* 0x000f280000100800 */
[----:B------:R-:W4:Y:S01]  /*37c40*/  LDL R22, [R1+0x3144] ;  /* 0x0031440001167983 */ /* 0x000f220000100800 */
[----:B--2---:R-:W-:-:S02]  /*37c50*/  @P0 IMAD.MOV.U32 R15, RZ, RZ, R11 ;  /* 0x000000ffff0f0224 */ /* 0x004fc400078e000b */
[----:B------:R-:W-:Y:S01]  /*37c60*/  @P0 IMAD.MOV.U32 R14, RZ, RZ, R10 ;  /* 0x000000ffff0e0224 */ /* 0x000fe200078e000a */
[----:B0-----:R-:W-:-:S06]  /*37c70*/  PRMT R5, RZ, 0x7610, R5 ;  /* 0x00007610ff057816 */ /* 0x001fcc0000000005 */
[----:B------:R4:W2:Y:S04]  /*37c80*/  @P0 LDG.E.U16 R5, desc[UR10][R14.64] ;  /* 0x0000000a0e050981 */ /* 0x0008a8000c1e1500 */
[----:B---3--:R-:W-:Y:S04]  /*37c90*/  STL [R1+0x33b8], R7 ;  /* 0x0033b80701007387 */ /* 0x008fe80000100800 */
[----:B------:R-:W3:Y:S04]  /*37ca0*/  LDL R21, [R1+0x3140] ;  /* 0x0031400001157983 */ /* 0x000ee80000100800 */
[----:B------:R-:W3:Y:S04]  /*37cb0*/  LDL R20, [R1+0x314c] ;  /* 0x00314c0001147983 */ /* 0x000ee80000100800 */
[----:B------:R-:W3:Y:S04]  /*37cc0*/  LDL R9, [R1+0x3148] ;  /* 0x0031480001097983 */ /* 0x000ee80000100800 */
[----:B-1----:R-:W3:Y:S01]  /*37cd0*/  LDL R8, [R1+0x3150] ;  /* 0x0031500001087983 */ /* 0x002ee20000100800 */
[----:B------:R-:W-:-:S03]  /*37ce0*/  PRMT R4, RZ, 0x7610, R4 ;  /* 0x00007610ff047816 */ /* 0x000fc60000000004 */
[----:B------:R0:W-:Y:S04]  /*37cf0*/  STL [R1+0x337c], R6 ;  /* 0x00337c0601007387 */ /* 0x0001e80000100800 */
        /* <DEDUP_REMOVED lines=8> */
[----:B-1----:R-:W4:Y:S01]  /*37d80*/  LDL R5, [R1+0x3164] ;  /* 0x0031640001057983 */ /* 0x002f220000100800 */
[----:B---3--:R-:W-:-:S02]  /*37d90*/  @P0 IMAD.MOV.U32 R15, RZ, RZ, R21 ;  /* 0x000000ffff0f0224 */ /* 0x008fc400078e0015 */
[----:B------:R-:W-:-:S05]  /*37da0*/  @P0 IMAD.MOV.U32 R14, RZ, RZ, R20 ;  /* 0x000000ffff0e0224 */ /* 0x000fca00078e0014 */
[----:B------:R0:W3:Y:S01]  /*37db0*/  @P0 LDG.E.U16 R3, desc[UR10][R14.64] ;  /* 0x0000000a0e030981 */ /* 0x0000e2000c1e1500 */
[----:B------:R-:W-:Y:S02]  /*37dc0*/  PRMT R19, RZ, 0x7610, R19 ;  /* 0x00007610ff137816 */ /* 0x000fe40000000013 */
[----:B------:R-:W-:Y:S01]  /*37dd0*/  PRMT R18, RZ, 0x7610, R18 ;  /* 0x00007610ff127816 */ /* 0x000fe20000000012 */
[----:B0-----:R-:W-:Y:S02]  /*37de0*/  @P0 IMAD.MOV.U32 R14, RZ, RZ, R8 ;  /* 0x000000ffff0e0224 */ /* 0x001fe400078e0008 */
[----:B------:R-:W-:-:S05]  /*37df0*/  @P0 IMAD.MOV.U32 R15, RZ, RZ, R9 ;  /* 0x000000ffff0f0224 */ /* 0x000fca00078e0009 */
[----:B------:R0:W3:Y:S02]  /*37e00*/  @P0 LDG.E.U16 R19, desc[UR10][R14.64] ;  /* 0x0000000a0e130981 */ /* 0x0000e4000c1e1500 */
[----:B0-----:R-:W-:Y:S02]  /*37e10*/  @P0 IMAD.MOV.U32 R14, RZ, RZ, R10 ;  /* 0x000000ffff0e0224 */ /* 0x001fe400078e000a */
[----:B------:R-:W-:-:S05]  /*37e20*/  @P0 IMAD.MOV.U32 R15, RZ, RZ, R11 ;  /* 0x000000ffff0f0224 */ /* 0x000fca00078e000b */
[----:B------:R4:W3:Y:S01]  /*37e30*/  @P0 LDG.E.U16 R18, desc[UR10][R14.64] ;  /* 0x0000000a0e120981 */ /* 0x0008e2000c1e1500 */
[----:B------:R-:W-:Y:S01]  /*37e40*/  PRMT R17, RZ, 0x7610, R17 ;  /* 0x00007610ff117816 */ /* 0x000fe20000000011 */
[----:B----4-:R-:W-:Y:S02]  /*37e50*/  @P0 IMAD.MOV.U32 R14, RZ, RZ, R5 ;  /* 0x000000ffff0e0224 */ /* 0x010fe400078e0005 */
[----:B--2---:R-:W-:Y:S01]  /*37e60*/  @P0 IMAD.MOV.U32 R15, RZ, RZ, R6 ;  /* 0x000000ffff0f0224 */ /* 0x004fe200078e0006 */
[----:B------:R-:W-:Y:S04]  /*37e70*/  STL [R1+0x3384], R4 ;  /* 0x0033840401007387 */ /* 0x000fe80000100800 */
[----:B------:R-:W2:Y:S04]  /*37e80*/  @P0 LDG.E.U16 R17, desc[UR10][R14.64] ;  /* 0x0000000a0e110981 */ /* 0x000ea8000c1e1500 */
[----:B---3--:R-:W-:Y:S04]  /*37e90*/  STL [R1+0x3388], R3 ;  /* 0x0033880301007387 */ /* 0x008fe80000100800 */
[----:B------:R-:W3:Y:S04]  /*37ea0*/  LDL R9, [R1+0x3160] ;  /* 0x0031600001097983 */ /* 0x000ee80000100800 */
[----:B------:R-:W4:Y:S04]  /*37eb0*/  LDL R8, [R1+0x316c] ;  /* 0x00316c0001087983 */ /* 0x000f280000100800 */
[----:B------:R0:W-:Y:S04]  /*37ec0*/  STL [R1+0x338c], R19 ;  /* 0x00338c1301007387 */ /* 0x0001e80000100800 */
[----:B------:R-:W4:Y:S04]  /*37ed0*/  LDL R21, [R1+0x3168] ;  /* 0x0031680001157983 */ /* 0x000f280000100800 */
[----:B------:R-:W4:Y:S04]  /*37ee0*/  LDL R20, [R1+0x3170] ;  /* 0x0031700001147983 */ /* 0x000f280000100800 */
[----:B------:R1:W-:Y:S04]  /*37ef0*/  STL [R1+0x3390], R18 ;  /* 0x0033901201007387 */ /* 0x0003e80000100800 */
[----:B0-----:R-:W4:Y:S04]  /*37f00*/  LDL R19, [R1+0x315c] ;  /* 0x00315c0001137983 */ /* 0x001f280000100800 */
[----:B------:R-:W4:Y:S04]  /*37f10*/  LDL R6, [R1+0x3174] ;  /* 0x0031740001067983 */ /* 0x000f280000100800 */
[----:B------:R-:W4:Y:S04]  /*37f20*/  LDL R5, [R1+0x3180] ;  /* 0x0031800001057983 */ /* 0x000f280000100800 */
[----:B-1----:R-:W4:Y:S04]  /*37f30*/  LDL R18, [R1+0x3178] ;  /* 0x0031780001127983 */ /* 0x002f280000100800 */
[----:B--2---:R0:W-:Y:S04]  /*37f40*/  STL [R1+0x3394], R17 ;  /* 0x0033941101007387 */ /* 0x0041e80000100800 */
[----:B------:R-:W2:Y:S04]  /*37f50*/  LDL R11, [R1+0x11e4] ;  /* 0x0011e400010b7983 */ /* 0x000ea80000100800 */
[----:B------:R-:W2:Y:S01]  /*37f60*/  LDL R10, [R1+0x317c] ;  /* 0x00317c00010a7983 */ /* 0x000ea20000100800 */
[----:B------:R-:W-:Y:S01]  /*37f70*/  PRMT R16, RZ, 0x7610, R16 ;  /* 0x00007610ff107816 */ /* 0x000fe20000000010 */
[----:B---3--:R-:W-:-:S02]  /*37f80*/  @P0 IMAD.MOV.U32 R15, RZ, RZ, R9 ;  /* 0x000000ffff0f0224 */ /* 0x008fc400078e0009 */
[----:B----4-:R-:W-:Y:S01]  /*37f90*/  @P0 IMAD.MOV.U32 R14, RZ, RZ, R8 ;  /* 0x000000ffff0e0224 */ /* 0x010fe200078e0008 */
[----:B------:R-:W3:Y:S04]  /*37fa0*/  LDL R9, [R1+0x11dc] ;  /* 0x0011dc0001097983 */ /* 0x000ee80000100800 */
[----:B------:R-:W4:Y:S04]  /*37fb0*/  LDL R8, [R1+0x11e0] ;  /* 0x0011e00001087983 */ /* 0x000f280000100800 */
[----:B------:R1:W4:Y:S01]  /*37fc0*/  @P0 LDG.E.U16 R16, desc[UR10][R14.64] ;  /* 0x0000000a0e100981 */ /* 0x000322000c1e1500 */
[----:B------:R-:W-:-:S02]  /*37fd0*/  ISETP.GT.AND P1, PT, R0, 0x7f, PT ;  /* 0x0000007f0000780c */ /* 0x000fc40003f24270 */
[----:B0-----:R-:W-:Y:S02]  /*37fe0*/  PRMT R17, RZ, 0x7610, R17 ;  /* 0x00007610ff117816 */ /* 0x001fe40000000011 */
[----:B------:R-:W-:-:S09]  /*37ff0*/  PRMT R13, RZ, 0x7610, R13 ;  /* 0x00007610ff0d7816 */ /* 0x000fd2000000000d */
[----:B-1----:R-:W-:Y:S02]  /*38000*/  @P1 IMAD.MOV.U32 R14, RZ, RZ, R20 ;  /* 0x000000ffff0e1224 */ /* 0x002fe400078e0014 */
[----:B------:R-:W-:-:S05]  /*38010*/  @P1 IMAD.MOV.U32 R15, RZ, RZ, R21 ;  /* 0x000000ffff0f1224 */ /* 0x000fca00078e0015 */
[----:B------:R0:W4:Y:S01]  /*38020*/  @P1 LDG.E.U16 R17, desc[UR10][R14.64] ;  /* 0x0000000a0e111981 */ /* 0x000122000c1e1500 */
[----:B------:R-:W-:Y:S01]  /*38030*/  PRMT R12, RZ, 0x7610, R12 ;  /* 0x00007610ff0c7816 */ /* 0x000fe2000000000c */
[----:B0-----:R-:W-:Y:S02]  /*38040*/  @P1 IMAD.MOV.U32 R15, RZ, RZ, R19 ;  /* 0x000000ffff0f1224 */ /* 0x001fe400078e0013 */
[----:B------:R-:W-:-:S05]  /*38050*/  @P1 IMAD.MOV.U32 R14, RZ, RZ, R18 ;  /* 0x000000ffff0e1224 */ /* 0x000fca00078e0012 */
[----:B------:R0:W4:Y:S01]  /*38060*/  @P1 LDG.E.U16 R13, desc[UR10][R14.64] ;  /* 0x0000000a0e0d1981 */ /* 0x000122000c1e1500 */
[----:B------:R-:W-:Y:S01]  /*38070*/  PRMT R3, RZ, 0x7610, R3 ;  /* 0x00007610ff037816 */ /* 0x000fe20000000003 */
[----:B0-----:R-:W-:Y:S02]  /*38080*/  @P1 IMAD.MOV.U32 R14, RZ, RZ, R5 ;  /* 0x000000ffff0e1224 */ /* 0x001fe400078e0005 */
[----:B------:R-:W-:-:S05]  /*38090*/  @P1 IMAD.MOV.U32 R15, RZ, RZ, R6 ;  /* 0x000000ffff0f1224 */ /* 0x000fca00078e0006 */
[----:B------:R2:W4:Y:S01]  /*380a0*/  @P1 LDG.E.U16 R12, desc[UR10][R14.64] ;  /* 0x0000000a0e0c1981 */ /* 0x000522000c1e1500 */
[----:B------:R-:W-:Y:S01]  /*380b0*/  PRMT R2, RZ, 0x7610, R2 ;  /* 0x00007610ff027816 */ /* 0x000fe20000000002 */
[----:B--2---:R-:W-:Y:S02]  /*380c0*/  @P1 IMAD.MOV.U32 R14, RZ, RZ, R10 ;  /* 0x000000ffff0e1224 */ /* 0x004fe400078e000a */
[----:B------:R-:W-:-:S05]  /*380d0*/  @P1 IMAD.MOV.U32 R15, RZ, RZ, R11 ;  /* 0x000000ffff0f1224 */ /* 0x000fca00078e000b */
[----:B------:R3:W2:Y:S02]  /*380e0*/  @P1 LDG.E.U16 R3, desc[UR10][R14.64] ;  /* 0x0000000a0e031981 */ /* 0x0006a4000c1e1500 */
[----:B---3--:R-:W-:Y:S02]  /*380f0*/  @P1 IMAD.MOV.U32 R15, RZ, RZ, R9 ;  /* 0x000000ffff0f1224 */ /* 0x008fe400078e0009 */
[----:B----4-:R-:W-:Y:S01]  /*38100*/  @P1 IMAD.MOV.U32 R14, RZ, RZ, R8 ;  /* 0x000000ffff0e1224 */ /* 0x010fe200078e0008 */
[----:B------:R-:W-:Y:S04]  /*38110*/  STL [R1+0x3398], R16 ;  /* 0x0033981001007387 */ /* 0x000fe80000100800 */
[----:B------:R-:W3:Y:S04]  /*38120*/  LDL R6, [R1+0x318c] ;  /* 0x00318c0001067983 */ /* 0x000ee80000100800 */
[----:B------:R-:W4:Y:S04]  /*38130*/  LDL R5, [R1+0x3190] ;  /* 0x0031900001057983 */ /* 0x000f280000100800 */
[----:B------:R-:W3:Y:S04]  /*38140*/  @P1 LDG.E.U16 R2, desc[UR10][R14.64] ;  /* 0x0000000a0e021981 */ /* 0x000ee8000c1e1500 */
[----:B--2---:R-:W-:Y:S04]  /*38150*/  STL [R1+0x7c], R3 ;  /* 0x00007c0301007387 */ /* 0x004fe80000100800 */
[----:B------:R-:W2:Y:S04]  /*38160*/  LDL R9, [R1+0x3184] ;  /* 0x0031840001097983 */ /* 0x000ea80000100800 */
[----:B------:R-:W2:Y:S04]  /*38170*/  LDL R8, [R1+0x3188] ;  /* 0x0031880001087983 */ /* 0x000ea80000100800 */
[----:B---3--:R0:W-:Y:S01]  /*38180*/  STL [R1+0x70], R2 ;  /* 0x0000700201007387 */ /* 0x0081e20000100800 */
[----:B----4-:R-:W-:-:S02]  /*38190*/  @P1 IMAD.MOV.U32 R14, RZ, RZ, R5 ;  /* 0x000000ffff0e1224 */ /* 0x010fc400078e0005 */
[----:B------:R-:W-:Y:S01]  /*381a0*/  @P1 IMAD.MOV.U32 R15, RZ, RZ, R6 ;  /* 0x000000ffff0f1224 */ /* 0x000fe200078e0006 */
[----:B0-----:R-:W3:Y:S04]  /*381b0*/  LDL.LU R2, [R1+0x11d4] ;  /* 0x0011d40001027983 */ /* 0x001ee80000300800 */
[----:B------:R-:W4:Y:S04]  /*381c0*/  LDL.LU R10, [R1+0x11d0] ;  /* 0x0011d000010a7983 */ /* 0x000f280000300800 */
[----:B------:R-:W4:Y:S04]  /*381d0*/  LDL.LU R11, [R1+0x11cc] ;  /* 0x0011cc00010b7983 */ /* 0x000f280000300800 */
[----:B------:R-:W3:Y:S04]  /*381e0*/  LDL.LU R26, [R1+0x11c8] ;  /* 0x0011c800011a7983 */ /* 0x000ee80000300800 */
[----:B------:R-:W4:Y:S04]  /*381f0*/  LDL R6, [R1+0x3198] ;  /* 0x0031980001067983 */ /* 0x000f280000100800 */
[----:B------:R-:W3:Y:S04]  /*38200*/  LDL R5, [R1+0x319c] ;  /* 0x00319c0001057983 */ /* 0x000ee80000100800 */
[----:B------:R0:W-:Y:S04]  /*38210*/  STL [R1+0x88], R12 ;  /* 0x0000880c01007387 */ /* 0x0001e80000100800 */
[----:B0-----:R-:W3:Y:S04]  /*38220*/  LDL.LU R12, [R1+0x11c4] ;  /* 0x0011c400010c7983 */ /* 0x001ee80000300800 */
[----:B------:R0:W-:Y:S04]  /*38230*/  STL [R1+0x90], R13 ;  /* 0x0000900d01007387 */ /* 0x0001e80000100800 */
[----:B------:R-:W-:Y:S04]  /*38240*/  STL [R1+0x94], R17 ;  /* 0x0000941101007387 */ /* 0x000fe80000100800 */
[----:B0-----:R-:W3:Y:S04]  /*38250*/  LDL.LU R13, [R1+0x11c0] ;  /* 0x0011c000010d7983 */ /* 0x001ee80000300800 */
[----:B------:R-:W3:Y:S04]  /*38260*/  LDL.LU R20, [R1+0x11bc] ;  /* 0x0011bc0001147983 */ /* 0x000ee80000300800 */
[----:B------:R-:W3:Y:S04]  /*38270*/  LDL.LU R21, [R1+0x11b8] ;  /* 0x0011b80001157983 */ /* 0x000ee80000300800 */
[----:B------:R-:W3:Y:S04]  /*38280*/  LDL.LU R22, [R1+0x10d4] ;  /* 0x0010d40001167983 */ /* 0x000ee80000300800 */
[----:B------:R-:W3:Y:S04]  /*38290*/  LDL.LU R23, [R1+0x10d0] ;  /* 0x0010d00001177983 */ /* 0x000ee80000300800 */
[----:B------:R-:W3:Y:S04]  /*382a0*/  LDL.LU R24, [R1+0x10cc] ;  /* 0x0010cc0001187983 */ /* 0x000ee80000300800 */
[----:B------:R-:W3:Y:S01]  /*382b0*/  LDL.LU R27, [R1+0x10c8] ;  /* 0x0010c800011b7983 */ /* 0x000ee20000300800 */
[----:B------:R-:W-:Y:S01]  /*382c0*/  PRMT R16, RZ, 0x7610, R16 ;  /* 0x00007610ff107816 */ /* 0x000fe20000000010 */
[----:B------:R-:W0:Y:S01]  /*382d0*/  S2R R3, SR_TID.X ;  /* 0x0000000000037919 */ /* 0x000e220000002100 */
[----:B------:R-:W-:Y:S01]  /*382e0*/  PRMT R7, RZ, 0x7610, R7 ;  /* 0x00007610ff077816 */ /* 0x000fe20000000007 */
[----:B------:R-:W1:Y:S01]  /*382f0*/  S2UR UR5, SR_CgaCtaId ;  /* 0x00000000000579c3 */ /* 0x000e620000008800 */
[----:B------:R-:W-:Y:S01]  /*38300*/  PRMT R4, RZ, 0x7610, R4 ;  /* 0x00007610ff047816 */ /* 0x000fe20000000004 */
[----:B------:R-:W3:Y:S04]  /*38310*/  LDL.LU R25, [R1+0x10c4] ;  /* 0x0010c40001197983 */ /* 0x000ee80000300800 */
[----:B------:R2:W3:Y:S04]  /*38320*/  @P1 LDG.E.U16 R16, desc[UR10][R14.64] ;  /* 0x0000000a0e101981 */ /* 0x0004e8000c1e1500 */
[----:B------:R-:W3:Y:S01]  /*38330*/  LDL.LU R28, [R1+0x10c0] ;  /* 0x0010c000011c7983 */ /* 0x000ee20000300800 */
[----:B------:R-:W-:-:S03]  /*38340*/  UMOV UR4, 0x400 ;  /* 0x0000040000047882 */ /* 0x000fc60000000000 */
[----:B------:R-:W3:Y:S01]  /*38350*/  LDL.LU R29, [R1+0x10bc] ;  /* 0x0010bc00011d7983 */ /* 0x000ee20000300800 */
[----:B--2---:R-:W-:Y:S02]  /*38360*/  @P1 IMAD.MOV.U32 R15, RZ, RZ, R9 ;  /* 0x000000ffff0f1224 */ /* 0x004fe400078e0009 */
[----:B------:R-:W-:-:S05]  /*38370*/  @P1 IMAD.MOV.U32 R14, RZ, RZ, R8 ;  /* 0x000000ffff0e1224 */ /* 0x000fca00078e0008 */
[----:B------:R4:W2:Y:S01]  /*38380*/  @P1 LDG.E.U16 R7, desc[UR10][R14.64] ;  /* 0x0000000a0e071981 */ /* 0x0008a2000c1e1500 */
[----:B-1----:R-:W-:-:S03]  /*38390*/  ULEA UR4, UR5, UR4, 0x18 ;  /* 0x0000000405047291 */ /* 0x002fc6000f8ec03f */
[----:B------:R-:W-:Y:S01]  /*383a0*/  STL [R1+0x348c], R0 ;  /* 0x00348c0001007387 */ /* 0x000fe20000100800 */
[----:B----4-:R-:W-:Y:S02]  /*383b0*/  @P1 IMAD.MOV.U32 R15, RZ, RZ, R6 ;  /* 0x000000ffff0f1224 */ /* 0x010fe400078e0006 */
[----:B---3--:R-:W-:-:S05]  /*383c0*/  @P1 IMAD.MOV.U32 R14, RZ, RZ, R5 ;  /* 0x000000ffff0e1224 */ /* 0x008fca00078e0005 */
[----:B------:R0:W3:Y:S01]  /*383d0*/  @P1 LDG.E.U16 R4, desc[UR10][R14.64] ;  /* 0x0000000a0e041981 */ /* 0x0000e2000c1e1500 */
[----:B------:R-:W-:Y:S01]  /*383e0*/  BAR.SYNC.DEFER_BLOCKING 0x0 ;  /* 0x0000000000007b1d */ /* 0x000fe20000010000 */
[----:B0-----:R-:W-:-:S04]  /*383f0*/  LOP3.LUT R14, R3, 0x3f, RZ, 0xc0, !PT ;  /* 0x0000003f030e7812 */ /* 0x001fc800078ec0ff */
[C---:B------:R-:W-:Y:S01]  /*38400*/  LOP3.LUT R15, R14.reuse, 0x40, RZ, 0xfc, !PT ;  /* 0x000000400e0f7812 */ /* 0x040fe200078efcff */
[----:B------:R-:W-:-:S05]  /*38410*/  IMAD.SHL.U32 R14, R14, 0x2, RZ ;  /* 0x000000020e0e7824 */ /* 0x000fca00078e00ff */
[----:B------:R0:W-:Y:S04]  /*38420*/  STS.U16 [R14+UR4+0x180], R26 ;  /* 0x0001801a0e007988 */ /* 0x0001e80008000404 */
[----:B0-----:R-:W4:Y:S04]  /*38430*/  LDL.LU R26, [R1+0x10b8] ;  /* 0x0010b800011a7983 */ /* 0x001f280000300800 */
[----:B------:R0:W-:Y:S04]  /*38440*/  STS.U16 [R14+UR4+0x2180], R27 ;  /* 0x0021801b0e007988 */ /* 0x0001e80008000404 */
[----:B0-----:R-:W4:Y:S01]  /*38450*/  LDL.LU R27, [R1+0xfd4] ;  /* 0x000fd400011b7983 */ /* 0x001f220000300800 */
[----:B------:R-:W-:-:S03]  /*38460*/  ISETP.GE.AND P1, PT, R15, R0, PT ;  /* 0x000000000f00720c */ /* 0x000fc60003f26270 */
[----:B------:R0:W-:Y:S04]  /*38470*/  STL [R1+0x68], R16 ;  /* 0x0000681001007387 */ /* 0x0001e80000100800 */
[----:B------:R-:W4:Y:S04]  /*38480*/  LDL.LU R0, [R1+0xfd0] ;  /* 0x000fd00001007983 */ /* 0x000f280000300800 */
[----:B------:R-:W4:Y:S04]  /*38490*/  LDL.LU R15, [R1+0xfcc] ;  /* 0x000fcc00010f7983 */ /* 0x000f280000300800 */
[----:B------:R1:W-:Y:S04]  /*384a0*/  STS.U16 [R14+UR4+0x2280], R28 ;  /* 0x0022801c0e007988 */ /* 0x0003e80008000404 */
[----:B0-----:R-:W4:Y:S04]  /*384b0*/  LDL.LU R16, [R1+0xfc8] ;  /* 0x000fc80001107983 */ /* 0x001f280000300800 */
[----:B--2---:R-:W-:Y:S04]  /*384c0*/  STL [R1+0x58], R7 ;  /* 0x0000580701007387 */ /* 0x004fe80000100800 */
[----:B-1----:R-:W2:Y:S04]  /*384d0*/  LDL.LU R28, [R1+0xfc4] ;  /* 0x000fc400011c7983 */ /* 0x002ea80000300800 */
[----:B------:R-:W2:Y:S04]  /*384e0*/  LDL.LU R17, [R1+0xfc0] ;  /* 0x000fc00001117983 */ /* 0x000ea80000300800 */
[----:B------:R-:W2:Y:S04]  /*384f0*/  LDL.LU R18, [R1+0xfbc] ;  /* 0x000fbc0001127983 */ /* 0x000ea80000300800 */
[----:B------:R-:W-:Y:S04]  /*38500*/  STS.U16 [R14+UR4], R2 ;  /* 0x000000020e007988 */ /* 0x000fe80008000404 */
[----:B------:R-:W-:Y:S04]  /*38510*/  STS.U16 [R14+UR4+0x80], R10 ;  /* 0x0000800a0e007988 */ /* 0x000fe80008000404 */
        /* <DEDUP_REMOVED lines=10> */
[----:B---3--:R0:W-:Y:S04]  /*385c0*/  STL [R1+0x4c], R4 ;  /* 0x00004c0401007387 */ /* 0x0081e80000100800 */
[----:B------:R-:W3:Y:S04]  /*385d0*/  LDL.LU R19, [R1+0xfb8] ;  /* 0x000fb80001137983 */ /* 0x000ee80000300800 */
[----:B------:R-:W3:Y:S04]  /*385e0*/  LDL.LU R3, [R1+0xed4] ;  /* 0x000ed40001037983 */ /* 0x000ee80000300800 */
[----:B0-----:R-:W3:Y:S04]  /*385f0*/  LDL.LU R4, [R1+0xed0] ;  /* 0x000ed00001047983 */ /* 0x001ee80000300800 */
[----:B------:R-:W3:Y:S04]  /*38600*/  LDL.LU R5, [R1+0xecc] ;  /* 0x000ecc0001057983 */ /* 0x000ee80000300800 */
        /* <DEDUP_REMOVED lines=15> */
[----:B----4-:R0:W-:Y:S04]  /*38700*/  STS.U16 [R14+UR4+0x2380], R26 ;  /* 0x0023801a0e007988 */ /* 0x0101e80008000404 */
[----:B0-----:R-:W4:Y:S04]  /*38710*/  LDL.LU R26, [R1+0xccc] ;  /* 0x000ccc00011a7983 */ /* 0x001f280000300800 */
[----:B------:R0:W-:Y:S04]  /*38720*/  STS.U16 [R14+UR4+0x4000], R27 ;  /* 0x0040001b0e007988 */ /* 0x0001e80008000404 */
[----:B------:R-:W4:Y:S04]  /*38730*/  LDL.LU R25, [R1+0xcc8] ;  /* 0x000cc80001197983 */ /* 0x000f280000300800 */
[----:B0-----:R-:W4:Y:S04]  /*38740*/  LDL.LU R27, [R1+0xcc4] ;  /* 0x000cc400011b7983 */ /* 0x001f280000300800 */
[----:B--2---:R0:W-:Y:S04]  /*38750*/  STS.U16 [R14+UR4+0x4200], R28 ;  /* 0x0042001c0e007988 */ /* 0x0041e80008000404 */
[----:B0-----:R-:W2:Y:S04]  /*38760*/  LDL.LU R28, [R1+0xcc0] ;  /* 0x000cc000011c7983 */ /* 0x001ea80000300800 */
[----:B------:R-:W-:Y:S04]  /*38770*/  STS.U16 [R14+UR4+0x4080], R0 ;  /* 0x004080000e007988 */ /* 0x000fe80008000404 */
[----:B------:R-:W-:Y:S04]  /*38780*/  STS.U16 [R14+UR4+0x4100], R15 ;  /* 0x0041000f0e007988 */ /* 0x000fe80008000404 */
[----:B------:R-:W-:Y:S04]  /*38790*/  STS.U16 [R14+UR4+0x4180], R16 ;  /* 0x004180100e007988 */ /* 0x000fe80008000404 */
[----:B---3--:R0:W-:Y:S04]  /*387a0*/  STS.U16 [R14+UR4+0x8100], R29 ;  /* 0x0081001d0e007988 */ /* 0x0081e80008000404 */
[----:B0-----:R-:W3:Y:S04]  /*387b0*/  LDL.LU R29, [R1+0xcbc] ;  /* 0x000cbc00011d7983 */ /* 0x001ee80000300800 */
[----:B----4-:R0:W-:Y:S04]  /*387c0*/  STS.U16 [R14+UR4+0xa100], R26 ;  /* 0x00a1001a0e007988 */ /* 0x0101e80008000404 */
[----:B0-----:R-:W4:Y:S04]  /*387d0*/  LDL.LU R26, [R1+0xcb8] ;  /* 0x000cb800011a7983 */ /* 0x001f280000300800 */
[----:B------:R-:W4:Y:S04]  /*387e0*/  LDL.LU R0, [R1+0xbd4] ;  /* 0x000bd40001007983 */ /* 0x000f280000300800 */
[----:B------:R-:W4:Y:S04]  /*387f0*/  LDL.LU R15, [R1+0xbd0] ;  /* 0x000bd000010f7983 */ /* 0x000f280000300800 */
[----:B------:R0:W-:Y:S04]  /*38800*/  STS.U16 [R14+UR4+0xa200], R27 ;  /* 0x00a2001b0e007988 */ /* 0x0001e80008000404 */
[----:B------:R-:W4:Y:S04]  /*38810*/  LDL.LU R16, [R1+0xbcc] ;  /* 0x000bcc0001107983 */ /* 0x000f280000300800 */
[----:B0-----:R-:W4:Y:S04]  /*38820*/  LDL.LU R27, [R1+0xbc8] ;  /* 0x000bc800011b7983 */ /* 0x001f280000300800 */
[----:B------:R0:W-:Y:S04]  /*38830*/  STS.U16 [R14+UR4+0x4280], R17 ;  /* 0x004280110e007988 */ /* 0x0001e80008000404 */
[----:B------:R1:W-:Y:S04]  /*38840*/  STS.U16 [R14+UR4+0x4300], R18 ;  /* 0x004300120e007988 */ /* 0x0003e80008000404 */
[----:B------:R2:W-:Y:S04]  /*38850*/  STS.U16 [R14+UR4+0x4380], R19 ;  /* 0x004380130e007988 */ /* 0x0005e80008000404 */
[----:B------:R2:W-:Y:S04]  /*38860*/  STS.U16 [R14+UR4+0x6000], R3 ;  /* 0x006000030e007988 */ /* 0x0005e80008000404 */
[----:B------:R2:W-:Y:S04]  /*38870*/  STS.U16 [R14+UR4+0x6080], R4 ;  /* 0x006080040e007988 */ /* 0x0005e80008000404 */
[----:B------:R2:W-:Y:S04]  /*38880*/  STS.U16 [R14+UR4+0x6100], R5 ;  /* 0x006100050e007988 */ /* 0x0005e80008000404 */
[----:B0-----:R-:W4:Y:S04]  /*38890*/  LDL.LU R17, [R1+0xbc4] ;  /* 0x000bc40001117983 */ /* 0x001f280000300800 */
[----:B-1----:R-:W4:Y:S04]  /*388a0*/  LDL.LU R18, [R1+0xbc0] ;  /* 0x000bc00001127983 */ /* 0x002f280000300800 */
[----:B--2---:R-:W2:Y:S04]  /*388b0*/  LDL.LU R19, [R1+0xbbc] ;  /* 0x000bbc0001137983 */ /* 0x004ea80000300800 */
[----:B------:R-:W2:Y:S04]  /*388c0*/  LDL.LU R3, [R1+0xbb8] ;  /* 0x000bb80001037983 */ /* 0x000ea80000300800 */
[----:B------:R-:W2:Y:S04]  /*388d0*/  LDL.LU R4, [R1+0xad4] ;  /* 0x000ad40001047983 */ /* 0x000ea80000300800 */
[----:B------:R0:W-:Y:S04]  /*388e0*/  STS.U16 [R14+UR4+0x6180], R6 ;  /* 0x006180060e007988 */ /* 0x0001e80008000404 */
[----:B------:R-:W2:Y:S04]  /*388f0*/  LDL.LU R5, [R1+0xad0] ;  /* 0x000ad00001057983 */ /* 0x000ea80000300800 */
[----:B------:R1:W-:Y:S04]  /*38900*/  STS.U16 [R14+UR4+0x6200], R7 ;  /* 0x006200070e007988 */ /* 0x0003e80008000404 */
[----:B------:R1:W-:Y:S04]  /*38910*/  STS.U16 [R14+UR4+0x6280], R8 ;  /* 0x006280080e007988 */ /* 0x0003e80008000404 */
[----:B------:R1:W-:Y:S04]  /*38920*/  STS.U16 [R14+UR4+0x6300], R9 ;  /* 0x006300090e007988 */ /* 0x0003e80008000404 */
[----:B------:R1:W-:Y:S04]  /*38930*/  STS.U16 [R14+UR4+0x6380], R2 ;  /* 0x006380020e007988 */ /* 0x0003e80008000404 */
[----:B------:R1:W-:Y:S04]  /*38940*/  STS.U16 [R14+UR4+0x8000], R10 ;  /* 0x0080000a0e007988 */ /* 0x0003e80008000404 */
[----:B0-----:R-:W2:Y:S04]  /*38950*/  LDL.LU R6, [R1+0xacc] ;  /* 0x000acc0001067983 */ /* 0x001ea80000300800 */
[----:B-1----:R-:W2:Y:S04]  /*38960*/  LDL.LU R7, [R1+0xac8] ;  /* 0x000ac80001077983 */ /* 0x002ea80000300800 */
[----:B------:R-:W2:Y:S04]  /*38970*/  LDL.LU R8, [R1+0xac4] ;  /* 0x000ac40001087983 */ /* 0x000ea80000300800 */
        /* <DEDUP_REMOVED lines=18> */
[----:B0-----:R-:W2:Y:S04]  /*38aa0*/  LDL.LU R22, [R1+0x9bc] ;  /* 0x0009bc0001167983 */ /* 0x001ea80000300800 */
[----:B-1----:R-:W2:Y:S04]  /*38ab0*/  LDL.LU R23, [R1+0x9b8] ;  /* 0x0009b80001177983 */ /* 0x002ea80000300800 */
[----:B------:R-:W2:Y:S04]  /*38ac0*/  LDL.LU R24, [R1+0x8d4] ;  /* 0x0008d40001187983 */ /* 0x000ea80000300800 */
[----:B------:R-:W-:Y:S04]  /*38ad0*/  STS.U16 [R14+UR4+0xa180], R25 ;  /* 0x00a180190e007988 */ /* 0x000fe80008000404 */
[----:B---3--:R0:W-:Y:S04]  /*38ae0*/  STS.U16 [R14+UR4+0xa300], R29 ;  /* 0x00a3001d0e007988 */ /* 0x0081e80008000404 */
[----:B0-----:R-:W3:Y:S04]  /*38af0*/  LDL.LU R29, [R1+0x8d0] ;  /* 0x0008d000011d7983 */ /* 0x001ee80000300800 */
[----:B------:R-:W3:Y:S04]  /*38b00*/  LDL.LU R25, [R1+0x8cc] ;  /* 0x0008cc0001197983 */ /* 0x000ee80000300800 */
[----:B----4-:R0:W-:Y:S04]  /*38b10*/  STS.U16 [R14+UR4+0xa380], R26 ;  /* 0x00a3801a0e007988 */ /* 0x0101e80008000404 */
[----:B0-----:R-:W4:Y:S04]  /*38b20*/  LDL.LU R26, [R1+0x8c8] ;  /* 0x0008c800011a7983 */ /* 0x001f280000300800 */
[----:B------:R0:W-:Y:S04]  /*38b30*/  STS.U16 [R14+UR4+0xc180], R27 ;  /* 0x00c1801b0e007988 */ /* 0x0001e80008000404 */
[----:B0-----:R-:W4:Y:S04]  /*38b40*/  LDL.LU R27, [R1+0x8c4] ;  /* 0x0008c400011b7983 */ /* 0x001f280000300800 */
[----:B------:R-:W-:Y:S04]  /*38b50*/  STS.U16 [R14+UR4+0xc000], R0 ;  /* 0x00c000000e007988 */ /* 0x000fe80008000404 */
[----:B------:R-:W-:Y:S04]  /*38b60*/  STS.U16 [R14+UR4+0xc080], R15 ;  /* 0x00c0800f0e007988 */ /* 0x000fe80008000404 */
[----:B------:R-:W-:Y:S04]  /*38b70*/  STS.U16 [R14+UR4+0xc100], R16 ;  /* 0x00c100100e007988 */ /* 0x000fe80008000404 */
[----:B------:R-:W-:Y:S04]  /*38b80*/  STS.U16 [R14+UR4+0xc200], R17 ;  /* 0x00c200110e007988 */ /* 0x000fe80008000404 */
[----:B------:R-:W-:Y:S04]  /*38b90*/  STS.U16 [R14+UR4+0xc280], R18 ;  /* 0x00c280120e007988 */ /* 0x000fe80008000404 */
[----:B--2---:R-:W-:Y:S04]  /*38ba0*/  STS.U16 [R14+UR4+0xc300], R19 ;  /* 0x00c300130e007988 */ /* 0x004fe80008000404 */
[----:B------:R-:W-:Y:S04]  /*38bb0*/  STS.U16 [R14+UR4+0xc380], R3 ;  /* 0x00c380030e007988 */ /* 0x000fe80008000404 */
[----:B------:R-:W-:Y:S04]  /*38bc0*/  STS.U16 [R14+UR4+0xe000], R4 ;  /* 0x00e000040e007988 */ /* 0x000fe80008000404 */
[----:B------:R-:W-:Y:S04]  /*38bd0*/  STS.U16 [R14+UR4+0xe080], R5 ;  /* 0x00e080050e007988 */ /* 0x000fe80008000404 */
[----:B------:R0:W-:Y:S04]  /*38be0*/  STS.U16 [R14+UR4+0x10080], R28 ;  /* 0x0100801c0e007988 */ /* 0x0001e80008000404 */
[----:B0-----:R-:W2:Y:S04]  /*38bf0*/  LDL.LU R28, [R1+0x8c0] ;  /* 0x0008c000011c7983 */ /* 0x001ea80000300800 */
[----:B------:R-:W-:Y:S04]  /*38c00*/  STS.U16 [R14+UR4+0xe100], R6 ;  /* 0x00e100060e007988 */ /* 0x000fe80008000404 */
[----:B------:R-:W-:Y:S04]  /*38c10*/  STS.U16 [R14+UR4+0xe180], R7 ;  /* 0x00e180070e007988 */ /* 0x000fe80008000404 */
[----:B------:R-:W-:Y:S04]  /*38c20*/  STS.U16 [R14+UR4+0xe200], R8 ;  /* 0x00e200080e007988 */ /* 0x000fe80008000404 */
[----:B------:R-:W-:Y:S04]  /*38c30*/  STS.U16 [R14+UR4+0xe280], R9 ;  /* 0x00e280090e007988 */ /* 0x000fe80008000404 */
[----:B------:R-:W-:Y:S04]  /*38c40*/  STS.U16 [R14+UR4+0xe300], R2 ;  /* 0x00e300020e007988 */ /* 0x000fe80008000404 */
[----:B------:R-:W-:Y:S04]  /*38c50*/  STS.U16 [R14+UR4+0xe380], R10 ;  /* 0x00e3800a0e007988 */ /* 0x000fe80008000404 */
[----:B------:R-:W-:Y:S04]  /*38c60*/  STS.U16 [R14+UR4+0x10000], R11 ;  /* 0x0100000b0e007988 */ /* 0x000fe80008000404 */
[----:B---3--:R0:W-:Y:S04]  /*38c70*/  STS.U16 [R14+UR4+0x12080], R29 ;  /* 0x0120801d0e007988 */ /* 0x0081e80008000404 */
[----:B0-----:R-:W3:Y:S04]  /*38c80*/  LDL.LU R29, [R1+0x8bc] ;  /* 0x0008bc00011d7983 */ /* 0x001ee80000300800 */
[----:B------:R-:W3:Y:S04]  /*38c90*/  LDL.LU R0, [R1+0x8b8] ;  /* 0x0008b80001007983 */ /* 0x000ee80000300800 */
[----:B------:R-:W3:Y:S04]  /*38ca0*/  LDL.LU R15, [R1+0x7d4] ;  /* 0x0007d400010f7983 */ /* 0x000ee80000300800 */
[----:B------:R-:W3:Y:S04]  /*38cb0*/  LDL.LU R16, [R1+0x7d0] ;  /* 0x0007d00001107983 */ /* 0x000ee80000300800 */
[----:B----4-:R0:W-:Y:S04]  /*38cc0*/  STS.U16 [R14+UR4+0x12180], R26 ;  /* 0x0121801a0e007988 */ /* 0x0101e80008000404 */
[----:B0-----:R-:W4:Y:S04]  /*38cd0*/  LDL.LU R26, [R1+0x7cc] ;  /* 0x0007cc00011a7983 */ /* 0x001f280000300800 */
[----:B------:R-:W4:Y:S04]  /*38ce0*/  LDL.LU R17, [R1+0x7c8] ;  /* 0x0007c80001117983 */ /* 0x000f280000300800 */
        /* <DEDUP_REMOVED lines=22> */
[----:B------:R-:W4:Y:S04]  /*38e50*/  LDL.LU R20, [R1+0x3a8] ;  /* 0x0003a80001147983 */ /* 0x000f280000300800 */
[----:B------:R-:W4:Y:S04]  /*38e60*/  LDL.LU R21, [R1+0x3a4] ;  /* 0x0003a40001157983 */ /* 0x000f280000300800 */
[----:B------:R-:W4:Y:S04]  /*38e70*/  LDL.LU R22, [R1+0x3a0] ;  /* 0x0003a00001167983 */ /* 0x000f280000300800 */
[----:B------:R0:W-:Y:S04]  /*38e80*/  STS.U16 [R14+UR4+0x12000], R24 ;  /* 0x012000180e007988 */ /* 0x0001e80008000404 */
[----:B------:R-:W4:Y:S04]  /*38e90*/  LDL.LU R23, [R1+0x39c] ;  /* 0x00039c0001177983 */ /* 0x000f280000300800 */
[----:B------:R-:W-:Y:S04]  /*38ea0*/  STS.U16 [R14+UR4+0x12100], R25 ;  /* 0x012100190e007988 */ /* 0x000fe80008000404 */
[----:B--2---:R1:W-:Y:S04]  /*38eb0*/  STS.U16 [R14+UR4+0x12280], R28 ;  /* 0x0122801c0e007988 */ /* 0x0043e80008000404 */
[----:B0-----:R-:W2:Y:S04]  /*38ec0*/  LDL.LU R24, [R1+0x398] ;  /* 0x0003980001187983 */ /* 0x001ea80000300800 */
[----:B-1----:R-:W2:Y:S04]  /*38ed0*/  LDL.LU R28, [R1+0x2b4] ;  /* 0x0002b400011c7983 */ /* 0x002ea80000300800 */
[----:B------:R-:W2:Y:S04]  /*38ee0*/  LDL.LU R25, [R1+0x2b0] ;  /* 0x0002b00001197983 */ /* 0x000ea80000300800 */
[----:B---3--:R0:W-:Y:S04]  /*38ef0*/  STS.U16 [R14+UR4+0x12300], R29 ;  /* 0x0123001d0e007988 */ /* 0x0081e80008000404 */
[----:B0-----:R-:W3:Y:S04]  /*38f00*/  LDL.LU R29, [R1+0x2ac] ;  /* 0x0002ac00011d7983 */ /* 0x001ee80000300800 */
        /* <DEDUP_REMOVED lines=15> */
[----:B--2---:R0:W-:Y:S04]  /*39000*/  STS.U16 [R14+UR4+0x1a000], R28 ;  /* 0x01a0001c0e007988 */ /* 0x0041e80008000404 */
[----:B0-----:R-:W2:Y:S04]  /*39010*/  LDL.LU R28, [R1+0x2a0] ;  /* 0x0002a000011c7983 */ /* 0x001ea80000300800 */
[----:B------:R-:W2:Y:S04]  /*39020*/  LDL.LU R0, [R1+0x29c] ;  /* 0x00029c0001007983 */ /* 0x000ea80000300800 */
[----:B------:R-:W2:Y:S04]  /*39030*/  LDL.LU R15, [R1+0x294] ;  /* 0x00029400010f7983 */ /* 0x000ea80000300800 */
[----:B------:R-:W2:Y:S04]  /*39040*/  LDL.LU R16, [R1+0x194] ;  /* 0x0001940001107983 */ /* 0x000ea80000300800 */
        /* <DEDUP_REMOVED lines=28> */
[----:B------:R-:W3:Y:S04]  /*39210*/  LDL.LU R12, [R1] ;  /* 0x00000000010c7983 */ /* 0x000ee80000300800 */
        /* <DEDUP_REMOVED lines=10> */
[----:B0-----:R-:W4:Y:S04]  /*392c0*/  LDL.LU R26, [R1+0x10b4] ;  /* 0x0010b400011a7983 */ /* 0x001f280000300800 */
[----:B--2---:R0:W-:Y:S04]  /*392d0*/  STS.U16 [R14+UR4+0x1a380], R15 ;  /* 0x01a3800f0e007988 */ /* 0x0041e80008000404 */
[----:B------:R1:W-:Y:S04]  /*392e0*/  STS.U16 [R14+UR4+0x1a280], R28 ;  /* 0x01a2801c0e007988 */ /* 0x0003e80008000404 */
[----:B------:R-:W-:Y:S04]  /*392f0*/  STS.U16 [R14+UR4+0x1a300], R0 ;  /* 0x01a300000e007988 */ /* 0x000fe80008000404 */
[----:B------:R-:W-:Y:S01]  /*39300*/  STS.U16 [R14+UR4+0x1c000], R16 ;  /* 0x01c000100e007988 */ /* 0x000fe20008000404 */
[----:B0-----:R-:W-:-:S03]  /*39310*/  LOP3.LUT R15, R14, 0x10, RZ, 0x3c, !PT ;  /* 0x000000100e0f7812 */ /* 0x001fc600078e3cff */
[----:B-1----:R-:W2:Y:S04]  /*39320*/  LDL.LU R28, [R1+0x10b0] ;  /* 0x0010b000011c7983 */ /* 0x002ea80000300800 */
[----:B---3--:R0:W-:Y:S04]  /*39330*/  STS.U16 [R14+UR4+0x1c080], R29 ;  /* 0x01c0801d0e007988 */ /* 0x0081e80008000404 */
        /* <DEDUP_REMOVED lines=14> */
[----:B0-----:R-:W3:Y:S04]  /*39420*/  LDL.LU R29, [R1+0x10ac] ;  /* 0x0010ac00011d7983 */ /* 0x001ee80000300800 */
[----:B----4-:R0:W-:Y:S04]  /*39430*/  STS.U16 [R15+UR4+0x780], R27 ;  /* 0x0007801b0f007988 */ /* 0x0101e80008000404 */
[----:B0-----:R-:W4:Y:S04]  /*39440*/  LDL.LU R27, [R1+0x10a8] ;  /* 0x0010a800011b7983 */ /* 0x001f280000300800 */
[----:B------:R-:W4:Y:S04]  /*39450*/  LDL.LU R14, [R1+0x10a0] ;  /* 0x0010a000010e7983 */ /* 0x000f280000300800 */
[----:B------:R-:W-:Y:S04]  /*39460*/  STS.U16 [R15+UR4+0x400], R13 ;  /* 0x0004000d0f007988 */ /* 0x000fe80008000404 */
[----:B------:R-:W-:Y:S04]  /*39470*/  STS.U16 [R15+UR4+0x480], R20 ;  /* 0x000480140f007988 */ /* 0x000fe80008000404 */
[----:B------:R-:W-:Y:S04]  /*39480*/  STS.U16 [R15+UR4+0x500], R21 ;  /* 0x000500150f007988 */ /* 0x000fe80008000404 */
[----:B------:R-:W-:Y:S04]  /*39490*/  STS.U16 [R15+UR4+0x580], R22 ;  /* 0x000580160f007988 */ /* 0x000fe80008000404 */
[----:B--2---:R-:W-:Y:S04]  /*394a0*/  STS.U16 [R15+UR4+0x2480], R28 ;  /* 0x0024801c0f007988 */ /* 0x004fe80008000404 */
[----:B------:R-:W-:Y:S04]  /*394b0*/  STS.U16 [R15+UR4+0x600], R23 ;  /* 0x000600170f007988 */ /* 0x000fe80008000404 */
[----:B------:R-:W-:Y:S04]  /*394c0*/  STS.U16 [R15+UR4+0x680], R24 ;  /* 0x000680180f007988 */ /* 0x000fe80008000404 */
[----:B---3--:R-:W-:Y:S04]  /*394d0*/  STS.U16 [R15+UR4+0x2500], R29 ;  /* 0x0025001d0f007988 */ /* 0x008fe80008000404 */
[----:B----4-:R0:W-:Y:S04]  /*394e0*/  STL [R1+0x3494], R14 ;  /* 0x0034940e01007387 */ /* 0x0101e80000100800 */
[----:B0-----:R-:W2:Y:S04]  /*394f0*/  LDL.LU R14, [R1+0x10a4] ;  /* 0x0010a400010e7983 */ /* 0x001ea80000300800 */
[----:B------:R-:W3:Y:S04]  /*39500*/  LDL.LU R28, [R1+0x109c] ;  /* 0x00109c00011c7983 */ /* 0x000ee80000300800 */
        /* <DEDUP_REMOVED lines=24> */
[----:B------:R1:W-:Y:S04]  /*39690*/  STS.U16 [R15+UR4+0x2400], R26 ;  /* 0x0024001a0f007988 */ /* 0x0003e80008000404 */
[----:B------:R1:W-:Y:S04]  /*396a0*/  STS.U16 [R15+UR4+0x2580], R27 ;  /* 0x0025801b0f007988 */ /* 0x0003e80008000404 */
[----:B0-----:R-:W4:Y:S04]  /*396b0*/  LDL.LU R25, [R1+0xd9c] ;  /* 0x000d9c0001197983 */ /* 0x001f280000300800 */
[----:B-1----:R-:W4:Y:S04]  /*396c0*/  LDL.LU R26, [R1+0xd98] ;  /* 0x000d9800011a7983 */ /* 0x002f280000300800 */
[----:B------:R-:W4:Y:S04]  /*396d0*/  LDL.LU R27, [R1+0xcb4] ;  /* 0x000cb400011b7983 */ /* 0x000f280000300800 */
[----:B--2---:R0:W-:Y:S04]  /*396e0*/  STS.U16 [R15+UR4+0x2600], R14 ;  /* 0x0026000e0f007988 */ /* 0x0041e80008000404 */
[----:B---3--:R1:W-:Y:S04]  /*396f0*/  STS.U16 [R15+UR4+0x2700], R28 ;  /* 0x0027001c0f007988 */ /* 0x0083e80008000404 */
[----:B0-----:R-:W2:Y:S04]  /*39700*/  LDL.LU R14, [R1+0x3494] ;  /* 0x00349400010e7983 */ /* 0x001ea80000300800 */
[----:B-1----:R-:W3:Y:S04]  /*39710*/  LDL.LU R28, [R1+0xcb0] ;  /* 0x000cb000011c7983 */ /* 0x002ee80000300800 */
[----:B----4-:R-:W-:Y:S04]  /*39720*/  STS.U16 [R15+UR4+0x6580], R2 ;  /* 0x006580020f007988 */ /* 0x010fe80008000404 */
[----:B------:R0:W-:Y:S04]  /*39730*/  STS.U16 [R15+UR4+0x8680], R29 ;  /* 0x0086801d0f007988 */ /* 0x0001e80008000404 */
[----:B0-----:R-:W4:Y:S04]  /*39740*/  LDL.LU R29, [R1+0xcac] ;  /* 0x000cac00011d7983 */ /* 0x001f280000300800 */
        /* <DEDUP_REMOVED lines=14> */
[----:B--2---:R0:W-:Y:S04]  /*39830*/  STL [R1+0x3490], R2 ;  /* 0x0034900201007387 */ /* 0x0041e80000100800 */
[----:B0-----:R-:W2:Y:S04]  /*39840*/  LDL.LU R2, [R1+0xca8] ;  /* 0x000ca80001027983 */ /* 0x001ea80000300800 */
[----:B------:R-:W2:Y:S04]  /*39850*/  LDL.LU R0, [R1+0xca0] ;  /* 0x000ca00001007983 */ /* 0x000ea80000300800 */
[----:B------:R0:W-:Y:S04]  /*39860*/  STS.U16 [R15+UR4+0x2680], R14 ;  /* 0x0026800e0f007988 */ /* 0x0001e80008000404 */
[----:B0-----:R-:W2:Y:S04]  /*39870*/  LDL.LU R14, [R1+0xc9c] ;  /* 0x000c9c00010e7983 */ /* 0x001ea80000300800 */
[----:B------:R-:W2:Y:S04]  /*39880*/  LDL.LU R16, [R1+0xc98] ;  /* 0x000c980001107983 */ /* 0x000ea80000300800 */
        /* <DEDUP_REMOVED lines=19> */
[----:B---3--:R-:W3:Y:S04]  /*399c0*/  LDL.LU R13, [R1+0xaa0] ;  /* 0x000aa000010d7983 */ /* 0x008ee80000300800 */
[----:B----4-:R-:W4:Y:S04]  /*399d0*/  LDL.LU R20, [R1+0xa9c] ;  /* 0x000a9c0001147983 */ /* 0x010f280000300800 */
[----:B------:R-:W4:Y:S04]  /*399e0*/  LDL.LU R21, [R1+0xa98] ;  /* 0x000a980001157983 */ /* 0x000f280000300800 */
[----:B------:R0:W-:Y:S04]  /*399f0*/  STS.U16 [R15+UR4+0x8580], R23 ;  /* 0x008580170f007988 */ /* 0x0001e80008000404 */
[----:B------:R-:W4:Y:S04]  /*39a00*/  LDL.LU R22, [R1+0x9b4] ;  /* 0x0009b40001167983 */ /* 0x000f280000300800 */
[----:B------:R1:W-:Y:S04]  /*39a10*/  STS.U16 [R15+UR4+0x8600], R24 ;  /* 0x008600180f007988 */ /* 0x0003e80008000404 */
[----:B------:R1:W-:Y:S04]  /*39a20*/  STS.U16 [R15+UR4+0xa480], R28 ;  /* 0x00a4801c0f007988 */ /* 0x0003e80008000404 */
[----:B------:R1:W-:Y:S04]  /*39a30*/  STS.U16 [R15+UR4+0x8700], R25 ;  /* 0x008700190f007988 */ /* 0x0003e80008000404 */
[----:B------:R1:W-:Y:S04]  /*39a40*/  STS.U16 [R15+UR4+0x8780], R26 ;  /* 0x0087801a0f007988 */ /* 0x0003e80008000404 */
[----:B------:R1:W-:Y:S04]  /*39a50*/  STS.U16 [R15+UR4+0xa400], R27 ;  /* 0x00a4001b0f007988 */ /* 0x0003e80008000404 */
[----:B0-----:R-:W4:Y:S04]  /*39a60*/  LDL.LU R23, [R1+0x9b0] ;  /* 0x0009b00001177983 */ /* 0x001f280000300800 */
[----:B-1----:R-:W4:Y:S04]  /*39a70*/  LDL.LU R24, [R1+0x9ac] ;  /* 0x0009ac0001187983 */ /* 0x002f280000300800 */
[----:B------:R-:W3:Y:S04]  /*39a80*/  LDL.LU R28, [R1+0x9a8] ;  /* 0x0009a800011c7983 */ /* 0x000ee80000300800 */
[----:B------:R-:W4:Y:S04]  /*39a90*/  LDL.LU R25, [R1+0x9a4] ;  /* 0x0009a40001197983 */ /* 0x000f280000300800 */
[----:B------:R-:W4:Y:S04]  /*39aa0*/  LDL.LU R26, [R1+0x9a0] ;  /* 0x0009a000011a7983 */ /* 0x000f280000300800 */
[----:B------:R0:W-:Y:S04]  /*39ab0*/  STS.U16 [R15+UR4+0xa500], R29 ;  /* 0x00a5001d0f007988 */ /* 0x0001e80008000404 */
[----:B------:R-:W4:Y:S04]  /*39ac0*/  LDL.LU R27, [R1+0x99c] ;  /* 0x00099c00011b7983 */ /* 0x000f280000300800 */
[----:B0-----:R-:W4:Y:S04]  /*39ad0*/  LDL.LU R29, [R1+0x998] ;  /* 0x00099800011d7983 */ /* 0x001f280000300800 */
[----:B--2---:R0:W-:Y:S04]  /*39ae0*/  STS.U16 [R15+UR4+0xa580], R2 ;  /* 0x00a580020f007988 */ /* 0x0041e80008000404 */
[----:B0-----:R-:W2:Y:S04]  /*39af0*/  LDL.LU R2, [R1+0x3490] ;  /* 0x0034900001027983 */ /* 0x001ea80000300800 */
[----:B------:R0:W-:Y:S04]  /*39b00*/  STS.U16 [R15+UR4+0xa680], R0 ;  /* 0x00a680000f007988 */ /* 0x0001e80008000404 */
[----:B0-----:R-:W4:Y:S04]  /*39b10*/  LDL.LU R0, [R1+0x348c] ;  /* 0x00348c0001007983 */ /* 0x001f280000300800 */
[----:B---3--:R0:W-:Y:S04]  /*39b20*/  STS.U16 [R15+UR4+0x10580], R28 ;  /* 0x0105801c0f007988 */ /* 0x0081e80008000404 */
[----:B0-----:R-:W3:Y:S04]  /*39b30*/  LDL.LU R28, [R1+0x8b4] ;  /* 0x0008b400011c7983 */ /* 0x001ee80000300800 */
[----:B--2---:R0:W-:Y:S02]  /*39b40*/  STS.U16 [R15+UR4+0xa600], R2 ;  /* 0x00a600020f007988 */ /* 0x0041e40008000404 */
[----:B0-----:R-:W0:Y:S02]  /*39b50*/  S2R R2, SR_TID.X ;  /* 0x0000000000027919 */ /* 0x001e240000002100 */
[----:B0-----:R-:W-:-:S04]  /*39b60*/  LOP3.LUT R2, R2, 0x3f, RZ, 0xc0, !PT ;  /* 0x0000003f02027812 */ /* 0x001fc800078ec0ff */
[----:B----4-:R-:W-:Y:S02]  /*39b70*/  ISETP.GE.AND P0, PT, R2, R0, PT ;  /* 0x000000000200720c */ /* 0x010fe40003f06270 */
[----:B------:R-:W2:Y:S04]  /*39b80*/  LDL.LU R0, [R1+0x8a8] ;  /* 0x0008a80001007983 */ /* 0x000ea80000300800 */
[----:B--2---:R0:W-:Y:S04]  /*39b90*/  STL [R1+0x3484], R0 ;  /* 0x0034840001007387 */ /* 0x0041e80000100800 */
        /* <DEDUP_REMOVED lines=31> */
[----:B------:R1:W-:Y:S04]  /*39d90*/  STS.U16 [R15+UR4+0xe600], R12 ;  /* 0x00e6000c0f007988 */ /* 0x0003e80008000404 */
[----:B------:R3:W-:Y:S04]  /*39da0*/  STS.U16 [R15+UR4+0xe680], R13 ;  /* 0x00e6800d0f007988 */ /* 0x0007e80008000404 */
[----:B------:R3:W-:Y:S04]  /*39db0*/  STS.U16 [R15+UR4+0xe700], R20 ;  /* 0x00e700140f007988 */ /* 0x0007e80008000404 */
[----:B------:R-:W-:Y:S04]  /*39dc0*/  STS.U16 [R15+UR4+0xe780], R21 ;  /* 0x00e780150f007988 */ /* 0x000fe80008000404 */
[----:B------:R-:W-:Y:S04]  /*39dd0*/  STS.U16 [R15+UR4+0x10400], R22 ;  /* 0x010400160f007988 */ /* 0x000fe80008000404 */
[----:B------:R-:W-:Y:S04]  /*39de0*/  STS.U16 [R15+UR4+0x10480], R23 ;  /* 0x010480170f007988 */ /* 0x000fe80008000404 */
[----:B0-----:R-:W4:Y:S04]  /*39df0*/  LDL.LU R11, [R1+0x4cc] ;  /* 0x0004cc00010b7983 */ /* 0x001f280000300800 */
[----:B------:R-:W-:Y:S04]  /*39e00*/  STS.U16 [R15+UR4+0x10500], R24 ;  /* 0x010500180f007988 */ /* 0x000fe80008000404 */
[----:B-1----:R-:W4:Y:S04]  /*39e10*/  LDL.LU R12, [R1+0x4c8] ;  /* 0x0004c800010c7983 */ /* 0x002f280000300800 */
[----:B------:R-:W-:Y:S04]  /*39e20*/  STS.U16 [R15+UR4+0x10600], R25 ;  /* 0x010600190f007988 */ /* 0x000fe80008000404 */
[----:B------:R-:W-:Y:S04]  /*39e30*/  STS.U16 [R15+UR4+0x10680], R26 ;  /* 0x0106801a0f007988 */ /* 0x000fe80008000404 */
[----:B------:R-:W-:Y:S04]  /*39e40*/  STS.U16 [R15+UR4+0x10700], R27 ;  /* 0x0107001b0f007988 */ /* 0x000fe80008000404 */
[----:B---3--:R-:W3:Y:S04]  /*39e50*/  LDL.LU R13, [R1+0x4c4] ;  /* 0x0004c400010d7983 */ /* 0x008ee80000300800 */
[----:B------:R0:W-:Y:S04]  /*39e60*/  STS.U16 [R15+UR4+0x10780], R29 ;  /* 0x0107801d0f007988 */ /* 0x0001e80008000404 */
[----:B------:R-:W3:Y:S04]  /*39e70*/  LDL.LU R20, [R1+0x4c0] ;  /* 0x0004c00001147983 */ /* 0x000ee80000300800 */
[----:B------:R1:W-:Y:S04]  /*39e80*/  STS.U16 [R15+UR4+0x12400], R28 ;  /* 0x0124001c0f007988 */ /* 0x0003e80008000404 */
        /* <DEDUP_REMOVED lines=8> */
[----:B-1----:R-:W3:Y:S04]  /*39f10*/  LDL.LU R28, [R1+0x37c] ;  /* 0x00037c00011c7983 */ /* 0x002ee80000300800 */
[----:B--2---:R0:W-:Y:S04]  /*39f20*/  STS.U16 [R15+UR4+0x12480], R0 ;  /* 0x012480000f007988 */ /* 0x0041e80008000404 */
[----:B0-----:R-:W2:Y:S04]  /*39f30*/  LDL.LU R0, [R1+0x3488] ;  /* 0x0034880001007983 */ /* 0x001ea80000300800 */
[----:B----4-:R-:W-:Y:S04]  /*39f40*/  STS.U16 [R15+UR4+0x12600], R14 ;  /* 0x0126000e0f007988 */ /* 0x010fe80008000404 */
[----:B---3--:R-:W-:Y:S04]  /*39f50*/  STS.U16 [R15+UR4+0x16700], R29 ;  /* 0x0167001d0f007988 */ /* 0x008fe80008000404 */
[----:B--2---:R0:W-:Y:S04]  /*39f60*/  STS.U16 [R15+UR4+0x12500], R0 ;  /* 0x012500000f007988 */ /* 0x0041e80008000404 */
[----:B0-----:R-:W2:Y:S04]  /*39f70*/  LDL.LU R0, [R1+0x3484] ;  /* 0x0034840001007983 */ /* 0x001ea80000300800 */
[----:B------:R-:W3:Y:S04]  /*39f80*/  LDL.LU R29, [R1+0x378] ;  /* 0x00037800011d7983 */ /* 0x000ee80000300800 */
[----:B------:R-:W4:Y:S04]  /*39f90*/  LDL.LU R14, [R1+0x280] ;  /* 0x00028000010e7983 */ /* 0x000f280000300800 */
[----:B----4-:R0:W-:Y:S04]  /*39fa0*/  STL [R1+0x347c], R14 ;  /* 0x00347c0e01007387 */ /* 0x0101e80000100800 */
[----:B0-----:R-:W4:Y:S04]  /*39fb0*/  LDL.LU R14, [R1+0x288] ;  /* 0x00028800010e7983 */ /* 0x001f280000300800 */
[----:B--2---:R-:W-:Y:S04]  /*39fc0*/  STS.U16 [R15+UR4+0x12580], R0 ;  /* 0x012580000f007988 */ /* 0x004fe80008000404 */
        /* <DEDUP_REMOVED lines=12> */
[----:B----4-:R0:W-:Y:S04]  /*3a090*/  STL [R1+0x3480], R14 ;  /* 0x0034800e01007387 */ /* 0x0101e80000100800 */
        /* <DEDUP_REMOVED lines=22> */
[----:B---3--:R-:W3:Y:S04]  /*3a200*/  LDL.LU R12, [R1+0x24] ;  /* 0x00002400010c7983 */ /* 0x008ee80000300800 */
[----:B------:R-:W3:Y:S04]  /*3a210*/  LDL.LU R13, [R1+0x20] ;  /* 0x00002000010d7983 */ /* 0x000ee80000300800 */
[----:B------:R-:W3:Y:S04]  /*3a220*/  LDL.LU R20, [R1+0x8c] ;  /* 0x00008c0001147983 */ /* 0x000ee80000300800 */
[----:B------:R0:W-:Y:S04]  /*3a230*/  STS.U16 [R15+UR4+0x18400], R22 ;  /* 0x018400160f007988 */ /* 0x0001e80008000404 */
[----:B------:R-:W3:Y:S04]  /*3a240*/  LDL.LU R21, [R1+0x84] ;  /* 0x0000840001157983 */ /* 0x000ee80000300800 */
[----:B------:R1:W-:Y:S04]  /*3a250*/  STS.U16 [R15+UR4+0x18480], R23 ;  /* 0x018480170f007988 */ /* 0x0003e80008000404 */
[----:B------:R1:W-:Y:S04]  /*3a260*/  STS.U16 [R15+UR4+0x18500], R24 ;  /* 0x018500180f007988 */ /* 0x0003e80008000404 */
[----:B------:R1:W-:Y:S04]  /*3a270*/  STS.U16 [R15+UR4+0x18580], R25 ;  /* 0x018580190f007988 */ /* 0x0003e80008000404 */
[----:B------:R1:W-:Y:S04]  /*3a280*/  STS.U16 [R15+UR4+0x18600], R26 ;  /* 0x0186001a0f007988 */ /* 0x0003e80008000404 */
[----:B------:R1:W-:Y:S04]  /*3a290*/  STS.U16 [R15+UR4+0x18680], R27 ;  /* 0x0186801b0f007988 */ /* 0x0003e80008000404 */
[----:B0-----:R-:W3:Y:S04]  /*3a2a0*/  LDL.LU R22, [R1+0x80] ;  /* 0x0000800001167983 */ /* 0x001ee80000300800 */
[----:B-1----:R-:W3:Y:S04]  /*3a2b0*/  LDL.LU R23, [R1+0x78] ;  /* 0x0000780001177983 */ /* 0x002ee80000300800 */
[----:B------:R-:W3:Y:S04]  /*3a2c0*/  LDL.LU R24, [R1+0x1194] ;  /* 0x0011940001187983 */ /* 0x000ee80000300800 */
[----:B------:R-:W3:Y:S04]  /*3a2d0*/  LDL.LU R25, [R1+0x1190] ;  /* 0x0011900001197983 */ /* 0x000ee80000300800 */
[----:B------:R-:W3:Y:S04]  /*3a2e0*/  LDL.LU R26, [R1+0x118c] ;  /* 0x00118c00011a7983 */ /* 0x000ee80000300800 */
[----:B------:R0:W-:Y:S04]  /*3a2f0*/  STS.U16 [R15+UR4+0x18700], R28 ;  /* 0x0187001c0f007988 */ /* 0x0001e80008000404 */
[----:B------:R-:W3:Y:S04]  /*3a300*/  LDL.LU R27, [R1+0x1188] ;  /* 0x00118800011b7983 */ /* 0x000ee80000300800 */
[----:B------:R1:W-:Y:S04]  /*3a310*/  STS.U16 [R15+UR4+0x18780], R29 ;  /* 0x0187801d0f007988 */ /* 0x0003e80008000404 */
[----:B0-----:R-:W3:Y:S04]  /*3a320*/  LDL.LU R28, [R1+0x1184] ;  /* 0x00118400011c7983 */ /* 0x001ee80000300800 */
[----:B-1----:R-:W3:Y:S04]  /*3a330*/  LDL.LU R29, [R1+0x1180] ;  /* 0x00118000011d7983 */ /* 0x002ee80000300800 */
[----:B--2---:R0:W-:Y:S04]  /*3a340*/  STS.U16 [R15+UR4+0x1a400], R14 ;  /* 0x01a4000e0f007988 */ /* 0x0041e80008000404 */
[----:B0-----:R-:W2:Y:S04]  /*3a350*/  LDL.LU R14, [R1+0x3480] ;  /* 0x00348000010e7983 */ /* 0x001ea80000300800 */
[----:B--2---:R0:W-:Y:S04]  /*3a360*/  STS.U16 [R15+UR4+0x1a480], R14 ;  /* 0x01a4800e0f007988 */ /* 0x0041e80008000404 */
[----:B0-----:R-:W2:Y:S04]  /*3a370*/  LDL.LU R14, [R1+0x347c] ;  /* 0x00347c00010e7983 */ /* 0x001ea80000300800 */
[----:B----4-:R-:W-:Y:S04]  /*3a380*/  STS.U16 [R15+UR4+0x1a580], R0 ;  /* 0x01a580000f007988 */ /* 0x010fe80008000404 */
        /* <DEDUP_REMOVED lines=14> */
[----:B---3--:R-:W-:Y:S04]  /*3a470*/  STS.U16 [R15+UR4+0x1e500], R12 ;  /* 0x01e5000c0f007988 */ /* 0x008fe80008000404 */
[----:B------:R-:W-:Y:S04]  /*3a480*/  STS.U16 [R15+UR4+0x1e580], R13 ;  /* 0x01e5800d0f007988 */ /* 0x000fe80008000404 */
[----:B------:R-:W-:Y:S04]  /*3a490*/  STS.U16 [R15+UR4+0x1e600], R20 ;  /* 0x01e600140f007988 */ /* 0x000fe80008000404 */
[----:B------:R-:W-:Y:S04]  /*3a4a0*/  STS.U16 [R15+UR4+0x1e680], R21 ;  /* 0x01e680150f007988 */ /* 0x000fe80008000404 */
[----:B------:R-:W-:Y:S04]  /*3a4b0*/  STS.U16 [R15+UR4+0x1e700], R22 ;  /* 0x01e700160f007988 */ /* 0x000fe80008000404 */
[----:B------:R-:W-:Y:S04]  /*3a4c0*/  STS.U16 [R15+UR4+0x1e780], R23 ;  /* 0x01e780170f007988 */ /* 0x000fe80008000404 */
[----:B--2---:R0:W-:Y:S04]  /*3a4d0*/  STS.U16 [R15+UR4+0x1a500], R14 ;  /* 0x01a5000e0f007988 */ /* 0x0041e80008000404 */
[----:B0-----:R-:W2:Y:S04]  /*3a4e0*/  LDL.LU R15, [R1+0x1090] ;  /* 0x00109000010f7983 */ /* 0x001ea80000300800 */
[----:B--2---:R0:W-:Y:S04]  /*3a4f0*/  STL [R1+0x3470], R15 ;  /* 0x0034700f01007387 */ /* 0x0041e80000100800 */
[----:B0-----:R-:W2:Y:S04]  /*3a500*/  LDL.LU R15, [R1+0x1094] ;  /* 0x00109400010f7983 */ /* 0x001ea80000300800 */
[----:B--2---:R0:W-:Y:S04]  /*3a510*/  STL [R1+0x3474], R15 ;  /* 0x0034740f01007387 */ /* 0x0041e80000100800 */
[----:B0-----:R-:W2:Y:S01]  /*3a520*/  LDL.LU R15, [R1+0x1178] ;  /* 0x00117800010f7983 */ /* 0x001ea20000300800 */
[----:B------:R-:W0:Y:S02]  /*3a530*/  S2R R14, SR_TID.X ;  /* 0x00000000000e7919 */ /* 0x000e240000002100 */
[----:B0-----:R-:W-:Y:S01]  /*3a540*/  LOP3.LUT R14, R14, 0x3f, RZ, 0xc0, !PT ;  /* 0x0000003f0e0e7812 */ /* 0x001fe200078ec0ff */
[----:B--2---:R0:W-:Y:S04]  /*3a550*/  STL [R1+0x3478], R15 ;  /* 0x0034780f01007387 */ /* 0x0041e80000100800 */
[----:B0-----:R-:W2:Y:S01]  /*3a560*/  LDL.LU R15, [R1+0x117c] ;  /* 0x00117c00010f7983 */ /* 0x001ea20000300800 */
[----:B------:R-:W-:-:S05]  /*3a570*/  IMAD.SHL.U32 R14, R14, 0x2, RZ ;  /* 0x000000020e0e7824 */ /* 0x000fca00078e00ff */
[----:B------:R-:W-:Y:S02]  /*3a580*/  LOP3.LUT R0, R14, 0x20, RZ, 0x3c, !PT ;  /* 0x000000200e007812 */ /* 0x000fe400078e3cff */
        /* <DEDUP_REMOVED lines=32> */
[----:B------:R-:W3:Y:S04]  /*3a790*/  LDL.LU R29, [R1+0xd84] ;  /* 0x000d8400011d7983 */ /* 0x000ee80000300800 */
[----:B--2---:R0:W-:Y:S04]  /*3a7a0*/  STS.U16 [R0+UR4+0xb00], R15 ;  /* 0x000b000f00007988 */ /* 0x0041e80008000404 */
[----:B0-----:R-:W2:Y:S04]  /*3a7b0*/  LDL.LU R15, [R1+0x3478] ;  /* 0x00347800010f7983 */ /* 0x001ea80000300800 */
[----:B--2---:R0:W-:Y:S04]  /*3a7c0*/  STS.U16 [R0+UR4+0xb80], R15 ;  /* 0x000b800f00007988 */ /* 0x0041e80008000404 */
[----:B0-----:R-:W2:Y:S04]  /*3a7d0*/  LDL.LU R15, [R1+0x3474] ;  /* 0x00347400010f7983 */ /* 0x001ea80000300800 */
[----:B--2---:R0:W-:Y:S04]  /*3a7e0*/  STS.U16 [R0+UR4+0x2800], R15 ;  /* 0x0028000f00007988 */ /* 0x0041e80008000404 */
[----:B0-----:R-:W2:Y:S04]  /*3a7f0*/  LDL.LU R15, [R1+0x3470] ;  /* 0x00347000010f7983 */ /* 0x001ea80000300800 */
[----:B---3--:R0:W-:Y:S04]  /*3a800*/  STS.U16 [R0+UR4+0x8a00], R29 ;  /* 0x008a001d00007988 */ /* 0x0081e80008000404 */
[----:B0-----:R-:W3:Y:S04]  /*3a810*/  LDL.LU R29, [R1+0xd80] ;  /* 0x000d8000011d7983 */ /* 0x001ee80000300800 */
[----:B--2---:R0:W-:Y:S04]  /*3a820*/  STS.U16 [R0+UR4+0x2880], R15 ;  /* 0x0028800f00007988 */ /* 0x0041e80008000404 */
[----:B0-----:R-:W2:Y:S04]  /*3a830*/  LDL.LU R15, [R1+0xc94] ;  /* 0x000c9400010f7983 */ /* 0x001ea80000300800 */
[----:B--2---:R0:W-:Y:S04]  /*3a840*/  STL [R1+0x3468], R15 ;  /* 0x0034680f01007387 */ /* 0x0041e80000100800 */
[----:B0-----:R-:W2:Y:S04]  /*3a850*/  LDL.LU R15, [R1+0xd78] ;  /* 0x000d7800010f7983 */ /* 0x001ea80000300800 */
[----:B------:R-:W-:Y:S04]  /*3a860*/  STS.U16 [R0+UR4+0x2900], R14 ;  /* 0x0029000e00007988 */ /* 0x000fe80008000404 */
        /* <DEDUP_REMOVED lines=51> */
[----:B------:R-:W4:Y:S04]  /*3aba0*/  LDL.LU R28, [R1+0x990] ;  /* 0x00099000011c7983 */ /* 0x000f280000300800 */
[----:B------:R1:W-:Y:S04]  /*3abb0*/  STS.U16 [R0+UR4+0x8a80], R29 ;  /* 0x008a801d00007988 */ /* 0x0003e80008000404 */
[----:B0-----:R-:W3:Y:S04]  /*3abc0*/  LDL.LU R27, [R1+0x98c] ;  /* 0x00098c00011b7983 */ /* 0x001ee80000300800 */
[----:B-1----:R-:W3:Y:S04]  /*3abd0*/  LDL.LU R29, [R1+0x988] ;  /* 0x00098800011d7983 */ /* 0x002ee80000300800 */
[----:B--2---:R0:W-:Y:S04]  /*3abe0*/  STS.U16 [R0+UR4+0x8b00], R15 ;  /* 0x008b000f00007988 */ /* 0x0041e80008000404 */
[----:B0-----:R-:W2:Y:S04]  /*3abf0*/  LDL.LU R15, [R1+0x346c] ;  /* 0x00346c00010f7983 */ /* 0x001ea80000300800 */
[----:B--2---:R0:W-:Y:S04]  /*3ac00*/  STS.U16 [R0+UR4+0x8b80], R15 ;  /* 0x008b800f00007988 */ /* 0x0041e80008000404 */
[----:B0-----:R-:W2:Y:S04]  /*3ac10*/  LDL.LU R15, [R1+0x3468] ;  /* 0x00346800010f7983 */ /* 0x001ea80000300800 */
[----:B----4-:R0:W-:Y:S04]  /*3ac20*/  STS.U16 [R0+UR4+0x10880], R28 ;  /* 0x0108801c00007988 */ /* 0x0101e80008000404 */
[----:B0-----:R-:W4:Y:S04]  /*3ac30*/  LDL.LU R28, [R1+0x984] ;  /* 0x00098400011c7983 */ /* 0x001f280000300800 */
[----:B--2---:R0:W-:Y:S04]  /*3ac40*/  STS.U16 [R0+UR4+0xa800], R15 ;  /* 0x00a8000f00007988 */ /* 0x0041e80008000404 */
[----:B0-----:R-:W2:Y:S04]  /*3ac50*/  LDL.LU R15, [R1+0x978] ;  /* 0x00097800010f7983 */ /* 0x001ea80000300800 */
        /* <DEDUP_REMOVED lines=32> */
[----:B---3--:R3:W-:Y:S04]  /*3ae60*/  STS.U16 [R0+UR4+0xe800], R12 ;  /* 0x00e8000c00007988 */ /* 0x0087e80008000404 */
        /* <DEDUP_REMOVED lines=18> */
[----:B------:R-:W3:Y:S04]  /*3af90*/  LDL.LU R29, [R1+0x49c] ;  /* 0x00049c00011d7983 */ /* 0x000ee80000300800 */
[----:B------:R-:W4:Y:S04]  /*3afa0*/  LDL.LU R25, [R1+0x498] ;  /* 0x0004980001197983 */ /* 0x000f280000300800 */
[----:B------:R0:W-:Y:S04]  /*3afb0*/  STS.U16 [R0+UR4+0x10900], R27 ;  /* 0x0109001b00007988 */ /* 0x0001e80008000404 */
[----:B------:R-:W4:Y:S04]  /*3afc0*/  LDL.LU R26, [R1+0x374] ;  /* 0x00037400011a7983 */ /* 0x000f280000300800 */
[----:B------:R1:W-:Y:S04]  /*3afd0*/  STS.U16 [R0+UR4+0x10a00], R28 ;  /* 0x010a001c00007988 */ /* 0x0003e80008000404 */
[----:B0-----:R-:W4:Y:S04]  /*3afe0*/  LDL.LU R27, [R1+0x370] ;  /* 0x00037000011b7983 */ /* 0x001f280000300800 */
[----:B-1----:R-:W4:Y:S04]  /*3aff0*/  LDL.LU R28, [R1+0x36c] ;  /* 0x00036c00011c7983 */ /* 0x002f280000300800 */
[----:B--2---:R0:W-:Y:S04]  /*3b000*/  STS.U16 [R0+UR4+0x10a80], R15 ;  /* 0x010a800f00007988 */ /* 0x0041e80008000404 */
[----:B0-----:R-:W2:Y:S04]  /*3b010*/  LDL.LU R15, [R1+0x3464] ;  /* 0x00346400010f7983 */ /* 0x001ea80000300800 */
[----:B------:R-:W-:Y:S04]  /*3b020*/  STS.U16 [R0+UR4+0x12800], R14 ;  /* 0x0128000e00007988 */ /* 0x000fe80008000404 */
        /* <DEDUP_REMOVED lines=135> */
[----:B--2---:R0:W-:Y:S04]  /*3b8a0*/  STS.U16 [R15+UR4+0xd80], R0 ;  /* 0x000d80000f007988 */ /* 0x0041e80008000404 */
[----:B0-----:R-:W2:Y:S04]  /*3b8b0*/  LDL.LU R0, [R1+0x3450] ;  /* 0x0034500001007983 */ /* 0x001ea80000300800 */
[----:B--2---:R0:W-:Y:S04]  /*3b8c0*/  STS.U16 [R15+UR4+0xe00], R0 ;  /* 0x000e00000f007988 */ /* 0x0041e80008000404 */
[----:B0-----:R-:W2:Y:S04]  /*3b8d0*/  LDL.LU R0, [R1+0x344c] ;  /* 0x00344c0001007983 */ /* 0x001ea80000300800 */
[----:B--2---:R0:W-:Y:S04]  /*3b8e0*/  STS.U16 [R15+UR4+0xe80], R0 ;  /* 0x000e80000f007988 */ /* 0x0041e80008000404 */
[----:B0-----:R-:W2:Y:S04]  /*3b8f0*/  LDL.LU R0, [R1+0xd64] ;  /* 0x000d640001007983 */ /* 0x001ea80000300800 */
[----:B--2---:R0:W-:Y:S04]  /*3b900*/  STL [R1+0x3440], R0 ;  /* 0x0034400001007387 */ /* 0x0041e80000100800 */
[----:B0-----:R-:W2:Y:S04]  /*3b910*/  LDL.LU R0, [R1+0xd68] ;  /* 0x000d680001007983 */ /* 0x001ea80000300800 */
[----:B--2---:R0:W-:Y:S04]  /*3b920*/  STL [R1+0x3444], R0 ;  /* 0x0034440001007387 */ /* 0x0041e80000100800 */
[----:B0-----:R-:W2:Y:S04]  /*3b930*/  LDL.LU R0, [R1+0xd6c] ;  /* 0x000d6c0001007983 */ /* 0x001ea80000300800 */
[----:B---3--:R-:W-:Y:S04]  /*3b940*/  STS.U16 [R15+UR4+0xf00], R14 ;  /* 0x000f000e0f007988 */ /* 0x008fe80008000404 */
        /* <DEDUP_REMOVED lines=119> */
[----:B------:R-:W3:Y:S04]  /*3c0c0*/  LDL.LU R27, [R1+0x484] ;  /* 0x00048400011b7983 */ /* 0x000ee80000300800 */
[----:B------:R1:W-:Y:S04]  /*3c0d0*/  STS.U16 [R15+UR4+0xef80], R29 ;  /* 0x00ef801d0f007988 */ /* 0x0003e80008000404 */
[----:B0-----:R-:W4:Y:S04]  /*3c0e0*/  LDL.LU R28, [R1+0x480] ;  /* 0x00048000011c7983 */ /* 0x001f280000300800 */
[----:B-1----:R-:W4:Y:S04]  /*3c0f0*/  LDL.LU R29, [R1+0x47c] ;  /* 0x00047c00011d7983 */ /* 0x002f280000300800 */
[----:B--2---:R0:W-:Y:S04]  /*3c100*/  STS.U16 [R15+UR4+0x10c00], R0 ;  /* 0x010c00000f007988 */ /* 0x0041e80008000404 */
[----:B0-----:R-:W2:Y:S04]  /*3c110*/  LDL.LU R0, [R1+0x343c] ;  /* 0x00343c0001007983 */ /* 0x001ea80000300800 */
[----:B--2---:R0:W-:Y:S04]  /*3c120*/  STS.U16 [R15+UR4+0x10c80], R0 ;  /* 0x010c80000f007988 */ /* 0x0041e80008000404 */
[----:B0-----:R-:W2:Y:S04]  /*3c130*/  LDL.LU R0, [R1+0x3438] ;  /* 0x0034380001007983 */ /* 0x001ea80000300800 */
[----:B---3--:R-:W-:Y:S04]  /*3c140*/  STS.U16 [R15+UR4+0x16e00], R27 ;  /* 0x016e001b0f007988 */ /* 0x008fe80008000404 */
[----:B----4-:R-:W-:Y:S04]  /*3c150*/  STS.U16 [R15+UR4+0x16e80], R28 ;  /* 0x016e801c0f007988 */ /* 0x010fe80008000404 */
[----:B--2---:R0:W-:Y:S04]  /*3c160*/  STS.U16 [R15+UR4+0x10d00], R0 ;  /* 0x010d00000f007988 */ /* 0x0041e80008000404 */
[----:B0-----:R-:W2:Y:S04]  /*3c170*/  LDL.LU R0, [R1+0x3434] ;  /* 0x0034340001007983 */ /* 0x001ea80000300800 */
[----:B------:R-:W3:Y:S04]  /*3c180*/  LDL.LU R27, [R1+0x478] ;  /* 0x00047800011b7983 */ /* 0x000ee80000300800 */
[----:B------:R-:W4:Y:S04]  /*3c190*/  LDL.LU R28, [R1+0x34c] ;  /* 0x00034c00011c7983 */ /* 0x000f280000300800 */
[----:B----4-:R0:W-:Y:S04]  /*3c1a0*/  STL [R1+0x342c], R28 ;  /* 0x00342c1c01007387 */ /* 0x0101e80000100800 */
[----:B0-----:R-:W4:Y:S04]  /*3c1b0*/  LDL.LU R28, [R1+0x350] ;  /* 0x00035000011c7983 */ /* 0x001f280000300800 */
[----:B------:R-:W-:Y:S04]  /*3c1c0*/  STS.U16 [R15+UR4+0x16f00], R29 ;  /* 0x016f001d0f007988 */ /* 0x000fe80008000404 */
[----:B------:R-:W-:Y:S04]  /*3c1d0*/  STS.U16 [R15+UR4+0x10e00], R14 ;  /* 0x010e000e0f007988 */ /* 0x000fe80008000404 */
        /* <DEDUP_REMOVED lines=59> */
[----:B------:R0:W-:Y:S02]  /*3c590*/  STS.U16 [R15+UR4+0x18e00], R14 ;  /* 0x018e000e0f007988 */ /* 0x0001e40008000404 */
[----:B0-----:R-:W0:Y:S02]  /*3c5a0*/  S2R R14, SR_TID.X ;  /* 0x00000000000e7919 */ /* 0x001e240000002100 */
[----:B------:R-:W-:Y:S04]  /*3c5b0*/  STS.U16 [R15+UR4+0x18e80], R0 ;  /* 0x018e80000f007988 */ /* 0x000fe80008000404 */
[----:B------:R-:W-:Y:S04]  /*3c5c0*/  STS.U16 [R15+UR4+0x18f00], R16 ;  /* 0x018f00100f007988 */ /* 0x000fe80008000404 */
[----:B------:R-:W-:Y:S04]  /*3c5d0*/  STS.U16 [R15+UR4+0x18f80], R17 ;  /* 0x018f80110f007988 */ /* 0x000fe80008000404 */
[----:B------:R-:W-:Y:S04]  /*3c5e0*/  STS.U16 [R15+UR4+0x1ac00], R18 ;  /* 0x01ac00120f007988 */ /* 0x000fe80008000404 */
[----:B------:R-:W-:Y:S04]  /*3c5f0*/  STS.U16 [R15+UR4+0x1ac80], R19 ;  /* 0x01ac80130f007988 */ /* 0x000fe80008000404 */
[----:B------:R-:W-:Y:S04]  /*3c600*/  STS.U16 [R15+UR4+0x1ad00], R3 ;  /* 0x01ad00030f007988 */ /* 0x000fe80008000404 */
[----:B--2---:R1:W-:Y:S04]  /*3c610*/  STS.U16 [R15+UR4+0x18d00], R28 ;  /* 0x018d001c0f007988 */ /* 0x0043e80008000404 */
[----:B-1----:R-:W2:Y:S04]  /*3c620*/  LDL.LU R28, [R1+0x3428] ;  /* 0x00342800011c7983 */ /* 0x002ea80000300800 */
[----:B------:R-:W4:Y:S01]  /*3c630*/  LDL.LU R29, [R1+0x3424] ;  /* 0x00342400011d7983 */ /* 0x000f220000300800 */
[----:B0-----:R-:W-:-:S05]  /*3c640*/  LOP3.LUT R14, R14, 0x3f, RZ, 0xc0, !PT ;  /* 0x0000003f0e0e7812 */ /* 0x001fca00078ec0ff */
[----:B------:R-:W-:-:S05]  /*3c650*/  IMAD.SHL.U32 R14, R14, 0x2, RZ ;  /* 0x000000020e0e7824 */ /* 0x000fca00078e00ff */
[----:B------:R-:W-:Y:S02]  /*3c660*/  LOP3.LUT R0, R14, 0x40, RZ, 0x3c, !PT ;  /* 0x000000400e007812 */ /* 0x000fe400078e3cff */
        /* <DEDUP_REMOVED lines=43> */
[----:B0-----:R-:W3:Y:S04]  /*3c920*/  LDL.LU R27, [R1+0xe4c] ;  /* 0x000e4c00011b7983 */ /* 0x001ee80000300800 */
[----:B--2---:R-:W-:Y:S04]  /*3c930*/  STS.U16 [R15+UR4+0x1ef80], R28 ;  /* 0x01ef801c0f007988 */ /* 0x004fe80008000404 */
[----:B----4-:R-:W-:Y:S04]  /*3c940*/  STS.U16 [R15+UR4+0x1ef00], R29 ;  /* 0x01ef001d0f007988 */ /* 0x010fe80008000404 */
[----:B------:R0:W-:Y:S04]  /*3c950*/  STL [R1+0x3324], R29 ;  /* 0x0033241d01007387 */ /* 0x0001e80000100800 */
[----:B0-----:R-:W2:Y:S04]  /*3c960*/  LDL.LU R29, [R1+0x1150] ;  /* 0x00115000011d7983 */ /* 0x001ea80000300800 */
[----:B------:R-:W4:Y:S04]  /*3c970*/  LDL.LU R15, [R1+0x1154] ;  /* 0x00115400010f7983 */ /* 0x000f280000300800 */
[----:B------:R0:W-:Y:S04]  /*3c980*/  STL [R1+0x3328], R28 ;  /* 0x0033281c01007387 */ /* 0x0001e80000100800 */
[----:B0-----:R-:W3:Y:S04]  /*3c990*/  LDL.LU R28, [R1+0xe3c] ;  /* 0x000e3c00011c7983 */ /* 0x001ee80000300800 */
[----:B---3--:R0:W-:Y:S04]  /*3c9a0*/  STL [R1+0x3418], R28 ;  /* 0x0034181c01007387 */ /* 0x0081e80000100800 */
[----:B0-----:R-:W3:Y:S04]  /*3c9b0*/  LDL.LU R28, [R1+0xe40] ;  /* 0x000e4000011c7983 */ /* 0x001ee80000300800 */
[----:B---3--:R0:W-:Y:S04]  /*3c9c0*/  STL [R1+0x341c], R28 ;  /* 0x00341c1c01007387 */ /* 0x0081e80000100800 */
[----:B0-----:R-:W3:Y:S04]  /*3c9d0*/  LDL.LU R28, [R1+0xe44] ;  /* 0x000e4400011c7983 */ /* 0x001ee80000300800 */
[----:B----4-:R-:W-:Y:S04]  /*3c9e0*/  STS.U16 [R0+UR4+0x1000], R15 ;  /* 0x0010000f00007988 */ /* 0x010fe80008000404 */
        /* <DEDUP_REMOVED lines=113> */
[----:B0-----:R-:W3:Y:S04]  /*3d100*/  LDL.LU R20, [R1+0x750] ;  /* 0x0007500001147983 */ /* 0x001ee80000300800 */
        /* <DEDUP_REMOVED lines=14> */
[----:B--2---:R0:W-:Y:S04]  /*3d1f0*/  STS.U16 [R0+UR4+0xf200], R28 ;  /* 0x00f2001c00007988 */ /* 0x0041e80008000404 */
[----:B0-----:R-:W2:Y:S04]  /*3d200*/  LDL.LU R28, [R1+0x340c] ;  /* 0x00340c00011c7983 */ /* 0x001ea80000300800 */
[----:B------:R-:W3:Y:S04]  /*3d210*/  LDL.LU R20, [R1+0x464] ;  /* 0x0004640001147983 */ /* 0x000ee80000300800 */
[----:B---3--:R0:W-:Y:S04]  /*3d220*/  STL [R1+0x3400], R20 ;  /* 0x0034001401007387 */ /* 0x0081e80000100800 */
[----:B0-----:R-:W3:Y:S04]  /*3d230*/  LDL.LU R20, [R1+0x468] ;  /* 0x0004680001147983 */ /* 0x001ee80000300800 */
[----:B---3--:R0:W-:Y:S04]  /*3d240*/  STL [R1+0x3404], R20 ;  /* 0x0034041401007387 */ /* 0x0081e80000100800 */
[----:B0-----:R-:W3:Y:S04]  /*3d250*/  LDL.LU R20, [R1+0x46c] ;  /* 0x00046c0001147983 */ /* 0x001ee80000300800 */
        /* <DEDUP_REMOVED lines=69> */
[----:B------:R0:W-:Y:S02]  /*3d6b0*/  STS.U16 [R0+UR4+0x19200], R14 ;  /* 0x0192000e00007988 */ /* 0x0001e40008000404 */
[----:B0-----:R-:W0:Y:S02]  /*3d6c0*/  S2R R14, SR_TID.X ;  /* 0x00000000000e7919 */ /* 0x001e240000002100 */
[----:B--2---:R1:W-:Y:S04]  /*3d6d0*/  STS.U16 [R0+UR4+0x17200], R20 ;  /* 0x0172001400007988 */ /* 0x0043e80008000404 */
[----:B-1----:R-:W2:Y:S04]  /*3d6e0*/  LDL.LU R20, [R1+0x33fc] ;  /* 0x0033fc0001147983 */ /* 0x002ea80000300800 */
[----:B------:R-:W3:Y:S04]  /*3d6f0*/  LDL.LU R21, [R1+0x33f8] ;  /* 0x0033f80001157983 */ /* 0x000ee80000300800 */
[----:B------:R-:W4:Y:S04]  /*3d700*/  LDL.LU R22, [R1+0x33f4] ;  /* 0x0033f40001167983 */ /* 0x000f280000300800 */
[----:B------:R-:W2:Y:S04]  /*3d710*/  LDL.LU R23, [R1+0x33f0] ;  /* 0x0033f00001177983 */ /* 0x000ea80000300800 */
[----:B------:R-:W3:Y:S04]  /*3d720*/  LDL.LU R24, [R1+0x33ec] ;  /* 0x0033ec0001187983 */ /* 0x000ee80000300800 */
[----:B------:R-:W4:Y:S04]  /*3d730*/  LDL.LU R25, [R1+0x33e8] ;  /* 0x0033e80001197983 */ /* 0x000f280000300800 */
[----:B------:R-:W2:Y:S04]  /*3d740*/  LDL.LU R26, [R1+0x33e4] ;  /* 0x0033e400011a7983 */ /* 0x000ea80000300800 */
[----:B------:R-:W3:Y:S04]  /*3d750*/  LDL.LU R27, [R1+0x33e0] ;  /* 0x0033e000011b7983 */ /* 0x000ee80000300800 */
[----:B------:R1:W-:Y:S04]  /*3d760*/  STS.U16 [R0+UR4+0x19280], R28 ;  /* 0x0192801c00007988 */ /* 0x0003e80008000404 */
[----:B------:R0:W-:Y:S04]  /*3d770*/  STS.U16 [R0+UR4+0x19380], R29 ;  /* 0x0193801d00007988 */ /* 0x0001e80008000404 */
[----:B------:R0:W-:Y:S04]  /*3d780*/  STS.U16 [R0+UR4+0x1b000], R16 ;  /* 0x01b0001000007988 */ /* 0x0001e80008000404 */
[----:B------:R0:W-:Y:S04]  /*3d790*/  STS.U16 [R0+UR4+0x1b080], R17 ;  /* 0x01b0801100007988 */ /* 0x0001e80008000404 */
[----:B------:R0:W-:Y:S04]  /*3d7a0*/  STS.U16 [R0+UR4+0x1b100], R18 ;  /* 0x01b1001200007988 */ /* 0x0001e80008000404 */
[----:B------:R0:W-:Y:S04]  /*3d7b0*/  STS.U16 [R0+UR4+0x1b180], R19 ;  /* 0x01b1801300007988 */ /* 0x0001e80008000404 */
[----:B-1----:R-:W4:Y:S04]  /*3d7c0*/  LDL.LU R28, [R1+0x1030] ;  /* 0x00103000011c7983 */ /* 0x002f280000300800 */
[----:B0-----:R-:W4:Y:S04]  /*3d7d0*/  LDL.LU R29, [R1+0x102c] ;  /* 0x00102c00011d7983 */ /* 0x001f280000300800 */
        /* <DEDUP_REMOVED lines=19> */
[----:B------:R1:W-:Y:S01]  /*3d910*/  STS.U16 [R0+UR4+0x1d280], R11 ;  /* 0x01d2800b00007988 */ /* 0x0003e20008000404 */
[----:B------:R-:W-:-:S03]  /*3d920*/  LOP3.LUT R14, R14, 0x3f, RZ, 0xc0, !PT ;  /* 0x0000003f0e0e7812 */ /* 0x000fc600078ec0ff */
[----:B------:R1:W-:Y:S04]  /*3d930*/  STS.U16 [R0+UR4+0x1d300], R12 ;  /* 0x01d3000c00007988 */ /* 0x0003e80008000404 */
[----:B0-----:R-:W4:Y:S04]  /*3d940*/  LDL.LU R9, [R1+0xf20] ;  /* 0x000f200001097983 */ /* 0x001f280000300800 */
[----:B-1----:R-:W4:Y:S04]  /*3d950*/  LDL.LU R2, [R1+0xf1c] ;  /* 0x000f1c0001027983 */ /* 0x002f280000300800 */
[----:B------:R-:W4:Y:S04]  /*3d960*/  LDL.LU R10, [R1+0xf18] ;  /* 0x000f1800010a7983 */ /* 0x000f280000300800 */
[----:B------:R0:W-:Y:S04]  /*3d970*/  STS.U16 [R0+UR4+0x1d380], R13 ;  /* 0x01d3800d00007988 */ /* 0x0001e80008000404 */
[----:B------:R-:W4:Y:S04]  /*3d980*/  LDL.LU R11, [R1+0xe34] ;  /* 0x000e3400010b7983 */ /* 0x000f280000300800 */
[----:B------:R-:W4:Y:S01]  /*3d990*/  LDL.LU R12, [R1+0xe30] ;  /* 0x000e3000010c7983 */ /* 0x000f220000300800 */
[----:B------:R-:W-:-:S03]  /*3d9a0*/  IMAD.SHL.U32 R14, R14, 0x2, RZ ;  /* 0x000000020e0e7824 */ /* 0x000fc600078e00ff */
[----:B0-----:R-:W4:Y:S04]  /*3d9b0*/  LDL.LU R13, [R1+0xe2c] ;  /* 0x000e2c00010d7983 */ /* 0x001f280000300800 */
[----:B------:R0:W-:Y:S02]  /*3d9c0*/  STS.U16 [R0+UR4+0x19300], R15 ;  /* 0x0193000f00007988 */ /* 0x0001e40008000404 */
[----:B0-----:R-:W-:Y:S02]  /*3d9d0*/  LOP3.LUT R15, R14, 0x50, RZ, 0x3c, !PT ;  /* 0x000000500e0f7812 */ /* 0x001fe400078e3cff */
[----:B---3--:R-:W-:Y:S04]  /*3d9e0*/  STS.U16 [R0+UR4+0x1f000], R27 ;  /* 0x01f0001b00007988 */ /* 0x008fe80008000404 */
[----:B------:R0:W-:Y:S04]  /*3d9f0*/  STL [R1+0x332c], R27 ;  /* 0x00332c1b01007387 */ /* 0x0001e80000100800 */
[----:B--2---:R-:W-:Y:S04]  /*3da00*/  STS.U16 [R0+UR4+0x1f080], R26 ;  /* 0x01f0801a00007988 */ /* 0x004fe80008000404 */
[----:B----4-:R-:W-:Y:S04]  /*3da10*/  STS.U16 [R0+UR4+0x1f100], R25 ;  /* 0x01f1001900007988 */ /* 0x010fe80008000404 */
[----:B------:R-:W-:Y:S04]  /*3da20*/  STS.U16 [R0+UR4+0x1f180], R24 ;  /* 0x01f1801800007988 */ /* 0x000fe80008000404 */
[----:B0-----:R-:W2:Y:S04]  /*3da30*/  LDL.LU R27, [R1+0x1034] ;  /* 0x00103400011b7983 */ /* 0x001ea80000300800 */
[----:B------:R0:W-:Y:S04]  /*3da40*/  STL [R1+0x3330], R26 ;  /* 0x0033301a01007387 */ /* 0x0001e80000100800 */
[----:B------:R-:W-:Y:S04]  /*3da50*/  STS.U16 [R0+UR4+0x1f200], R23 ;  /* 0x01f2001700007988 */ /* 0x000fe80008000404 */
[----:B------:R-:W-:Y:S04]  /*3da60*/  STS.U16 [R0+UR4+0x1f280], R22 ;  /* 0x01f2801600007988 */ /* 0x000fe80008000404 */
[----:B0-----:R-:W3:Y:S04]  /*3da70*/  LDL.LU R26, [R1+0x1118] ;  /* 0x00111800011a7983 */ /* 0x001ee80000300800 */
[----:B------:R0:W-:Y:S04]  /*3da80*/  STL [R1+0x3334], R25 ;  /* 0x0033341901007387 */ /* 0x0001e80000100800 */
[----:B------:R-:W-:Y:S04]  /*3da90*/  STS.U16 [R0+UR4+0x1f300], R21 ;  /* 0x01f3001500007988 */ /* 0x000fe80008000404 */
[----:B0-----:R-:W4:Y:S04]  /*3daa0*/  LDL.LU R25, [R1+0x111c] ;  /* 0x00111c0001197983 */ /* 0x001f280000300800 */
[----:B------:R0:W-:Y:S04]  /*3dab0*/  STL [R1+0x3338], R24 ;  /* 0x0033381801007387 */ /* 0x0001e80000100800 */
[----:B------:R-:W-:Y:S04]  /*3dac0*/  STS.U16 [R0+UR4+0x1f380], R20 ;  /* 0x01f3801400007988 */ /* 0x000fe80008000404 */
[----:B0-----:R-:W2:Y:S04]  /*3dad0*/  LDL.LU R24, [R1+0x1120] ;  /* 0x0011200001187983 */ /* 0x001ea80000300800 */
[----:B------:R-:W3:Y:S04]  /*3dae0*/  LDL.LU R14, [R1+0x1124] ;  /* 0x00112400010e7983 */ /* 0x000ee80000300800 */
[----:B------:R0:W-:Y:S04]  /*3daf0*/  STL [R1+0x333c], R23 ;  /* 0x00333c1701007387 */ /* 0x0001e80000100800 */
[----:B0-----:R-:W4:Y:S04]  /*3db00*/  LDL.LU R23, [R1+0x1128] ;  /* 0x0011280001177983 */ /* 0x001f280000300800 */
[----:B------:R0:W-:Y:S04]  /*3db10*/  STL [R1+0x3340], R22 ;  /* 0x0033401601007387 */ /* 0x0001e80000100800 */
[----:B0-----:R-:W2:Y:S04]  /*3db20*/  LDL.LU R22, [R1+0x112c] ;  /* 0x00112c0001167983 */ /* 0x001ea80000300800 */
[----:B------:R0:W-:Y:S04]  /*3db30*/  STL [R1+0x3344], R21 ;  /* 0x0033441501007387 */ /* 0x0001e80000100800 */
[----:B0-----:R-:W3:Y:S04]  /*3db40*/  LDL.LU R21, [R1+0x1130] ;  /* 0x0011300001157983 */ /* 0x001ee80000300800 */
[----:B------:R-:W4:Y:S04]  /*3db50*/  LDL.LU R0, [R1+0x1134] ;  /* 0x0011340001007983 */ /* 0x000f280000300800 */
[----:B------:R0:W-:Y:S04]  /*3db60*/  STL [R1+0x3348], R20 ;  /* 0x0033481401007387 */ /* 0x0001e80000100800 */
[----:B0-----:R-:W2:Y:S04]  /*3db70*/  LDL.LU R20, [R1+0xe1c] ;  /* 0x000e1c0001147983 */ /* 0x001ea80000300800 */
[----:B--2---:R0:W-:Y:S04]  /*3db80*/  STL [R1+0x33d4], R20 ;  /* 0x0033d41401007387 */ /* 0x0041e80000100800 */
[----:B0-----:R-:W2:Y:S04]  /*3db90*/  LDL.LU R20, [R1+0xe20] ;  /* 0x000e200001147983 */ /* 0x001ea80000300800 */
[----:B--2---:R0:W-:Y:S04]  /*3dba0*/  STL [R1+0x33d8], R20 ;  /* 0x0033d81401007387 */ /* 0x0041e80000100800 */
[----:B0-----:R-:W2:Y:S04]  /*3dbb0*/  LDL.LU R20, [R1+0xe24] ;  /* 0x000e240001147983 */ /* 0x001ea80000300800 */
[----:B----4-:R-:W-:Y:S04]  /*3dbc0*/  STS.U16 [R15+UR4+0x1400], R0 ;  /* 0x001400000f007988 */ /* 0x010fe80008000404 */
        /* <DEDUP_REMOVED lines=224> */
[----:B------:R-:W3:Y:S04]  /*3e9d0*/  LDL.LU R8, [R1+0x33b4] ;  /* 0x0033b40001087983 */ /* 0x000ee80000300800 */
[----:B------:R-:W4:Y:S04]  /*3e9e0*/  LDL.LU R9, [R1+0x33b0] ;  /* 0x0033b00001097983 */ /* 0x000f280000300800 */
[----:B------:R-:W2:Y:S04]  /*3e9f0*/  LDL.LU R2, [R1+0x33ac] ;  /* 0x0033ac0001027983 */ /* 0x000ea80000300800 */
[----:B------:R-:W3:Y:S04]  /*3ea00*/  LDL.LU R10, [R1+0x33a8] ;  /* 0x0033a800010a7983 */ /* 0x000ee80000300800 */
[----:B------:R-:W4:Y:S04]  /*3ea10*/  LDL.LU R11, [R1+0x33a4] ;  /* 0x0033a400010b7983 */ /* 0x000f280000300800 */
[----:B------:R-:W2:Y:S04]  /*3ea20*/  LDL.LU R12, [R1+0x33a0] ;  /* 0x0033a000010c7983 */ /* 0x000ea80000300800 */
        /* <DEDUP_REMOVED lines=17> */
[----:B------:R-:W4:Y:S01]  /*3eb40*/  LDL.LU R19, [R1+0xefc] ;  /* 0x000efc0001137983 */ /* 0x000f220000300800 */
[----:B------:R-:W0:Y:S03]  /*3eb50*/  S2R R14, SR_TID.X ;  /* 0x00000000000e7919 */ /* 0x000e260000002100 */
[----:B------:R1:W-:Y:S04]  /*3eb60*/  STS.U16 [R15+UR4+0x1d600], R3 ;  /* 0x01d600030f007988 */ /* 0x0003e80008000404 */
[----:B------:R0:W-:Y:S04]  /*3eb70*/  STS.U16 [R15+UR4+0x19700], R0 ;  /* 0x019700000f007988 */ /* 0x0001e80008000404 */
[----:B-1----:R-:W4:Y:S01]  /*3eb80*/  LDL.LU R3, [R1+0xef8] ;  /* 0x000ef80001037983 */ /* 0x002f220000300800 */
[----:B0-----:R-:W-:-:S05]  /*3eb90*/  LOP3.LUT R14, R14, 0x3f, RZ, 0xc0, !PT ;  /* 0x0000003f0e0e7812 */ /* 0x001fca00078ec0ff */
[----:B------:R-:W-:-:S05]  /*3eba0*/  IMAD.SHL.U32 R14, R14, 0x2, RZ ;  /* 0x000000020e0e7824 */ /* 0x000fca00078e00ff */
[----:B------:R-:W-:Y:S01]  /*3ebb0*/  LOP3.LUT R0, R14, 0x60, RZ, 0x3c, !PT ;  /* 0x000000600e007812 */ /* 0x000fe200078e3cff */
        /* <DEDUP_REMOVED lines=8> */
[----:B0-----:R-:W3:Y:S04]  /*3ec40*/  LDL.LU R12, [R1+0x10fc] ;  /* 0x0010fc00010c7983 */ /* 0x001ee80000300800 */
[----:B------:R0:W-:Y:S04]  /*3ec50*/  STL [R1+0x3354], R11 ;  /* 0x0033540b01007387 */ /* 0x0001e80000100800 */
[----:B------:R-:W-:Y:S04]  /*3ec60*/  STS.U16 [R15+UR4+0x1f680], R9 ;  /* 0x01f680090f007988 */ /* 0x000fe80008000404 */
[----:B------:R-:W-:Y:S04]  /*3ec70*/  STS.U16 [R15+UR4+0x1f700], R8 ;  /* 0x01f700080f007988 */ /* 0x000fe80008000404 */
[----:B------:R-:W-:Y:S04]  /*3ec80*/  STS.U16 [R15+UR4+0x1f780], R7 ;  /* 0x01f780070f007988 */ /* 0x000fe80008000404 */
[----:B0-----:R-:W4:Y:S04]  /*3ec90*/  LDL.LU R11, [R1+0x1100] ;  /* 0x00110000010b7983 */ /* 0x001f280000300800 */
[----:B------:R0:W-:Y:S04]  /*3eca0*/  STL [R1+0x3358], R10 ;  /* 0x0033580a01007387 */ /* 0x0001e80000100800 */
[----:B------:R1:W-:Y:S04]  /*3ecb0*/  STS.U16 [R0+UR4+0x1800], R4 ;  /* 0x0018000400007988 */ /* 0x0003e80008000404 */
[----:B0-----:R-:W4:Y:S04]  /*3ecc0*/  LDL.LU R10, [R1+0x1104] ;  /* 0x00110400010a7983 */ /* 0x001f280000300800 */
[----:B------:R-:W4:Y:S04]  /*3ecd0*/  LDL.LU R14, [R1+0x1108] ;  /* 0x00110800010e7983 */ /* 0x000f280000300800 */
[----:B------:R-:W4:Y:S04]  /*3ece0*/  LDL.LU R2, [R1+0x110c] ;  /* 0x00110c0001027983 */ /* 0x000f280000300800 */
[----:B------:R-:W-:Y:S04]  /*3ecf0*/  STL [R1+0x335c], R9 ;  /* 0x00335c0901007387 */ /* 0x000fe80000100800 */
[----:B------:R-:W-:Y:S04]  /*3ed00*/  STL [R1+0x3360], R8 ;  /* 0x0033600801007387 */ /* 0x000fe80000100800 */
[----:B------:R-:W-:Y:S04]  /*3ed10*/  STL [R1+0x3368], R7 ;  /* 0x0033680701007387 */ /* 0x000fe80000100800 */
[----:B------:R-:W-:Y:S04]  /*3ed20*/  STL [R1+0x3364], R15 ;  /* 0x0033640f01007387 */ /* 0x000fe80000100800 */
[----:B-1----:R-:W4:Y:S04]  /*3ed30*/  LDL.LU R4, [R1+0xe14] ;  /* 0x000e140001047983 */ /* 0x002f280000300800 */
        /* <DEDUP_REMOVED lines=9> */
[----:B0-----:R-:W4:Y:S04]  /*3edd0*/  LDL.LU R19, [R1+0xdf8] ;  /* 0x000df80001137983 */ /* 0x001f280000300800 */
[----:B------:R0:W-:Y:S04]  /*3ede0*/  STS.U16 [R0+UR4+0x5b80], R3 ;  /* 0x005b800300007988 */ /* 0x0001e80008000404 */
[----:B------:R-:W-:Y:S04]  /*3edf0*/  STS.U16 [R0+UR4+0x3880], R20 ;  /* 0x0038801400007988 */ /* 0x000fe80008000404 */
[----:B------:R-:W-:Y:S04]  /*3ee00*/  STS.U16 [R0+UR4+0x3900], R21 ;  /* 0x0039001500007988 */ /* 0x000fe80008000404 */
        /* <DEDUP_REMOVED lines=13> */
[----:B---3--:R-:W-:Y:S04]  /*3eee0*/  STS.U16 [R0+UR4+0x1b00], R12 ;  /* 0x001b000c00007988 */ /* 0x008fe80008000404 */
[----:B----4-:R-:W-:Y:S04]  /*3eef0*/  STS.U16 [R0+UR4+0x1a80], R11 ;  /* 0x001a800b00007988 */ /* 0x010fe80008000404 */
[----:B------:R-:W-:Y:S04]  /*3ef00*/  STS.U16 [R0+UR4+0x1a00], R10 ;  /* 0x001a000a00007988 */ /* 0x000fe80008000404 */
        /* <DEDUP_REMOVED lines=8> */
[----:B--2---:R-:W2:Y:S04]  /*3ef90*/  LDL.LU R4, [R1+0xcfc] ;  /* 0x000cfc0001047983 */ /* 0x004ea80000300800 */
        /* <DEDUP_REMOVED lines=16> */
[----:B0-----:R-:W2:Y:S04]  /*3f0a0*/  LDL.LU R5, [R1+0xb00] ;  /* 0x000b000001057983 */ /* 0x001ea80000300800 */
[----:B-1----:R-:W2:Y:S04]  /*3f0b0*/  LDL.LU R6, [R1+0xafc] ;  /* 0x000afc0001067983 */ /* 0x002ea80000300800 */
[----:B------:R0:W-:Y:S04]  /*3f0c0*/  STS.U16 [R0+UR4+0x7b80], R19 ;  /* 0x007b801300007988 */ /* 0x0001e80008000404 */
[----:B0-----:R-:W2:Y:S04]  /*3f0d0*/  LDL.LU R19, [R1+0xaf8] ;  /* 0x000af80001137983 */ /* 0x001ea80000300800 */
[----:B------:R-:W-:Y:S04]  /*3f0e0*/  STS.U16 [R0+UR4+0x7980], R15 ;  /* 0x0079800f00007988 */ /* 0x000fe80008000404 */
[----:B------:R-:W-:Y:S04]  /*3f0f0*/  STS.U16 [R0+UR4+0x7a00], R7 ;  /* 0x007a000700007988 */ /* 0x000fe80008000404 */
[----:B------:R-:W-:Y:S04]  /*3f100*/  STS.U16 [R0+UR4+0x7a80], R8 ;  /* 0x007a800800007988 */ /* 0x000fe80008000404 */
[----:B------:R-:W-:Y:S04]  /*3f110*/  STS.U16 [R0+UR4+0x7b00], R9 ;  /* 0x007b000900007988 */ /* 0x000fe80008000404 */
[----:B------:R0:W-:Y:S04]  /*3f120*/  STS.U16 [R0+UR4+0x9800], R3 ;  /* 0x0098000300007988 */ /* 0x0001e80008000404 */
[----:B0-----:R-:W2:Y:S04]  /*3f130*/  LDL.LU R3, [R1+0xa14] ;  /* 0x000a140001037983 */ /* 0x001ea80000300800 */
[----:B---3--:R-:W-:Y:S04]  /*3f140*/  STS.U16 [R0+UR4+0x9880], R2 ;  /* 0x0098800200007988 */ /* 0x008fe80008000404 */
[----:B----4-:R-:W-:Y:S04]  /*3f150*/  STS.U16 [R0+UR4+0x9900], R14 ;  /* 0x0099000e00007988 */ /* 0x010fe80008000404 */
[----:B--2---:R0:W-:Y:S04]  /*3f160*/  STS.U16 [R0+UR4+0x9b00], R4 ;  /* 0x009b000400007988 */ /* 0x0041e80008000404 */
[----:B0-----:R-:W2:Y:S04]  /*3f170*/  LDL.LU R4, [R1+0xa10] ;  /* 0x000a100001047983 */ /* 0x001ea80000300800 */
[----:B------:R-:W3:Y:S04]  /*3f180*/  LDL.LU R15, [R1+0xa0c] ;  /* 0x000a0c00010f7983 */ /* 0x000ee80000300800 */
[----:B------:R-:W4:Y:S04]  /*3f190*/  LDL.LU R7, [R1+0xa08] ;  /* 0x000a080001077983 */ /* 0x000f280000300800 */
[----:B------:R-:W4:Y:S04]  /*3f1a0*/  LDL.LU R8, [R1+0xa04] ;  /* 0x000a040001087983 */ /* 0x000f280000300800 */
[----:B------:R-:W4:Y:S04]  /*3f1b0*/  LDL.LU R9, [R1+0xa00] ;  /* 0x000a000001097983 */ /* 0x000f280000300800 */
[----:B------:R-:W-:Y:S04]  /*3f1c0*/  STS.U16 [R0+UR4+0x9980], R10 ;  /* 0x0099800a00007988 */ /* 0x000fe80008000404 */
        /* <DEDUP_REMOVED lines=38> */
[----:B0-----:R-:W4:Y:S04]  /*3f430*/  LDL.LU R17, [R1+0x710] ;  /* 0x0007100001117983 */ /* 0x001f280000300800 */
[----:B-1----:R-:W4:Y:S04]  /*3f440*/  LDL.LU R18, [R1+0x70c] ;  /* 0x00070c0001127983 */ /* 0x002f280000300800 */
[----:B------:R-:W4:Y:S04]  /*3f450*/  LDL.LU R19, [R1+0x708] ;  /* 0x0007080001137983 */ /* 0x000f280000300800 */
[----:B------:R0:W-:Y:S04]  /*3f460*/  STS.U16 [R0+UR4+0xf800], R3 ;  /* 0x00f8000300007988 */ /* 0x0001e80008000404 */
[----:B0-----:R-:W4:Y:S04]  /*3f470*/  LDL.LU R3, [R1+0x704] ;  /* 0x0007040001037983 */ /* 0x001f280000300800 */
[----:B--2---:R0:W-:Y:S04]  /*3f480*/  STS.U16 [R0+UR4+0xf880], R4 ;  /* 0x00f8800400007988 */ /* 0x0041e80008000404 */
[----:B0-----:R-:W2:Y:S04]  /*3f490*/  LDL.LU R4, [R1+0x700] ;  /* 0x0007000001047983 */ /* 0x001ea80000300800 */
[----:B---3--:R0:W-:Y:S04]  /*3f4a0*/  STS.U16 [R0+UR4+0xfb00], R5 ;  /* 0x00fb000500007988 */ /* 0x0081e80008000404 */
[----:B----4-:R1:W-:Y:S04]  /*3f4b0*/  STS.U16 [R0+UR4+0xfb80], R6 ;  /* 0x00fb800600007988 */ /* 0x0103e80008000404 */
[----:B0-----:R-:W3:Y:S04]  /*3f4c0*/  LDL.LU R5, [R1+0x6fc] ;  /* 0x0006fc0001057983 */ /* 0x001ee80000300800 */
[----:B-1----:R-:W4:Y:S04]  /*3f4d0*/  LDL.LU R6, [R1+0x6f8] ;  /* 0x0006f80001067983 */ /* 0x002f280000300800 */
[----:B------:R0:W-:Y:S04]  /*3f4e0*/  STS.U16 [R0+UR4+0x11a80], R26 ;  /* 0x011a801a00007988 */ /* 0x0001e80008000404 */
[----:B0-----:R-:W4:Y:S04]  /*3f4f0*/  LDL.LU R26, [R1+0x434] ;  /* 0x00043400011a7983 */ /* 0x001f280000300800 */
[----:B------:R-:W-:Y:S04]  /*3f500*/  STS.U16 [R0+UR4+0x13a80], R27 ;  /* 0x013a801b00007988 */ /* 0x000fe80008000404 */
[----:B------:R0:W-:Y:S04]  /*3f510*/  STS.U16 [R0+UR4+0x15800], R16 ;  /* 0x0158001000007988 */ /* 0x0001e80008000404 */
[----:B------:R-:W-:Y:S04]  /*3f520*/  STS.U16 [R0+UR4+0x13b80], R29 ;  /* 0x013b801d00007988 */ /* 0x000fe80008000404 */
[----:B------:R1:W-:Y:S04]  /*3f530*/  STS.U16 [R0+UR4+0x15880], R17 ;  /* 0x0158801100007988 */ /* 0x0003e80008000404 */
[----:B0-----:R-:W4:Y:S04]  /*3f540*/  LDL.LU R16, [R1+0x430] ;  /* 0x0004300001107983 */ /* 0x001f280000300800 */
        /* <DEDUP_REMOVED lines=8> */
[----:B------:R-:W-:Y:S04]  /*3f5d0*/  STS.U16 [R0+UR4+0x11880], R14 ;  /* 0x0118800e00007988 */ /* 0x000fe80008000404 */
[----:B------:R-:W-:Y:S04]  /*3f5e0*/  STS.U16 [R0+UR4+0x13b00], R28 ;  /* 0x013b001c00007988 */ /* 0x000fe80008000404 */
        /* <DEDUP_REMOVED lines=18> */
[----:B---3--:R0:W-:Y:S04]  /*3f710*/  STS.U16 [R0+UR4+0x15b00], R5 ;  /* 0x015b000500007988 */ /* 0x0081e80008000404 */
[----:B----4-:R1:W-:Y:S04]  /*3f720*/  STS.U16 [R0+UR4+0x15b80], R6 ;  /* 0x015b800600007988 */ /* 0x0103e80008000404 */
[----:B0-----:R-:W3:Y:S04]  /*3f730*/  LDL.LU R5, [R1+0x2f0] ;  /* 0x0002f00001057983 */ /* 0x001ee80000300800 */
[----:B-1----:R-:W4:Y:S04]  /*3f740*/  LDL.LU R6, [R1+0x2ec] ;  /* 0x0002ec0001067983 */ /* 0x002f280000300800 */
        /* <DEDUP_REMOVED lines=21> */
[----:B0-----:R-:W4:Y:S04]  /*3f8a0*/  LDL.LU R16, [R1+0x3398] ;  /* 0x0033980001107983 */ /* 0x001f280000300800 */
        /* <DEDUP_REMOVED lines=10> */
[----:B0-----:R-:W4:Y:S04]  /*3f950*/  LDL.LU R3, [R1+0x3388] ;  /* 0x0033880001037983 */ /* 0x001f280000300800 */
[----:B--2---:R0:W-:Y:S04]  /*3f960*/  STS.U16 [R0+UR4+0x19800], R4 ;  /* 0x0198000400007988 */ /* 0x0041e80008000404 */
[----:B0-----:R-:W2:Y:S04]  /*3f970*/  LDL.LU R4, [R1+0x3384] ;  /* 0x0033840001047983 */ /* 0x001ea80000300800 */
[----:B---3--:R0:W-:Y:S04]  /*3f980*/  STS.U16 [R0+UR4+0x19880], R5 ;  /* 0x0198800500007988 */ /* 0x0081e80008000404 */
[----:B----4-:R1:W-:Y:S04]  /*3f990*/  STS.U16 [R0+UR4+0x19900], R6 ;  /* 0x0199000600007988 */ /* 0x0103e80008000404 */
[----:B------:R3:W-:Y:S04]  /*3f9a0*/  STS.U16 [R0+UR4+0x19a00], R28 ;  /* 0x019a001c00007988 */ /* 0x0007e80008000404 */
[----:B------:R4:W-:Y:S04]  /*3f9b0*/  STS.U16 [R0+UR4+0x1b880], R2 ;  /* 0x01b8800200007988 */ /* 0x0009e80008000404 */
[----:B0-----:R-:W2:Y:S04]  /*3f9c0*/  LDL.LU R5, [R1+0x3380] ;  /* 0x0033800001057983 */ /* 0x001ea80000300800 */
[----:B-1----:R-:W2:Y:S04]  /*3f9d0*/  LDL.LU R6, [R1+0x337c] ;  /* 0x00337c0001067983 */ /* 0x002ea80000300800 */
[----:B---3--:R-:W3:Y:S04]  /*3f9e0*/  LDL.LU R28, [R1+0x98] ;  /* 0x00009800011c7983 */ /* 0x008ee80000300800 */
[----:B------:R0:W-:Y:S04]  /*3f9f0*/  STS.U16 [R0+UR4+0x1b900], R10 ;  /* 0x01b9000a00007988 */ /* 0x0001e80008000404 */
[----:B------:R1:W-:Y:S04]  /*3fa00*/  STS.U16 [R0+UR4+0x1b980], R11 ;  /* 0x01b9800b00007988 */ /* 0x0003e80008000404 */
[----:B------:R1:W-:Y:S04]  /*3fa10*/  STS.U16 [R0+UR4+0x1ba00], R12 ;  /* 0x01ba000c00007988 */ /* 0x0003e80008000404 */
[----:B------:R1:W-:Y:S04]  /*3fa20*/  STS.U16 [R0+UR4+0x1d900], R24 ;  /* 0x01d9001800007988 */ /* 0x0003e80008000404 */
[----:B----4-:R-:W4:Y:S04]  /*3fa30*/  LDL.LU R2, [R1+0x10f4] ;  /* 0x0010f40001027983 */ /* 0x010f280000300800 */
[----:B------:R1:W-:Y:S04]  /*3fa40*/  STS.U16 [R0+UR4+0x1d980], R25 ;  /* 0x01d9801900007988 */ /* 0x0003e80008000404 */
[----:B------:R1:W-:Y:S04]  /*3fa50*/  STS.U16 [R0+UR4+0x1ba80], R13 ;  /* 0x01ba800d00007988 */ /* 0x0003e80008000404 */
[----:B0-----:R-:W4:Y:S04]  /*3fa60*/  LDL.LU R10, [R1+0x10f0] ;  /* 0x0010f000010a7983 */ /* 0x001f280000300800 */
[----:B-1----:R-:W4:Y:S04]  /*3fa70*/  LDL.LU R11, [R1+0x10ec] ;  /* 0x0010ec00010b7983 */ /* 0x002f280000300800 */
[----:B------:R-:W4:Y:S04]  /*3fa80*/  LDL.LU R12, [R1+0x10e8] ;  /* 0x0010e800010c7983 */ /* 0x000f280000300800 */
[----:B------:R-:W4:Y:S04]  /*3fa90*/  LDL.LU R24, [R1+0x10e4] ;  /* 0x0010e40001187983 */ /* 0x000f280000300800 */
[----:B------:R0:W-:Y:S04]  /*3faa0*/  STS.U16 [R0+UR4+0x1bb00], R20 ;  /* 0x01bb001400007988 */ /* 0x0001e80008000404 */
        /* <DEDUP_REMOVED lines=8> */
[----:B------:R-:W4:Y:S04]  /*3fb30*/  LDL.LU R23, [R1+0xfec] ;  /* 0x000fec0001177983 */ /* 0x000f280000300800 */
[----:B------:R0:W-:Y:S04]  /*3fb40*/  STS.U16 [R0+UR4+0x1db00], R29 ;  /* 0x01db001d00007988 */ /* 0x0001e80008000404 */
[----:B0-----:R-:W4:Y:S04]  /*3fb50*/  LDL.LU R29, [R1+0xfe8] ;  /* 0x000fe800011d7983 */ /* 0x001f280000300800 */
[----:B------:R0:W-:Y:S02]  /*3fb60*/  STS.U16 [R0+UR4+0x19980], R14 ;  /* 0x0199800e00007988 */ /* 0x0001e40008000404 */
[----:B0-----:R-:W0:Y:S02]  /*3fb70*/  S2R R14, SR_TID.X ;  /* 0x00000000000e7919 */ /* 0x001e240000002100 */
[----:B------:R1:W-:Y:S04]  /*3fb80*/  STS.U16 [R0+UR4+0x1da00], R26 ;  /* 0x01da001a00007988 */ /* 0x0003e80008000404 */
[----:B------:R1:W-:Y:S04]  /*3fb90*/  STS.U16 [R0+UR4+0x1da80], R27 ;  /* 0x01da801b00007988 */ /* 0x0003e80008000404 */
[----:B-1----:R-:W4:Y:S04]  /*3fba0*/  LDL.LU R26, [R1+0xfe4] ;  /* 0x000fe400011a7983 */ /* 0x002f280000300800 */
[----:B------:R-:W4:Y:S04]  /*3fbb0*/  LDL.LU R27, [R1+0xfe0] ;  /* 0x000fe000011b7983 */ /* 0x000f280000300800 */
[----:B------:R-:W-:Y:S04]  /*3fbc0*/  STS.U16 [R0+UR4+0x19a80], R15 ;  /* 0x019a800f00007988 */ /* 0x000fe80008000404 */
[----:B------:R-:W-:Y:S04]  /*3fbd0*/  STS.U16 [R0+UR4+0x19b00], R7 ;  /* 0x019b000700007988 */ /* 0x000fe80008000404 */
[----:B------:R-:W-:Y:S04]  /*3fbe0*/  STS.U16 [R0+UR4+0x19b80], R8 ;  /* 0x019b800800007988 */ /* 0x000fe80008000404 */
[----:B------:R-:W-:Y:S04]  /*3fbf0*/  STS.U16 [R0+UR4+0x1b800], R9 ;  /* 0x01b8000900007988 */ /* 0x000fe80008000404 */
[----:B------:R-:W-:Y:S04]  /*3fc00*/  STS.U16 [R0+UR4+0x1f980], R3 ;  /* 0x01f9800300007988 */ /* 0x000fe80008000404 */
[----:B------:R-:W-:Y:S01]  /*3fc10*/  STS.U16 [R0+UR4+0x1fa00], R19 ;  /* 0x01fa001300007988 */ /* 0x000fe20008000404 */
[----:B0-----:R-:W-:-:S05]  /*3fc20*/  LOP3.LUT R14, R14, 0x3f, RZ, 0xc0, !PT ;  /* 0x0000003f0e0e7812 */ /* 0x001fca00078ec0ff */
[----:B------:R-:W-:Y:S01]  /*3fc30*/  IMAD.SHL.U32 R14, R14, 0x2, RZ ;  /* 0x000000020e0e7824 */ /* 0x000fe200078e00ff */
[----:B------:R-:W-:Y:S04]  /*3fc40*/  STS.U16 [R0+UR4+0x1fa80], R18 ;  /* 0x01fa801200007988 */ /* 0x000fe80008000404 */
[----:B------:R-:W-:Y:S01]  /*3fc50*/  LOP3.LUT R14, R14, 0x70, RZ, 0x3c, !PT ;  /* 0x000000700e0e7812 */ /* 0x000fe200078e3cff */
[----:B------:R-:W-:Y:S04]  /*3fc60*/  STS.U16 [R0+UR4+0x1fb00], R17 ;  /* 0x01fb001100007988 */ /* 0x000fe80008000404 */
[----:B------:R-:W-:Y:S04]  /*3fc70*/  STS.U16 [R0+UR4+0x1fb80], R16 ;  /* 0x01fb801000007988 */ /* 0x000fe80008000404 */
[----:B--2---:R-:W-:Y:S04]  /*3fc80*/  STS.U16 [R0+UR4+0x1f900], R4 ;  /* 0x01f9000400007988 */ /* 0x004fe80008000404 */
[----:B---3--:R0:W-:Y:S04]  /*3fc90*/  STS.U16 [R0+UR4+0x1db80], R28 ;  /* 0x01db801c00007988 */ /* 0x0081e80008000404 */
[----:B------:R-:W-:Y:S04]  /*3fca0*/  STS.U16 [R0+UR4+0x1f800], R6 ;  /* 0x01f8000600007988 */ /* 0x000fe80008000404 */
[----:B------:R-:W-:Y:S04]  /*3fcb0*/  STS.U16 [R0+UR4+0x1f880], R5 ;  /* 0x01f8800500007988 */ /* 0x000fe80008000404 */
[----:B0-----:R-:W2:Y:S04]  /*3fcc0*/  LDL.LU R28, [R1+0xfdc] ;  /* 0x000fdc00011c7983 */ /* 0x001ea80000300800 */
[----:B------:R-:W-:Y:S04]  /*3fcd0*/  STL [R1+0x336c], R6 ;  /* 0x00336c0601007387 */ /* 0x000fe80000100800 */
[----:B------:R-:W-:Y:S04]  /*3fce0*/  STL [R1+0x3370], R4 ;  /* 0x0033700401007387 */ /* 0x000fe80000100800 */
[----:B------:R-:W-:Y:S04]  /*3fcf0*/  STL [R1+0x3374], R19 ;  /* 0x0033741301007387 */ /* 0x000fe80000100800 */
[----:B------:R-:W-:Y:S04]  /*3fd00*/  STL [R1+0x3378], R18 ;  /* 0x0033781201007387 */ /* 0x000fe80000100800 */
[----:B----4-:R0:W-:Y:S04]  /*3fd10*/  STS.U16 [R14+UR4+0x1e00], R24 ;  /* 0x001e00180e007988 */ /* 0x0101e80008000404 */
[----:B------:R1:W-:Y:S04]  /*3fd20*/  STS.U16 [R14+UR4+0x1e80], R25 ;  /* 0x001e80190e007988 */ /* 0x0003e80008000404 */
[----:B0-----:R-:W3:Y:S04]  /*3fd30*/  LDL.LU R24, [R1+0xfd8] ;  /* 0x000fd80001187983 */ /* 0x001ee80000300800 */
[----:B-1----:R-:W4:Y:S04]  /*3fd40*/  LDL.LU R25, [R1+0xef4] ;  /* 0x000ef40001197983 */ /* 0x002f280000300800 */
[----:B------:R0:W-:Y:S04]  /*3fd50*/  STS.U16 [R14+UR4+0x3d80], R29 ;  /* 0x003d801d0e007988 */ /* 0x0001e80008000404 */
[----:B0-----:R-:W4:Y:S04]  /*3fd60*/  LDL.LU R29, [R1+0xef0] ;  /* 0x000ef000011d7983 */ /* 0x001f280000300800 */
[----:B------:R0:W-:Y:S04]  /*3fd70*/  STS.U16 [R14+UR4+0x3e00], R26 ;  /* 0x003e001a0e007988 */ /* 0x0001e80008000404 */
[----:B------:R1:W-:Y:S04]  /*3fd80*/  STS.U16 [R14+UR4+0x3e80], R27 ;  /* 0x003e801b0e007988 */ /* 0x0003e80008000404 */
[----:B0-----:R-:W4:Y:S04]  /*3fd90*/  LDL.LU R26, [R1+0xeec] ;  /* 0x000eec00011a7983 */ /* 0x001f280000300800 */
[----:B------:R-:W4:Y:S04]  /*3fda0*/  LDL.LU R0, [R1+0xee8] ;  /* 0x000ee80001007983 */ /* 0x000f280000300800 */
        /* <DEDUP_REMOVED lines=30> */
[----:B------:R-:W2:Y:S04]  /*3ff90*/  LDL.LU R22, [R1+0xbf4] ;  /* 0x000bf40001167983 */ /* 0x000ea80000300800 */
[----:B---3--:R0:W-:Y:S04]  /*3ffa0*/  STS.U16 [R14+UR4+0x3f80], R24 ;  /* 0x003f80180e007988 */ /* 0x0081e80008000404 */
[----:B----4-:R1:W-:Y:S04]  /*3ffb0*/  STS.U16 [R14+UR4+0x5c00], R25 ;  /* 0x005c00190e007988 */ /* 0x0103e80008000404 */
[----:B0-----:R-:W3:Y:S04]  /*3ffc0*/  LDL.LU R24, [R1+0xbf0] ;  /* 0x000bf00001187983 */ /* 0x001ee80000300800 */
[----:B-1----:R-:W4:Y:S04]  /*3ffd0*/  LDL.LU R25, [R1+0xbec] ;  /* 0x000bec0001197983 */ /* 0x002f280000300800 */
[----:B------:R0:W-:Y:S04]  /*3ffe0*/  STS.U16 [R14+UR4+0x5c80], R29 ;  /* 0x005c801d0e007988 */ /* 0x0001e80008000404 */
[----:B0-----:R-:W4:Y:S04]  /*3fff0*/  LDL.LU R29, [R1+0xbe8] ;  /* 0x000be800011d7983 */ /* 0x001f280000300800 */
[----:B------:R0:W-:Y:S04]  /*40000*/  STS.U16 [R14+UR4+0x5d00], R26 ;  /* 0x005d001a0e007988 */ /* 0x0001e80008000404 */
[----:B------:R1:W-:Y:S04]  /*40010*/  STS.U16 [R14+UR4+0x5e00], R27 ;  /* 0x005e001b0e007988 */ /* 0x0003e80008000404 */
[----:B0-----:R-:W4:Y:S04]  /*40020*/  LDL.LU R26, [R1+0xbe4] ;  /* 0x000be400011a7983 */ /* 0x001f280000300800 */
[----:B-1----:R-:W4:Y:S04]  /*40030*/  LDL.LU R27, [R1+0xbe0] ;  /* 0x000be000011b7983 */ /* 0x002f280000300800 */
[----:B------:R0:W-:Y:S04]  /*40040*/  STS.U16 [R14+UR4+0x9d80], R23 ;  /* 0x009d80170e007988 */ /* 0x0001e80008000404 */
[----:B0-----:R-:W4:Y:S04]  /*40050*/  LDL.LU R23, [R1+0xbdc] ;  /* 0x000bdc0001177983 */ /* 0x001f280000300800 */
[----:B--2---:R0:W-:Y:S04]  /*40060*/  STS.U16 [R14+UR4+0x9e00], R28 ;  /* 0x009e001c0e007988 */ /* 0x0041e80008000404 */
[----:B0-----:R-:W2:Y:S04]  /*40070*/  LDL.LU R28, [R1+0xbd8] ;  /* 0x000bd800011c7983 */ /* 0x001ea80000300800 */
[----:B---3--:R0:W-:Y:S04]  /*40080*/  STS.U16 [R14+UR4+0xbc80], R24 ;  /* 0x00bc80180e007988 */ /* 0x0081e80008000404 */
[----:B0-----:R-:W3:Y:S04]  /*40090*/  LDL.LU R24, [R1+0xaf4] ;  /* 0x000af40001187983 */ /* 0x001ee80000300800 */
[----:B----4-:R0:W-:Y:S04]  /*400a0*/  STS.U16 [R14+UR4+0xbd80], R29 ;  /* 0x00bd801d0e007988 */ /* 0x0101e80008000404 */
        /* <DEDUP_REMOVED lines=48> */
[----:B0-----:R-:W2:Y:S04]  /*403b0*/  LDL.LU R28, [R1+0x7f0] ;  /* 0x0007f000011c7983 */ /* 0x001ea80000300800 */
[----:B---3--:R0:W-:Y:S04]  /*403c0*/  STS.U16 [R14+UR4+0xdc00], R24 ;  /* 0x00dc00180e007988 */ /* 0x0081e80008000404 */
[----:B0-----:R-:W3:Y:S04]  /*403d0*/  LDL.LU R24, [R1+0x7ec] ;  /* 0x0007ec0001187983 */ /* 0x001ee80000300800 */
[----:B----4-:R0:W-:Y:S04]  /*403e0*/  STS.U16 [R14+UR4+0xdc80], R29 ;  /* 0x00dc801d0e007988 */ /* 0x0101e80008000404 */
[----:B0-----:R-:W4:Y:S04]  /*403f0*/  LDL.LU R29, [R1+0x7e8] ;  /* 0x0007e800011d7983 */ /* 0x001f280000300800 */
[----:B------:R0:W-:Y:S04]  /*40400*/  STS.U16 [R14+UR4+0xdd80], R25 ;  /* 0x00dd80190e007988 */ /* 0x0001e80008000404 */
[----:B------:R-:W-:Y:S04]  /*40410*/  STS.U16 [R14+UR4+0xdd00], R0 ;  /* 0x00dd00000e007988 */ /* 0x000fe80008000404 */
[----:B------:R-:W-:Y:S04]  /*40420*/  STS.U16 [R14+UR4+0xde00], R18 ;  /* 0x00de00120e007988 */ /* 0x000fe80008000404 */
[----:B0-----:R-:W3:Y:S04]  /*40430*/  LDL.LU R25, [R1+0x7e4] ;  /* 0x0007e40001197983 */ /* 0x001ee80000300800 */
[----:B------:R0:W-:Y:S04]  /*40440*/  STS.U16 [R14+UR4+0x11d00], R26 ;  /* 0x011d001a0e007988 */ /* 0x0001e80008000404 */
[----:B------:R1:W-:Y:S04]  /*40450*/  STS.U16 [R14+UR4+0x11d80], R27 ;  /* 0x011d801b0e007988 */ /* 0x0003e80008000404 */
[----:B0-----:R-:W3:Y:S04]  /*40460*/  LDL.LU R26, [R1+0x7e0] ;  /* 0x0007e000011a7983 */ /* 0x001ee80000300800 */
[----:B-1----:R-:W3:Y:S04]  /*40470*/  LDL.LU R27, [R1+0x7dc] ;  /* 0x0007dc00011b7983 */ /* 0x002ee80000300800 */
[----:B--2---:R0:W-:Y:S04]  /*40480*/  STS.U16 [R14+UR4+0x13c80], R28 ;  /* 0x013c801c0e007988 */ /* 0x0041e80008000404 */
[----:B0-----:R-:W2:Y:S04]  /*40490*/  LDL.LU R28, [R1+0x7d8] ;  /* 0x0007d800011c7983 */ /* 0x001ea80000300800 */
[----:B------:R-:W2:Y:S04]  /*404a0*/  LDL.LU R0, [R1+0x6f4] ;  /* 0x0006f40001007983 */ /* 0x000ea80000300800 */
[----:B------:R-:W2:Y:S04]  /*404b0*/  LDL.LU R18, [R1+0x6f0] ;  /* 0x0006f00001127983 */ /* 0x000ea80000300800 */
        /* <DEDUP_REMOVED lines=31> */
[----:B---3--:R3:W-:Y:S04]  /*406b0*/  STS.U16 [R14+UR4+0x13d00], R24 ;  /* 0x013d00180e007988 */ /* 0x0087e80008000404 */
[----:B0-----:R-:W4:Y:S04]  /*406c0*/  LDL.LU R21, [R1+0x3b8] ;  /* 0x0003b80001157983 */ /* 0x001f280000300800 */
[----:B-1----:R-:W4:Y:S04]  /*406d0*/  LDL.LU R22, [R1+0x2d4] ;  /* 0x0002d40001167983 */ /* 0x002f280000300800 */
[----:B------:R-:W4:Y:S04]  /*406e0*/  LDL.LU R3, [R1+0x2d0] ;  /* 0x0002d00001037983 */ /* 0x000f280000300800 */
[----:B------:R-:W4:Y:S04]  /*406f0*/  LDL.LU R2, [R1+0x2cc] ;  /* 0x0002cc0001027983 */ /* 0x000f280000300800 */
[----:B------:R-:W4:Y:S04]  /*40700*/  LDL.LU R23, [R1+0x2c8] ;  /* 0x0002c80001177983 */ /* 0x000f280000300800 */
[----:B------:R0:W-:Y:S04]  /*40710*/  STS.U16 [R14+UR4+0x13e00], R25 ;  /* 0x013e00190e007988 */ /* 0x0001e80008000404 */
[----:B---3--:R-:W3:Y:S04]  /*40720*/  LDL.LU R24, [R1+0x2c4] ;  /* 0x0002c40001187983 */ /* 0x008ee80000300800 */
[----:B------:R1:W-:Y:S04]  /*40730*/  STS.U16 [R14+UR4+0x13e80], R26 ;  /* 0x013e801a0e007988 */ /* 0x0003e80008000404 */
[----:B------:R1:W-:Y:S04]  /*40740*/  STS.U16 [R14+UR4+0x13f00], R27 ;  /* 0x013f001b0e007988 */ /* 0x0003e80008000404 */
[----:B------:R1:W-:Y:S04]  /*40750*/  STS.U16 [R14+UR4+0xfc00], R5 ;  /* 0x00fc00050e007988 */ /* 0x0003e80008000404 */
[----:B0-----:R-:W3:Y:S04]  /*40760*/  LDL.LU R25, [R1+0x2c0] ;  /* 0x0002c00001197983 */ /* 0x001ee80000300800 */
[----:B-1----:R-:W3:Y:S04]  /*40770*/  LDL.LU R26, [R1+0x2bc] ;  /* 0x0002bc00011a7983 */ /* 0x002ee80000300800 */
[----:B------:R-:W3:Y:S04]  /*40780*/  LDL.LU R27, [R1+0x2b8] ;  /* 0x0002b800011b7983 */ /* 0x000ee80000300800 */
[----:B------:R-:W3:Y:S04]  /*40790*/  LDL.LU R5, [R1+0x1a4] ;  /* 0x0001a40001057983 */ /* 0x000ee80000300800 */
[----:B--2---:R0:W-:Y:S04]  /*407a0*/  STS.U16 [R14+UR4+0x13f80], R28 ;  /* 0x013f801c0e007988 */ /* 0x0041e80008000404 */
[----:B------:R1:W-:Y:S04]  /*407b0*/  STS.U16 [R14+UR4+0x15c00], R0 ;  /* 0x015c00000e007988 */ /* 0x0003e80008000404 */
[----:B------:R2:W-:Y:S04]  /*407c0*/  STS.U16 [R14+UR4+0x15c80], R18 ;  /* 0x015c80120e007988 */ /* 0x0005e80008000404 */
[----:B0-----:R-:W3:Y:S04]  /*407d0*/  LDL.LU R28, [R1+0x1a0] ;  /* 0x0001a000011c7983 */ /* 0x001ee80000300800 */
[----:B-1----:R-:W3:Y:S04]  /*407e0*/  LDL.LU R0, [R1+0x19c] ;  /* 0x00019c0001007983 */ /* 0x002ee80000300800 */
[----:B--2---:R-:W2:Y:S04]  /*407f0*/  LDL.LU R18, [R1+0x3378] ;  /* 0x0033780001127983 */ /* 0x004ea80000300800 */
        /* <DEDUP_REMOVED lines=13> */
[----:B------:R-:W2:Y:S04]  /*408d0*/  LDL.LU R8, [R1+0x3360] ;  /* 0x0033600001087983 */ /* 0x000ea80000300800 */
        /* <DEDUP_REMOVED lines=17> */
[----:B---3--:R3:W-:Y:S04]  /*409f0*/  STS.U16 [R14+UR4+0x19e00], R24 ;  /* 0x019e00180e007988 */ /* 0x0087e80008000404 */
[----:B0-----:R-:W2:Y:S04]  /*40a00*/  LDL.LU R21, [R1+0x3344] ;  /* 0x0033440001157983 */ /* 0x001ea80000300800 */
[----:B-1----:R-:W2:Y:S04]  /*40a10*/  LDL.LU R22, [R1+0x3340] ;  /* 0x0033400001167983 */ /* 0x002ea80000300800 */
[----:B------:R-:W2:Y:S04]  /*40a20*/  LDL R3, [R1+0x31a4] ;  /* 0x0031a40001037983 */ /* 0x000ea80000100800 */
[----:B------:R-:W2:Y:S04]  /*40a30*/  LDL R2, [R1+0x31a8] ;  /* 0x0031a80001027983 */ /* 0x000ea80000100800 */
[----:B------:R-:W2:Y:S04]  /*40a40*/  LDL.LU R23, [R1+0x333c] ;  /* 0x00333c0001177983 */ /* 0x000ea80000300800 */
[----:B---3--:R-:W3:Y:S04]  /*40a50*/  LDL.LU R24, [R1+0x3338] ;  /* 0x0033380001187983 */ /* 0x008ee80000300800 */
[----:B------:R0:W-:Y:S04]  /*40a60*/  STS.U16 [R14+UR4+0x19e80], R25 ;  /* 0x019e80190e007988 */ /* 0x0001e80008000404 */
[----:B------:R1:W-:Y:S01]  /*40a70*/  STS.U16 [R14+UR4+0x19f00], R26 ;  /* 0x019f001a0e007988 */ /* 0x0003e20008000404 */
[----:B------:R-:W-:-:S03]  /*40a80*/  PRMT R16, RZ, 0x7610, R16 ;  /* 0x00007610ff107816 */ /* 0x000fc60000000010 */
[----:B------:R1:W-:Y:S04]  /*40a90*/  STS.U16 [R14+UR4+0x19f80], R27 ;  /* 0x019f801b0e007988 */ /* 0x0003e80008000404 */
[----:B------:R1:W-:Y:S04]  /*40aa0*/  STS.U16 [R14+UR4+0x1bc00], R5 ;  /* 0x01bc00050e007988 */ /* 0x0003e80008000404 */
[----:B0-----:R-:W3:Y:S04]  /*40ab0*/  LDL.LU R25, [R1+0x3334] ;  /* 0x0033340001197983 */ /* 0x001ee80000300800 */
[----:B-1----:R-:W3:Y:S04]  /*40ac0*/  LDL.LU R26, [R1+0x3330] ;  /* 0x00333000011a7983 */ /* 0x002ee80000300800 */
[----:B------:R-:W3:Y:S04]  /*40ad0*/  LDL.LU R27, [R1+0x332c] ;  /* 0x00332c00011b7983 */ /* 0x000ee80000300800 */
[----:B------:R-:W3:Y:S04]  /*40ae0*/  LDL R5, [R1+0x31cc] ;  /* 0x0031cc0001057983 */ /* 0x000ee80000100800 */
[----:B------:R0:W-:Y:S04]  /*40af0*/  STS.U16 [R14+UR4+0x1bc80], R28 ;  /* 0x01bc801c0e007988 */ /* 0x0001e80008000404 */
[----:B------:R1:W-:Y:S04]  /*40b00*/  STS.U16 [R14+UR4+0x1bd00], R0 ;  /* 0x01bd00000e007988 */ /* 0x0003e80008000404 */
[----:B0-----:R-:W3:Y:S04]  /*40b10*/  LDL.LU R28, [R1+0x3328] ;  /* 0x00332800011c7983 */ /* 0x001ee80000300800 */
[----:B------:R0:W-:Y:S04]  /*40b20*/  STL.S16 [R1+0x14], R16 ;  /* 0x0000141001007387 */ /* 0x0001e80000100600 */
[----:B-1----:R-:W3:Y:S04]  /*40b30*/  LDL R0, [R1+0x31dc] ;  /* 0x0031dc0001007983 */ /* 0x002ee80000100800 */
[----:B0-----:R-:W3:Y:S04]  /*40b40*/  LDL R16, [R1+0x31d0] ;  /* 0x0031d00001107983 */ /* 0x001ee80000100800 */
[----:B----4-:R0:W-:Y:S04]  /*40b50*/  STS.U16 [R14+UR4+0x1bd80], R29 ;  /* 0x01bd801d0e007988 */ /* 0x0101e80008000404 */
[----:B0-----:R-:W4:Y:S04]  /*40b60*/  LDL.LU R29, [R1+0x3324] ;  /* 0x00332400011d7983 */ /* 0x001f280000300800 */
[----:B------:R0:W-:Y:S04]  /*40b70*/  STL [R1+0x331c], R14 ;  /* 0x00331c0e01007387 */ /* 0x0001e80000100800 */
[----:B0-----:R-:W2:Y:S04]  /*40b80*/  LDL R14, [R1+0x14] ;  /* 0x00001400010e7983 */ /* 0x001ea80000100800 */
[----:B--2---:R0:W2:Y:S04]  /*40b90*/  @!P1 LDG.E.U16 R14, desc[UR10][R2.64] ;  /* 0x0000000a020e9981 */ /* 0x0040a8000c1e1500 */
[----:B------:R-:W0:Y:S04]  /*40ba0*/  LDL R2, [R1+0x31b0] ;  /* 0x0031b00001027983 */ /* 0x000e280000100800 */
[----:B------:R-:W0:Y:S01]  /*40bb0*/  LDL R3, [R1+0x31bc] ;  /* 0x0031bc0001037983 */ /* 0x000e220000100800 */
[----:B------:R-:W-:-:S02]  /*40bc0*/  PRMT R17, RZ, 0x7610, R17 ;  /* 0x00007610ff117816 */ /* 0x000fc40000000011 */
[----:B0-----:R-:W-:-:S04]  /*40bd0*/  @!P1 LOP3.LUT R3, R3, R2, RZ, 0x3c, !PT ;  /* 0x0000000203039212 */ /* 0x001fc800078e3cff */
[----:B------:R-:W-:-:S04]  /*40be0*/  @!P1 LOP3.LUT R2, R3, R2, RZ, 0x3c, !PT ;  /* 0x0000000203029212 */ /* 0x000fc800078e3cff */
[----:B------:R-:W-:Y:S01]  /*40bf0*/  @!P1 LOP3.LUT R3, R3, R2, RZ, 0x3c, !PT ;  /* 0x0000000203039212 */ /* 0x000fe200078e3cff */
[----:B--2---:R0:W-:Y:S04]  /*40c00*/  @!P1 STL [R1+0x14], R14 ;  /* 0x0000140e01009387 */ /* 0x0041e80000100800 */
[----:B------:R3:W2:Y:S01]  /*40c10*/  @!P1 LDG.E.U16 R17, desc[UR10][R2.64] ;  /* 0x0000000a02119981 */ /* 0x0006a2000c1e1500 */
[----:B------:R-:W-:Y:S02]  /*40c20*/  PRMT R4, RZ, 0x7610, R4 ;  /* 0x00007610ff047816 */ /* 0x000fe40000000004 */
[----:B----4-:R-:W-:Y:S01]  /*40c30*/  PRMT R29, RZ, 0x7610, R29 ;  /* 0x00007610ff1d7816 */ /* 0x010fe2000000001d */
[----:B0-----:R-:W4:Y:S04]  /*40c40*/  LDL R14, [R1+0x31ec] ;  /* 0x0031ec00010e7983 */ /* 0x001f280000100800 */
[----:B------:R-:W2:Y:S01]  /*40c50*/  LDL R3, [R1+0x31c4] ;  /* 0x0031c40001037983 */ /* 0x000ea20000100800 */
[----:B---3--:R-:W-:-:S05]  /*40c60*/  @!P1 IMAD.MOV.U32 R2, RZ, RZ, R5 ;  /* 0x000000ffff029224 */ /* 0x008fca00078e0005 */
[----:B--2---:R0:W2:Y:S04]  /*40c70*/  @!P1 LDG.E.U16 R4, desc[UR10][R2.64] ;  /* 0x0000000a02049981 */ /* 0x0040a8000c1e1500 */
[----:B------:R1:W-:Y:S04]  /*40c80*/  STL [R1+0x18], R17 ;  /* 0x0000181101007387 */ /* 0x0003e80000100800 */
[----:B------:R-:W3:Y:S01]  /*40c90*/  LDL R5, [R1+0x3200] ;  /* 0x0032000001057983 */ /* 0x000ee20000100800 */
[----:B0-----:R-:W-:Y:S02]  /*40ca0*/  @!P1 IMAD.MOV.U32 R2, RZ, RZ, R0 ;  /* 0x000000ffff029224 */ /* 0x001fe400078e0000 */
[----:B------:R-:W-:Y:S01]  /*40cb0*/  @!P1 IMAD.MOV.U32 R3, RZ, RZ, R16 ;  /* 0x000000ffff039224 */ /* 0x000fe200078e0010 */
[----:B-1----:R-:W3:Y:S04]  /*40cc0*/  LDL R17, [R1+0x31fc] ;  /* 0x0031fc0001117983 */ /* 0x002ee80000100800 */
[----:B------:R4:W3:Y:S04]  /*40cd0*/  @!P1 LDG.E.U16 R29, desc[UR10][R2.64] ;  /* 0x0000000a021d9981 */ /* 0x0008e8000c1e1500 */
[----:B--2---:R0:W-:Y:S04]  /*40ce0*/  STL [R1+0x10], R4 ;  /* 0x0000100401007387 */ /* 0x0041e80000100800 */
[----:B------:R-:W2:Y:S01]  /*40cf0*/  LDL R3, [R1+0x31e0] ;  /* 0x0031e00001037983 */ /* 0x000ea20000100800 */
[----:B------:R-:W-:Y:S01]  /*40d00*/  PRMT R27, RZ, 0x7610, R27 ;  /* 0x00007610ff1b7816 */ /* 0x000fe2000000001b */
[----:B----4-:R-:W-:-:S02]  /*40d10*/  @!P1 IMAD.MOV.U32 R2, RZ, RZ, R14 ;  /* 0x000000ffff029224 */ /* 0x010fc400078e000e */
[----:B------:R-:W4:Y:S04]  /*40d20*/  LDL R16, [R1+0x3210] ;  /* 0x0032100001107983 */ /* 0x000f280000100800 */
[----:B------:R-:W4:Y:S04]  /*40d30*/  LDL R0, [R1+0x321c] ;  /* 0x00321c0001007983 */ /* 0x000f280000100800 */
[----:B0-----:R-:W4:Y:S04]  /*40d40*/  LDL R4, [R1+0x320c] ;  /* 0x00320c0001047983 */ /* 0x001f280000100800 */
[----:B---3--:R-:W-:Y:S01]  /*40d50*/  STL [R1+0x32c8], R29 ;  /* 0x0032c81d01007387 */ /* 0x008fe20000100800 */
[----:B------:R-:W-:-:S02]  /*40d60*/  PRMT R26, RZ, 0x7610, R26 ;  /* 0x00007610ff1a7816 */ /* 0x000fc4000000001a */
[----:B------:R-:W-:Y:S01]  /*40d70*/  PRMT R20, RZ, 0x7610, R20 ;  /* 0x00007610ff147816 */ /* 0x000fe20000000014 */
[----:B------:R-:W3:Y:S04]  /*40d80*/  LDL R14, [R1+0x322c] ;  /* 0x00322c00010e7983 */ /* 0x000ee80000100800 */
[----:B--2---:R0:W2:Y:S04]  /*40d90*/  @!P1 LDG.E.U16 R27, desc[UR10][R2.64] ;  /* 0x0000000a021b9981 */ /* 0x0040a8000c1e1500 */
[----:B----4-:R1:W4:Y:S04]  /*40da0*/  @!P1 LDG.E.U16 R20, desc[UR10][R4.64] ;  /* 0x0000000a04149981 */ /* 0x010328000c1e1500 */
[----:B------:R-:W3:Y:S01]  /*40db0*/  LDL R3, [R1+0x31f0] ;  /* 0x0031f00001037983 */ /* 0x000ee20000100800 */
[----:B0-----:R-:W-:-:S05]  /*40dc0*/  @!P1 IMAD.MOV.U32 R2, RZ, RZ, R17 ;  /* 0x000000ffff029224 */ /* 0x001fca00078e0011 */
[----:B---3--:R0:W3:Y:S01]  /*40dd0*/  @!P1 LDG.E.U16 R26, desc[UR10][R2.64] ;  /* 0x0000000a021a9981 */ /* 0x0080e2000c1e1500 */
[----:B-1----:R-:W-:Y:S02]  /*40de0*/  @!P1 IMAD.MOV.U32 R4, RZ, RZ, R0 ;  /* 0x000000ffff049224 */ /* 0x002fe400078e0000 */
[----:B------:R-:W-:Y:S01]  /*40df0*/  @!P1 IMAD.MOV.U32 R5, RZ, RZ, R16 ;  /* 0x000000ffff059224 */ /* 0x000fe200078e0010 */
[----:B--2---:R-:W-:Y:S01]  /*40e00*/  STL [R1+0x32c4], R27 ;  /* 0x0032c41b01007387 */ /* 0x004fe20000100800 */
[----:B0-----:R-:W-:-:S06]  /*40e10*/  PRMT R2, RZ, 0x7610, R2 ;  /* 0x00007610ff027816 */ /* 0x001fcc0000000002 */
[----:B------:R0:W2:Y:S04]  /*40e20*/  @!P1 LDG.E.U16 R2, desc[UR10][R4.64] ;  /* 0x0000000a04029981 */ /* 0x0000a8000c1e1500 */
[----:B---3--:R-:W-:Y:S04]  /*40e30*/  STL [R1+0x32c0], R26 ;  /* 0x0032c01a01007387 */ /* 0x008fe80000100800 */
[----:B------:R-:W3:Y:S04]  /*40e40*/  LDL R17, [R1+0x324c] ;  /* 0x00324c0001117983 */ /* 0x000ee80000100800 */
[----:B----4-:R-:W-:Y:S04]  /*40e50*/  STL [R1+0x32cc], R20 ;  /* 0x0032cc1401007387 */ /* 0x010fe80000100800 */
[----:B------:R-:W4:Y:S01]  /*40e60*/  LDL R5, [R1+0x3220] ;  /* 0x0032200001057983 */ /* 0x000f220000100800 */
[----:B------:R-:W-:Y:S01]  /*40e70*/  PRMT R13, RZ, 0x7610, R13 ;  /* 0x00007610ff0d7816 */ /* 0x000fe2000000000d */
[----:B0-----:R-:W-:-:S02]  /*40e80*/  @!P1 IMAD.MOV.U32 R4, RZ, RZ, R14 ;  /* 0x000000ffff049224 */ /* 0x001fc400078e000e */
[----:B------:R-:W3:Y:S04]  /*40e90*/  LDL R16, [R1+0x3250] ;  /* 0x0032500001107983 */ /* 0x000ee80000100800 */
[----:B------:R-:W3:Y:S04]  /*40ea0*/  LDL R0, [R1+0x325c] ;  /* 0x00325c0001007983 */ /* 0x000ee80000100800 */
[----:B--2---:R0:W-:Y:S04]  /*40eb0*/  STL [R1+0x32d0], R2 ;  /* 0x0032d00201007387 */ /* 0x0041e80000100800 */
[----:B------:R-:W2:Y:S04]  /*40ec0*/  LDL R14, [R1+0x326c] ;  /* 0x00326c00010e7983 */ /* 0x000ea80000100800 */
[----:B0-----:R-:W2:Y:S04]  /*40ed0*/  LDL R2, [R1+0x3240] ;  /* 0x0032400001027983 */ /* 0x001ea80000100800 */
[----:B----4-:R-:W4:Y:S04]  /*40ee0*/  @!P1 LDG.E.U16 R13, desc[UR10][R4.64] ;  /* 0x0000000a040d9981 */ /* 0x010f28000c1e1500 */
[----:B------:R-:W3:Y:S04]  /*40ef0*/  LDL R4, [R1+0x3230] ;  /* 0x0032300001047983 */ /* 0x000ee80000100800 */
[----:B------:R-:W3:Y:S01]  /*40f00*/  LDL R5, [R1+0x323c] ;  /* 0x00323c0001057983 */ /* 0x000ee20000100800 */
[----:B------:R-:W-:-:S03]  /*40f10*/  PRMT R11, RZ, 0x7610, R11 ;  /* 0x00007610ff0b7816 */ /* 0x000fc6000000000b */
[----:B----4-:R0:W-:Y:S04]  /*40f20*/  STL [R1+0x32d4], R13 ;  /* 0x0032d40d01007387 */ /* 0x0101e80000100800 */
[----:B0-----:R-:W4:Y:S01]  /*40f30*/  LDL R13, [R1+0x3260] ;  /* 0x00326000010d7983 */ /* 0x001f220000100800 */
[----:B---3--:R-:W-:-:S04]  /*40f40*/  @!P1 LOP3.LUT R5, R5, R4, RZ, 0x3c, !PT ;  /* 0x0000000405059212 */ /* 0x008fc800078e3cff */
[----:B------:R-:W-:-:S04]  /*40f50*/  @!P1 LOP3.LUT R4, R5, R4, RZ, 0x3c, !PT ;  /* 0x0000000405049212 */ /* 0x000fc800078e3cff */
[----:B------:R-:W-:Y:S02]  /*40f60*/  @!P1 LOP3.LUT R5, R5, R4, RZ, 0x3c, !PT ;  /* 0x0000000405059212 */ /* 0x000fe400078e3cff */
[----:B------:R-:W-:-:S03]  /*40f70*/  PRMT R9, RZ, 0x7610, R9 ;  /* 0x00007610ff097816 */ /* 0x000fc60000000009 */
[----:B------:R0:W3:Y:S01]  /*40f80*/  @!P1 LDG.E.U16 R11, desc[UR10][R4.64] ;  /* 0x0000000a040b9981 */ /* 0x0000e2000c1e1500 */
[----:B------:R-:W-:Y:S01]  /*40f90*/  PRMT R7, RZ, 0x7610, R7 ;  /* 0x00007610ff077816 */ /* 0x000fe20000000007 */
[----:B0-----:R-:W-:Y:S02]  /*40fa0*/  @!P1 IMAD.MOV.U32 R4, RZ, RZ, R17 ;  /* 0x000000ffff049224 */ /* 0x001fe400078e0011 */
[----:B--2---:R-:W-:Y:S02]  /*40fb0*/  @!P1 IMAD.MOV.U32 R5, RZ, RZ, R2 ;  /* 0x000000ffff059224 */ /* 0x004fe400078e0002 */
[----:B------:R-:W-:Y:S02]  /*40fc0*/  @!P1 IMAD.MOV.U32 R17, RZ, RZ, R16 ;  /* 0x000000ffff119224 */ /* 0x000fe400078e0010 */
[----:B------:R-:W-:Y:S01]  /*40fd0*/  @!P1 IMAD.MOV.U32 R16, RZ, RZ, R0 ;  /* 0x000000ffff109224 */ /* 0x000fe200078e0000 */
[----:B------:R0:W2:Y:S04]  /*40fe0*/  @!P1 LDG.E.U16 R9, desc[UR10][R4.64] ;  /* 0x0000000a04099981 */ /* 0x0000a8000c1e1500 */
[----:B------:R1:W2:Y:S01]  /*40ff0*/  @!P1 LDG.E.U16 R7, desc[UR10][R16.64] ;  /* 0x0000000a10079981 */ /* 0x0002a2000c1e1500 */
[----:B0-----:R-:W-:Y:S01]  /*41000*/  PRMT R5, RZ, 0x7610, R5 ;  /* 0x00007610ff057816 */ /* 0x001fe20000000005 */
[----:B-1----:R-:W-:-:S02]  /*41010*/  @!P1 IMAD.MOV.U32 R16, RZ, RZ, R14 ;  /* 0x000000ffff109224 */ /* 0x002fc400078e000e */
[----:B----4-:R-:W-:-:S05]  /*41020*/  @!P1 IMAD.MOV.U32 R17, RZ, RZ, R13 ;  /* 0x000000ffff119224 */ /* 0x010fca00078e000d */
[----:B------:R-:W4:Y:S04]  /*41030*/  @!P1 LDG.E.U16 R5, desc[UR10][R16.64] ;  /* 0x0000000a10059981 */ /* 0x000f28000c1e1500 */
[----:B---3--:R0:W-:Y:S04]  /*41040*/  STL [R1+0x32d8], R11 ;  /* 0x0032d80b01007387 */ /* 0x0081e80000100800 */
[----:B0-----:R-:W3:Y:S04]  /*41050*/  LDL R11, [R1+0x327c] ;  /* 0x00327c00010b7983 */ /* 0x001ee80000100800 */
[----:B--2---:R0:W-:Y:S04]  /*41060*/  STL [R1+0x32dc], R9 ;  /* 0x0032dc0901007387 */ /* 0x0041e80000100800 */
[----:B------:R-:W2:Y:S04]  /*41070*/  LDL R2, [R1+0x3280] ;  /* 0x0032800001027983 */ /* 0x000ea80000100800 */
[----:B------:R-:W2:Y:S04]  /*41080*/  LDL R0, [R1+0x328c] ;  /* 0x00328c0001007983 */ /* 0x000ea80000100800 */
[----:B0-----:R-:W2:Y:S04]  /*41090*/  LDL R9, [R1+0x3270] ;  /* 0x0032700001097983 */ /* 0x001ea80000100800 */
[----:B------:R0:W-:Y:S04]  /*410a0*/  STL [R1+0x32e0], R7 ;  /* 0x0032e00701007387 */ /* 0x0001e80000100800 */
[----:B------:R-:W2:Y:S04]  /*410b0*/  LDL R14, [R1+0x31a0] ;  /* 0x0031a000010e7983 */ /* 0x000ea80000100800 */
[----:B------:R-:W2:Y:S04]  /*410c0*/  LDL R13, [R1+0x31ac] ;  /* 0x0031ac00010d7983 */ /* 0x000ea80000100800 */
[----:B0-----:R-:W2:Y:S04]  /*410d0*/  LDL R7, [R1+0x31b4] ;  /* 0x0031b40001077983 */ /* 0x001ea80000100800 */
[----:B----4-:R0:W-:Y:S04]  /*410e0*/  STL [R1+0x32e4], R5 ;  /* 0x0032e40501007387 */ /* 0x0101e80000100800 */
[----:B0-----:R-:W4:Y:S01]  /*410f0*/  LDL R5, [R1+0x3194] ;  /* 0x0031940001057983 */ /* 0x001f220000100800 */
[----:B------:R-:W-:-:S02]  /*41100*/  PRMT R4, RZ, 0x7610, R4 ;  /* 0x00007610ff047816 */ /* 0x000fc40000000004 */
[----:B------:R-:W-:Y:S01]  /*41110*/  PRMT R3, RZ, 0x7610, R3 ;  /* 0x00007610ff037816 */ /* 0x000fe20000000003 */
[----:B---3--:R-:W-:Y:S01]  /*41120*/  @!P1 IMAD.MOV.U32 R16, RZ, RZ, R11 ;  /* 0x000000ffff109224 */ /* 0x008fe200078e000b */
[----:B------:R-:W-:Y:S01]  /*41130*/  PRMT R20, RZ, 0x7610, R20 ;  /* 0x00007610ff147816 */ /* 0x000fe20000000014 */
[----:B------:R-:W3:Y:S01]  /*41140*/  LDL R11, [R1+0x31b8] ;  /* 0x0031b800010b7983 */ /* 0x000ee20000100800 */
[----:B--2---:R-:W-:-:S03]  /*41150*/  @!P1 IMAD.MOV.U32 R17, RZ, RZ, R9 ;  /* 0x000000ffff119224 */ /* 0x004fc600078e0009 */
[----:B------:R-:W2:Y:S04]  /*41160*/  LDL R9, [R1+0x31c0] ;  /* 0x0031c00001097983 */ /* 0x000ea80000100800 */
[----:B------:R0:W3:Y:S02]  /*41170*/  @!P1 LDG.E.U16 R4, desc[UR10][R16.64] ;  /* 0x0000000a10049981 */ /* 0x0000e4000c1e1500 */
[----:B0-----:R-:W-:Y:S02]  /*41180*/  @!P1 IMAD.MOV.U32 R16, RZ, RZ, R0 ;  /* 0x000000ffff109224 */ /* 0x001fe400078e0000 */
[----:B------:R-:W-:-:S05]  /*41190*/  @!P1 IMAD.MOV.U32 R17, RZ, RZ, R2 ;  /* 0x000000ffff119224 */ /* 0x000fca00078e0002 */
[----:B------:R0:W2:Y:S02]  /*411a0*/  @!P1 LDG.E.U16 R3, desc[UR10][R16.64] ;  /* 0x0000000a10039981 */ /* 0x0000a4000c1e1500 */
[----:B0-----:R-:W-:Y:S02]  /*411b0*/  @!P0 IMAD.MOV.U32 R16, RZ, RZ, R14 ;  /* 0x000000ffff108224 */ /* 0x001fe400078e000e */
[----:B----4-:R-:W-:-:S05]  /*411c0*/  @!P0 IMAD.MOV.U32 R17, RZ, RZ, R5 ;  /* 0x000000ffff118224 */ /* 0x010fca00078e0005 */
[----:B------:R0:W4:Y:S01]  /*411d0*/  @!P0 LDG.E.U16 R20, desc[UR10][R16.64] ;  /* 0x0000000a10148981 */ /* 0x000122000c1e1500 */
[----:B------:R-:W-:Y:S02]  /*411e0*/  PRMT R29, RZ, 0x7610, R29 ;  /* 0x00007610ff1d7816 */ /* 0x000fe4000000001d */
[----:B------:R-:W-:Y:S01]  /*411f0*/  PRMT R27, RZ, 0x7610, R27 ;  /* 0x00007610ff1b7816 */ /* 0x000fe2000000001b */
[----:B0-----:R-:W-:Y:S02]  /*41200*/  @!P0 IMAD.MOV.U32 R16, RZ, RZ, R7 ;  /* 0x000000ffff108224 */ /* 0x001fe400078e0007 */
[----:B------:R-:W-:-:S05]  /*41210*/  @!P0 IMAD.MOV.U32 R17, RZ, RZ, R13 ;  /* 0x000000ffff118224 */ /* 0x000fca00078e000d */
[----:B------:R2:W4:Y:S04]  /*41220*/  @!P0 LDG.E.U16 R29, desc[UR10][R16.64] ;  /* 0x0000000a101d8981 */ /* 0x000528000c1e1500 */
[----:B---3--:R0:W-:Y:S04]  /*41230*/  STL [R1+0x32e8], R4 ;  /* 0x0032e80401007387 */ /* 0x0081e80000100800 */
[----:B------:R-:W3:Y:S04]  /*41240*/  LDL R2, [R1+0x31c8] ;  /* 0x0031c80001027983 */ /* 0x000ee80000100800 */
[----:B------:R-:W3:Y:S01]  /*41250*/  LDL R0, [R1+0x31d4] ;  /* 0x0031d40001007983 */ /* 0x000ee20000100800 */
[----:B--2---:R-:W-:-:S02]  /*41260*/  @!P0 IMAD.MOV.U32 R16, RZ, RZ, R9 ;  /* 0x000000ffff108224 */ /* 0x004fc400078e0009 */
[----:B------:R-:W-:-:S05]  /*41270*/  @!P0 IMAD.MOV.U32 R17, RZ, RZ, R11 ;  /* 0x000000ffff118224 */ /* 0x000fca00078e000b */
[----:B------:R3:W2:Y:S04]  /*41280*/  @!P0 LDG.E.U16 R27, desc[UR10][R16.64] ;  /* 0x0000000a101b8981 */ /* 0x0006a8000c1e1500 */
[----:B------:R1:W-:Y:S04]  /*41290*/  STL [R1+0x32ec], R3 ;  /* 0x0032ec0301007387 */ /* 0x0003e80000100800 */
[----:B----4-:R-:W-:Y:S04]  /*412a0*/  STL [R1+0x32f0], R20 ;  /* 0x0032f01401007387 */ /* 0x010fe80000100800 */
[----:B------:R-:W4:Y:S04]  /*412b0*/  LDL R7, [R1+0x3218] ;  /* 0x0032180001077983 */ /* 0x000f280000100800 */
[----:B------:R-:W4:Y:S01]  /*412c0*/  LDL R5, [R1+0x3224] ;  /* 0x0032240001057983 */ /* 0x000f220000100800 */
[----:B------:R-:W-:-:S02]  /*412d0*/  PRMT R26, RZ, 0x7610, R26 ;  /* 0x00007610ff1a7816 */ /* 0x000fc4000000001a */
[----:B------:R-:W-:Y:S01]  /*412e0*/  PRMT R12, RZ, 0x7610, R12 ;  /* 0x00007610ff0c7816 */ /* 0x000fe2000000000c */
[----:B---3--:R-:W-:Y:S02]  /*412f0*/  @!P0 IMAD.MOV.U32 R17, RZ, RZ, R2 ;  /* 0x000000ffff118224 */ /* 0x008fe400078e0002 */
[----:B------:R-:W-:-:S05]  /*41300*/  @!P0 IMAD.MOV.U32 R16, RZ, RZ, R0 ;  /* 0x000000ffff108224 */ /* 0x000fca00078e0000 */
[----:B------:R4:W3:Y:S04]  /*41310*/  @!P0 LDG.E.U16 R26, desc[UR10][R16.64] ;  /* 0x0000000a101a8981 */ /* 0x0008e8000c1e1500 */
[----:B------:R-:W-:Y:S04]  /*41320*/  STL [R1+0x32f4], R29 ;  /* 0x0032f41d01007387 */ /* 0x000fe80000100800 */
[----:B0-----:R-:W3:Y:S04]  /*41330*/  LDL R4, [R1+0x31d8] ;  /* 0x0031d80001047983 */ /* 0x001ee80000100800 */
[----:B-1----:R-:W3:Y:S04]  /*41340*/  LDL R3, [R1+0x31e4] ;  /* 0x0031e40001037983 */ /* 0x002ee80000100800 */
[----:B--2---:R-:W-:Y:S04]  /*41350*/  STL [R1+0x32f8], R27 ;  /* 0x0032f81b01007387 */ /* 0x004fe80000100800 */
[----:B------:R-:W2:Y:S04]  /*41360*/  LDL R11, [R1+0x3228] ;  /* 0x00322800010b7983 */ /* 0x000ea80000100800 */
[----:B------:R-:W2:Y:S04]  /*41370*/  LDL R9, [R1+0x3234] ;  /* 0x0032340001097983 */ /* 0x000ea80000100800 */
[----:B------:R-:W2:Y:S04]  /*41380*/  LDL R2, [R1+0x3238] ;  /* 0x0032380001027983 */ /* 0x000ea80000100800 */
[----:B------:R-:W2:Y:S01]  /*41390*/  LDL R0, [R1+0x3244] ;  /* 0x0032440001007983 */ /* 0x000ea20000100800 */
[----:B----4-:R-:W-:-:S02]  /*413a0*/  @!P0 IMAD.MOV.U32 R17, RZ, RZ, R7 ;  /* 0x000000ffff118224 */ /* 0x010fc400078e0007 */
[----:B------:R-:W-:-:S05]  /*413b0*/  @!P0 IMAD.MOV.U32 R16, RZ, RZ, R5 ;  /* 0x000000ffff108224 */ /* 0x000fca00078e0005 */
[----:B------:R0:W4:Y:S01]  /*413c0*/  @!P0 LDG.E.U16 R12, desc[UR10][R16.64] ;  /* 0x0000000a100c8981 */ /* 0x000122000c1e1500 */
[----:B------:R-:W-:Y:S02]  /*413d0*/  PRMT R28, RZ, 0x7610, R28 ;  /* 0x00007610ff1c7816 */ /* 0x000fe4000000001c */
[----:B------:R-:W-:Y:S02]  /*413e0*/  PRMT R10, RZ, 0x7610, R10 ;  /* 0x00007610ff0a7816 */ /* 0x000fe4000000000a */
[----:B------:R-:W-:Y:S01]  /*413f0*/  PRMT R8, RZ, 0x7610, R8 ;  /* 0x00007610ff087816 */ /* 0x000fe20000000008 */
[----:B---3--:R-:W-:Y:S04]  /*41400*/  STL [R1+0x32fc], R26 ;  /* 0x0032fc1a01007387 */ /* 0x008fe80000100800 */
[----:B------:R-:W3:Y:S04]  /*41410*/  LDL R7, [R1+0x31e8] ;  /* 0x0031e80001077983 */ /* 0x000ee80000100800 */
[----:B------:R-:W3:Y:S01]  /*41420*/  LDL R5, [R1+0x31f4] ;  /* 0x0031f40001057983 */ /* 0x000ee20000100800 */
[----:B0-----:R-:W-:-:S02]  /*41430*/  @!P0 IMAD.MOV.U32 R16, RZ, RZ, R3 ;  /* 0x000000ffff108224 */ /* 0x001fc400078e0003 */
[----:B------:R-:W-:-:S05]  /*41440*/  @!P0 IMAD.MOV.U32 R17, RZ, RZ, R4 ;  /* 0x000000ffff118224 */ /* 0x000fca00078e0004 */
[----:B------:R2:W3:Y:S02]  /*41450*/  @!P0 LDG.E.U16 R28, desc[UR10][R16.64] ;  /* 0x0000000a101c8981 */ /* 0x0004e4000c1e1500 */
[----:B--2---:R-:W-:Y:S02]  /*41460*/  @!P0 IMAD.MOV.U32 R16, RZ, RZ, R9 ;  /* 0x000000ffff108224 */ /* 0x004fe400078e0009 */
[----:B------:R-:W-:-:S05]  /*41470*/  @!P0 IMAD.MOV.U32 R17, RZ, RZ, R11 ;  /* 0x000000ffff118224 */ /* 0x000fca00078e000b */
[----:B------:R0:W2:Y:S02]  /*41480*/  @!P0 LDG.E.U16 R10, desc[UR10][R16.64] ;  /* 0x0000000a100a8981 */ /* 0x0000a4000c1e1500 */
[----:B0-----:R-:W-:Y:S02]  /*41490*/  @!P0 IMAD.MOV.U32 R16, RZ, RZ, R0 ;  /* 0x000000ffff108224 */ /* 0x001fe400078e0000 */
[----:B------:R-:W-:-:S05]  /*414a0*/  @!P0 IMAD.MOV.U32 R17, RZ, RZ, R2 ;  /* 0x000000ffff118224 */ /* 0x000fca00078e0002 */
[----:B------:R3:W2:Y:S04]  /*414b0*/  @!P0 LDG.E.U16 R8, desc[UR10][R16.64] ;  /* 0x0000000a10088981 */ /* 0x0006a8000c1e1500 */
[----:B----4-:R0:W-:Y:S04]  /*414c0*/  STL [R1+0x3300], R12 ;  /* 0x0033000c01007387 */ /* 0x0101e80000100800 */
        /* <DEDUP_REMOVED lines=8> */
[----:B--2---:R1:W-:Y:S04]  /*41550*/  STL [R1+0x3308], R10 ;  /* 0x0033080a01007387 */ /* 0x0043e80000100800 */
[----:B------:R-:W2:Y:S04]  /*41560*/  LDL R2, [R1+0x31f8] ;  /* 0x0031f80001027983 */ /* 0x000ea80000100800 */
[----:B------:R-:W2:Y:S04]  /*41570*/  LDL R0, [R1+0x3204] ;  /* 0x0032040001007983 */ /* 0x000ea80000100800 */
[----:B------:R1:W-:Y:S04]  /*41580*/  STL [R1+0x330c], R8 ;  /* 0x00330c0801007387 */ /* 0x0003e80000100800 */
[----:B0-----:R-:W2:Y:S04]  /*41590*/  LDL R12, [R1+0x3258] ;  /* 0x00325800010c7983 */ /* 0x001ea80000100800 */
[----:B------:R-:W2:Y:S01]  /*415a0*/  LDL R11, [R1+0x3264] ;  /* 0x00326400010b7983 */ /* 0x000ea20000100800 */
[----:B----4-:R-:W-:-:S02]  /*415b0*/  @!P0 IMAD.MOV.U32 R17, RZ, RZ, R4 ;  /* 0x000000ffff118224 */ /* 0x010fc400078e0004 */
[----:B------:R-:W-:-:S05]  /*415c0*/  @!P0 IMAD.MOV.U32 R16, RZ, RZ, R3 ;  /* 0x000000ffff108224 */ /* 0x000fca00078e0003 */
[----:B------:R2:W4:Y:S01]  /*415d0*/  @!P0 LDG.E.U16 R6, desc[UR10][R16.64] ;  /* 0x0000000a10068981 */ /* 0x000522000c1e1500 */
[----:B------:R-:W-:Y:S02]  /*415e0*/  PRMT R18, RZ, 0x7610, R18 ;  /* 0x00007610ff127816 */ /* 0x000fe40000000012 */
[----:B------:R-:W-:Y:S01]  /*415f0*/  PRMT R15, RZ, 0x7610, R15 ;  /* 0x00007610ff0f7816 */ /* 0x000fe2000000000f */
[----:B---3--:R-:W-:Y:S04]  /*41600*/  STL [R1+0x3310], R22 ;  /* 0x0033101601007387 */ /* 0x008fe80000100800 */
[----:B-1----:R-:W3:Y:S04]  /*41610*/  LDL R10, [R1+0x3268] ;  /* 0x00326800010a7983 */ /* 0x002ee80000100800 */
[----:B------:R-:W3:Y:S04]  /*41620*/  LDL R9, [R1+0x3274] ;  /* 0x0032740001097983 */ /* 0x000ee80000100800 */
[----:B------:R-:W3:Y:S04]  /*41630*/  LDL R8, [R1+0x3208] ;  /* 0x0032080001087983 */ /* 0x000ee80000100800 */
[----:B------:R-:W3:Y:S01]  /*41640*/  LDL R7, [R1+0x3214] ;  /* 0x0032140001077983 */ /* 0x000ee20000100800 */
[----:B--2---:R-:W-:-:S02]  /*41650*/  @!P0 IMAD.MOV.U32 R17, RZ, RZ, R2 ;  /* 0x000000ffff118224 */ /* 0x004fc400078e0002 */
[----:B------:R-:W-:-:S05]  /*41660*/  @!P0 IMAD.MOV.U32 R16, RZ, RZ, R0 ;  /* 0x000000ffff108224 */ /* 0x000fca00078e0000 */
[----:B------:R0:W2:Y:S02]  /*41670*/  @!P0 LDG.E.U16 R18, desc[UR10][R16.64] ;  /* 0x0000000a10128981 */ /* 0x0000a4000c1e1500 */
[----:B0-----:R-:W-:Y:S02]  /*41680*/  @!P0 IMAD.MOV.U32 R17, RZ, RZ, R12 ;  /* 0x000000ffff118224 */ /* 0x001fe400078e000c */
[----:B------:R-:W-:-:S05]  /*41690*/  @!P0 IMAD.MOV.U32 R16, RZ, RZ, R11 ;  /* 0x000000ffff108224 */ /* 0x000fca00078e000b */
[----:B------:R3:W2:Y:S04]  /*416a0*/  @!P0 LDG.E.U16 R15, desc[UR10][R16.64] ;  /* 0x0000000a100f8981 */ /* 0x0006a8000c1e1500 */
[----:B----4-:R0:W-:Y:S04]  /*416b0*/  STL [R1+0x3314], R6 ;  /* 0x0033140601007387 */ /* 0x0101e80000100800 */
[----:B------:R-:W4:Y:S04]  /*416c0*/  LDL R5, [R1+0x3284] ;  /* 0x0032840001057983 */ /* 0x000f280000100800 */
[----:B------:R-:W4:Y:S04]  /*416d0*/  LDL R4, [R1+0x3290] ;  /* 0x0032900001047983 */ /* 0x000f280000100800 */
[----:B------:R-:W4:Y:S04]  /*416e0*/  LDL R3, [R1+0x3298] ;  /* 0x0032980001037983 */ /* 0x000f280000100800 */
[----:B------:R-:W4:Y:S04]  /*416f0*/  LDL R2, [R1+0x3288] ;  /* 0x0032880001027983 */ /* 0x000f280000100800 */
[----:B------:R-:W4:Y:S04]  /*41700*/  LDL R0, [R1+0x3294] ;  /* 0x0032940001007983 */ /* 0x000f280000100800 */
[----:B0-----:R-:W4:Y:S01]  /*41710*/  LDL R6, [R1+0x3278] ;  /* 0x0032780001067983 */ /* 0x001f220000100800 */
[----:B------:R-:W0:Y:S01]  /*41720*/  S2R R14, SR_TID.X ;  /* 0x00000000000e7919 */ /* 0x000e220000002100 */
[----:B------:R-:W-:-:S02]  /*41730*/  PRMT R19, RZ, 0x7610, R19 ;  /* 0x00007610ff137816 */ /* 0x000fc40000000013 */
[----:B------:R-:W-:Y:S01]  /*41740*/  PRMT R21, RZ, 0x7610, R21 ;  /* 0x00007610ff157816 */ /* 0x000fe20000000015 */
[----:B---3--:R-:W-:Y:S02]  /*41750*/  @!P0 IMAD.MOV.U32 R17, RZ, RZ, R10 ;  /* 0x000000ffff118224 */ /* 0x008fe400078e000a */
[----:B------:R-:W-:-:S05]  /*41760*/  @!P0 IMAD.MOV.U32 R16, RZ, RZ, R9 ;  /* 0x000000ffff108224 */ /* 0x000fca00078e0009 */
[----:B------:R1:W3:Y:S01]  /*41770*/  @!P0 LDG.E.U16 R19, desc[UR10][R16.64] ;  /* 0x0000000a10138981 */ /* 0x0002e2000c1e1500 */
[----:B------:R-:W-:Y:S01]  /*41780*/  PRMT R23, RZ, 0x7610, R23 ;  /* 0x00007610ff177816 */ /* 0x000fe20000000017 */
[----:B-1----:R-:W-:Y:S02]  /*41790*/  @!P0 IMAD.MOV.U32 R16, RZ, RZ, R7 ;  /* 0x000000ffff108224 */ /* 0x002fe400078e0007 */
[----:B------:R-:W-:-:S05]  /*417a0*/  @!P0 IMAD.MOV.U32 R17, RZ, RZ, R8 ;  /* 0x000000ffff118224 */ /* 0x000fca00078e0008 */
[----:B------:R4:W3:Y:S01]  /*417b0*/  @!P0 LDG.E.U16 R21, desc[UR10][R16.64] ;  /* 0x0000000a10158981 */ /* 0x0008e2000c1e1500 */
[----:B------:R-:W-:-:S03]  /*417c0*/  PRMT R24, RZ, 0x7610, R24 ;  /* 0x00007610ff187816 */ /* 0x000fc60000000018 */
[----:B--2---:R1:W-:Y:S01]  /*417d0*/  STL [R1+0x3318], R18 ;  /* 0x0033181201007387 */ /* 0x0043e20000100800 */
[----:B------:R-:W-:-:S03]  /*417e0*/  PRMT R25, RZ, 0x7610, R25 ;  /* 0x00007610ff197816 */ /* 0x000fc60000000019 */
[----:B------:R2:W-:Y:S04]  /*417f0*/  STL [R1+0x3320], R15 ;  /* 0x0033200f01007387 */ /* 0x0005e80000100800 */
[----:B-1----:R-:W3:Y:S01]  /*41800*/  LDL.LU R18, [R1+0x298] ;  /* 0x0002980001127983 */ /* 0x002ee20000300800 */
[----:B----4-:R-:W-:Y:S02]  /*41810*/  @!P0 IMAD.MOV.U32 R16, RZ, RZ, R5 ;  /* 0x000000ffff108224 */ /* 0x010fe400078e0005 */
[----:B------:R-:W-:Y:S02]  /*41820*/  @!P0 IMAD.MOV.U32 R17, RZ, RZ, R6 ;  /* 0x000000ffff118224 */ /* 0x000fe400078e0006 */
[----:B------:R-:W4:Y:S04]  /*41830*/  LDL.LU R6, [R1+0x28c] ;  /* 0x00028c0001067983 */ /* 0x000f280000300800 */
[----:B------:R1:W4:Y:S04]  /*41840*/  @!P0 LDG.E.U16 R23, desc[UR10][R16.64] ;  /* 0x0000000a10178981 */ /* 0x000328000c1e1500 */
[----:B------:R-:W4:Y:S04]  /*41850*/  LDL.LU R22, [R1+0x284] ;  /* 0x0002840001167983 */ /* 0x000f280000300800 */
[----:B------:R-:W4:Y:S04]  /*41860*/  LDL.LU R8, [R1+0x27c] ;  /* 0x00027c0001087983 */ /* 0x000f280000300800 */
[----:B------:R-:W4:Y:S04]  /*41870*/  LDL.LU R10, [R1+0x180] ;  /* 0x00018000010a7983 */ /* 0x000f280000300800 */
[----:B------:R-:W4:Y:S04]  /*41880*/  LDL.LU R28, [R1+0x178] ;  /* 0x00017800011c7983 */ /* 0x000f280000300800 */
[----:B------:R-:W4:Y:S04]  /*41890*/  LDL.LU R12, [R1+0x170] ;  /* 0x00017000010c7983 */ /* 0x000f280000300800 */
[----:B------:R-:W4:Y:S04]  /*418a0*/  LDL.LU R26, [R1+0x168] ;  /* 0x00016800011a7983 */ /* 0x000f280000300800 */
[----:B------:R-:W4:Y:S01]  /*418b0*/  LDL.LU R27, [R1+0x15c] ;  /* 0x00015c00011b7983 */ /* 0x000f220000300800 */
[----:B-1----:R-:W-:-:S03]  /*418c0*/  @!P1 IMAD.MOV.U32 R16, RZ, RZ, R3 ;  /* 0x000000ffff109224 */ /* 0x002fc600078e0003 */
[----:B------:R-:W4:Y:S01]  /*418d0*/  LDL.LU R29, [R1+0x154] ;  /* 0x00015400011d7983 */ /* 0x000f220000300800 */
[----:B------:R-:W-:-:S03]  /*418e0*/  @!P1 IMAD.MOV.U32 R17, RZ, RZ, R4 ;  /* 0x000000ffff119224 */ /* 0x000fc600078e0004 */
[----:B------:R-:W4:Y:S04]  /*418f0*/  LDL.LU R20, [R1+0x14c] ;  /* 0x00014c0001147983 */ /* 0x000f280000300800 */
[----:B------:R-:W4:Y:S04]  /*41900*/  LDL.LU R3, [R1+0x94] ;  /* 0x0000940001037983 */ /* 0x000f280000300800 */
[----:B------:R-:W4:Y:S04]  /*41910*/  LDL.LU R4, [R1+0x90] ;  /* 0x0000900001047983 */ /* 0x000f280000300800 */
[----:B------:R1:W4:Y:S04]  /*41920*/  @!P1 LDG.E.U16 R24, desc[UR10][R16.64] ;  /* 0x0000000a10189981 */ /* 0x000328000c1e1500 */
[----:B------:R-:W4:Y:S04]  /*41930*/  LDL.LU R5, [R1+0x88] ;  /* 0x0000880001057983 */ /* 0x000f280000300800 */
[----:B------:R-:W4:Y:S04]  /*41940*/  LDL.LU R7, [R1+0x7c] ;  /* 0x00007c0001077983 */ /* 0x000f280000300800 */
[----:B------:R-:W4:Y:S04]  /*41950*/  LDL.LU R9, [R1+0x70] ;  /* 0x0000700001097983 */ /* 0x000f280000300800 */
[----:B------:R-:W4:Y:S04]  /*41960*/  LDL.LU R11, [R1+0x68] ;  /* 0x00006800010b7983 */ /* 0x000f280000300800 */
[----:B------:R-:W4:Y:S01]  /*41970*/  LDL.LU R13, [R1+0x58] ;  /* 0x00005800010d7983 */ /* 0x000f220000300800 */
[----:B-1----:R-:W-:-:S02]  /*41980*/  @!P0 IMAD.MOV.U32 R16, RZ, RZ, R0 ;  /* 0x000000ffff108224 */ /* 0x002fc400078e0000 */
[----:B------:R-:W-:Y:S02]  /*41990*/  @!P0 IMAD.MOV.U32 R17, RZ, RZ, R2 ;  /* 0x000000ffff118224 */ /* 0x000fe400078e0002 */
[----:B------:R-:W4:Y:S04]  /*419a0*/  LDL.LU R2, [R1+0x14] ;  /* 0x0000140001027983 */ /* 0x000f280000300800 */
[----:B------:R0:W4:Y:S02]  /*419b0*/  @!P0 LDG.E.U16 R25, desc[UR10][R16.64] ;  /* 0x0000000a10198981 */ /* 0x000124000c1e1500 */
[C---:B0-----:R-:W-:Y:S01]  /*419c0*/  IMAD.SHL.U32 R17, R14.reuse, 0x2, RZ ;  /* 0x000000020e117824 */ /* 0x041fe200078e00ff */
[----:B------:R-:W-:-:S04]  /*419d0*/  LOP3.LUT R16, R14, 0x7, RZ, 0xc0, !PT ;  /* 0x000000070e107812 */ /* 0x000fc800078ec0ff */
[----:B------:R-:W-:Y:S01]  /*419e0*/  LOP3.LUT R0, R17, 0x10, RZ, 0xc0, !PT ;  /* 0x0000001011007812 */ /* 0x000fe200078ec0ff */
[C---:B--2---:R-:W-:Y:S02]  /*419f0*/  IMAD R15, R16.reuse, 0x410, RZ ;  /* 0x00000410100f7824 */ /* 0x044fe400078e02ff */
[----:B------:R-:W-:Y:S01]  /*41a00*/  IMAD R16, R16, 0x110, RZ ;  /* 0x0000011010107824 */ /* 0x000fe200078e02ff */
[----:B------:R-:W-:Y:S01]  /*41a10*/  LOP3.LUT R0, R0, 0x20, R14, 0xf8, !PT ;  /* 0x0000002000007812 */ /* 0x000fe200078ef80e */
[----:B------:R-:W-:-:S03]  /*41a20*/  IMAD.SHL.U32 R14, R14, 0x200, RZ ;  /* 0x000002000e0e7824 */ /* 0x000fc600078e00ff */
[----:B------:R-:W-:Y:S02]  /*41a30*/  LOP3.LUT R16, R16, 0x30, R17, 0x78, !PT ;  /* 0x0000003010107812 */ /* 0x000fe400078e7811 */
[----:B------:R-:W-:Y:S02]  /*41a40*/  LOP3.LUT R0, R15, R0, RZ, 0x3c, !PT ;  /* 0x000000000f007212 */ /* 0x000fe400078e3cff */
[----:B------:R-:W2:Y:S04]  /*41a50*/  LDL.LU R15, [R1+0x3320] ;  /* 0x00332000010f7983 */ /* 0x000ea80000300800 */
[----:B------:R-:W2:Y:S04]  /*41a60*/  LDL.LU R17, [R1+0x188] ;  /* 0x0001880001117983 */ /* 0x000ea80000300800 */
[----:B------:R0:W-:Y:S01]  /*41a70*/  STL [R1+0x400], R16 ;  /* 0x0004001001007387 */ /* 0x0001e20000100800 */
[----:B------:R-:W-:-:S03]  /*41a80*/  LOP3.LUT R0, R0, 0x2000, R14, 0xf8, !PT ;  /* 0x0000200000007812 */ /* 0x000fc600078ef80e */
[----:B0-----:R-:W2:Y:S04]  /*41a90*/  LDL.LU R16, [R1+0x4c] ;  /* 0x00004c0001107983 */ /* 0x001ea80000300800 */
[----:B------:R-:W3:Y:S01]  /*41aa0*/  LDL.LU R14, [R1+0x331c] ;  /* 0x00331c00010e7983 */ /* 0x000ee20000300800 */
[----:B------:R-:W0:Y:S03]  /*41ab0*/  S2UR UR6, SR_CgaCtaId ;  /* 0x00000000000679c3 */ /* 0x000e260000008800 */
[----:B---3--:R1:W-:Y:S04]  /*41ac0*/  STS.U16 [R14+UR4+0x1be00], R18 ;  /* 0x01be00120e007988 */ /* 0x0083e80008000404 */
[----:B----4-:R3:W-:Y:S04]  /*41ad0*/  STS.U16 [R14+UR4+0x1be80], R6 ;  /* 0x01be80060e007988 */ /* 0x0107e80008000404 */
[----:B------:R4:W-:Y:S04]  /*41ae0*/  STS.U16 [R14+UR4+0x1bf00], R22 ;  /* 0x01bf00160e007988 */ /* 0x0009e80008000404 */
[----:B------:R0:W-:Y:S04]  /*41af0*/  STS.U16 [R14+UR4+0x1bf80], R8 ;  /* 0x01bf80080e007988 */ /* 0x0001e80008000404 */
[----:B--2---:R2:W-:Y:S04]  /*41b00*/  STS.U16 [R14+UR4+0x1dc00], R17 ;  /* 0x01dc00110e007988 */ /* 0x0045e80008000404 */
[----:B------:R2:W-:Y:S04]  /*41b10*/  STS.U16 [R14+UR4+0x1dc80], R10 ;  /* 0x01dc800a0e007988 */ /* 0x0005e80008000404 */
[----:B-1----:R-:W2:Y:S04]  /*41b20*/  LDL.LU R18, [R1+0x3318] ;  /* 0x0033180001127983 */ /* 0x002ea80000300800 */
[----:B---3--:R-:W3:Y:S04]  /*41b30*/  LDL.LU R6, [R1+0x3314] ;  /* 0x0033140001067983 */ /* 0x008ee80000300800 */
[----:B----4-:R-:W4:Y:S04]  /*41b40*/  LDL.LU R22, [R1+0x3310] ;  /* 0x0033100001167983 */ /* 0x010f280000300800 */
[----:B0-----:R-:W3:Y:S04]  /*41b50*/  LDL.LU R8, [R1+0x330c] ;  /* 0x00330c0001087983 */ /* 0x001ee80000300800 */
[----:B--2---:R-:W2:Y:S04]  /*41b60*/  LDL.LU R17, [R1+0x10] ;  /* 0x0000100001117983 */ /* 0x004ea80000300800 */
[----:B------:R-:W4:Y:S04]  /*41b70*/  LDL.LU R10, [R1+0x3308] ;  /* 0x00330800010a7983 */ /* 0x000f280000300800 */
[----:B------:R0:W-:Y:S04]  /*41b80*/  STS.U16 [R14+UR4+0x1dd00], R28 ;  /* 0x01dd001c0e007988 */ /* 0x0001e80008000404 */
[----:B------:R1:W-:Y:S04]  /*41b90*/  STS.U16 [R14+UR4+0x1dd80], R12 ;  /* 0x01dd800c0e007988 */ /* 0x0003e80008000404 */
[----:B------:R1:W-:Y:S04]  /*41ba0*/  STS.U16 [R14+UR4+0x1de00], R26 ;  /* 0x01de001a0e007988 */ /* 0x0003e80008000404 */
[----:B------:R1:W-:Y:S04]  /*41bb0*/  STS.U16 [R14+UR4+0x1de80], R27 ;  /* 0x01de801b0e007988 */ /* 0x0003e80008000404 */
[----:B------:R1:W-:Y:S04]  /*41bc0*/  STS.U16 [R14+UR4+0x1df00], R29 ;  /* 0x01df001d0e007988 */ /* 0x0003e80008000404 */
[----:B------:R1:W-:Y:S04]  /*41bd0*/  STS.U16 [R14+UR4+0x1df80], R20 ;  /* 0x01df80140e007988 */ /* 0x0003e80008000404 */
[----:B0-----:R-:W3:Y:S04]  /*41be0*/  LDL.LU R28, [R1+0x3304] ;  /* 0x00330400011c7983 */ /* 0x001ee80000300800 */
[----:B-1----:R-:W2:Y:S04]  /*41bf0*/  LDL.LU R12, [R1+0x3300] ;  /* 0x00330000010c7983 */ /* 0x002ea80000300800 */
[----:B------:R-:W3:Y:S04]  /*41c00*/  LDL.LU R26, [R1+0x32fc] ;  /* 0x0032fc00011a7983 */ /* 0x000ee80000300800 */
[----:B------:R-:W3:Y:S04]  /*41c10*/  LDL.LU R27, [R1+0x32f8] ;  /* 0x0032f800011b7983 */ /* 0x000ee80000300800 */
[----:B------:R-:W4:Y:S04]  /*41c20*/  LDL.LU R29, [R1+0x32f4] ;  /* 0x0032f400011d7983 */ /* 0x000f280000300800 */
[----:B------:R-:W3:Y:S04]  /*41c30*/  LDL.LU R20, [R1+0x32f0] ;  /* 0x0032f00001147983 */ /* 0x000ee80000300800 */
        /* <DEDUP_REMOVED lines=11> */
[----:B------:R-:W4:Y:S04]  /*41cf0*/  LDL.LU R11, [R1+0x32d8] ;  /* 0x0032d800010b7983 */ /* 0x000f280000300800 */
[----:B------:R0:W-:Y:S04]  /*41d00*/  STS.U16 [R14+UR4+0x1ff00], R13 ;  /* 0x01ff000d0e007988 */ /* 0x0001e80008000404 */
[----:B0-----:R-:W2:Y:S04]  /*41d10*/  LDL.LU R13, [R1+0x32d4] ;  /* 0x0032d400010d7983 */ /* 0x001ea80000300800 */
[----:B------:R0:W-:Y:S02]  /*41d20*/  STS.U16 [R14+UR4+0x1ff80], R16 ;  /* 0x01ff80100e007988 */ /* 0x0001e40008000404 */
[----:B0-----:R-:W0:Y:S01]  /*41d30*/  S2R R16, SR_TID.X ;  /* 0x0000000000107919 */ /* 0x001e220000002100 */
[----:B------:R-:W-:-:S02]  /*41d40*/  UMOV UR5, 0x400 ;  /* 0x0000040000057882 */ /* 0x000fc40000000000 */
[----:B------:R-:W-:Y:S01]  /*41d50*/  ULEA UR5, UR6, UR5, 0x18 ;  /* 0x0000000506057291 */ /* 0x000fe2000f8ec03f */
[----:B0-----:R-:W-:-:S05]  /*41d60*/  LOP3.LUT R16, R16, 0x3f, RZ, 0xc0, !PT ;  /* 0x0000003f10107812 */ /* 0x001fca00078ec0ff */
[----:B------:R-:W-:-:S05]  /*41d70*/  IMAD.SHL.U32 R16, R16, 0x2, RZ ;  /* 0x0000000210107824 */ /* 0x000fca00078e00ff */
[----:B------:R0:W-:Y:S04]  /*41d80*/  STS.U16 [R16+UR5+0x20080], R2 ;  /* 0x0200800210007988 */ /* 0x0001e80008000405 */
[----:B0-----:R-:W4:Y:S04]  /*41d90*/  LDL.LU R2, [R1+0x32d0] ;  /* 0x0032d00001027983 */ /* 0x001f280000300800 */
[----:B--2---:R0:W-:Y:S04]  /*41da0*/  STS.U16 [R16+UR5+0x20880], R13 ;  /* 0x0208800d10007988 */ /* 0x0041e80008000405 */
[----:B0-----:R-:W2:Y:S01]  /*41db0*/  LDL.LU R13, [R1+0x18] ;  /* 0x00001800010d7983 */ /* 0x001ea20000300800 */
[----:B------:R-:W-:-:S03]  /*41dc0*/  LOP3.LUT R14, R16, 0x10, RZ, 0x3c, !PT ;  /* 0x00000010100e7812 */ /* 0x000fc600078e3cff */
[----:B------:R0:W-:Y:S04]  /*41dd0*/  STS.U16 [R16+UR5+0x20800], R12 ;  /* 0x0208000c10007988 */ /* 0x0001e80008000405 */
[----:B---3--:R1:W-:Y:S04]  /*41de0*/  STS.U16 [R16+UR5+0x20000], R20 ;  /* 0x0200001410007988 */ /* 0x0083e80008000405 */
[----:B----4-:R3:W-:Y:S04]  /*41df0*/  STS.U16 [R14+UR5+0x20100], R29 ;  /* 0x0201001d0e007988 */ /* 0x0107e80008000405 */
[----:B------:R-:W-:Y:S04]  /*41e00*/  STS.U16 [R14+UR5+0x20980], R11 ;  /* 0x0209800b0e007988 */ /* 0x000fe80008000405 */
[----:B------:R4:W-:Y:S01]  /*41e10*/  STS.U16 [R14+UR5+0x20900], R10 ;  /* 0x0209000a0e007988 */ /* 0x0009e20008000405 */
[----:B0-----:R-:W-:-:S03]  /*41e20*/  LOP3.LUT R12, R16, 0x20, RZ, 0x3c, !PT ;  /* 0x00000020100c7812 */ /* 0x001fc600078e3cff */
[----:B-1----:R-:W2:Y:S04]  /*41e30*/  LDL.LU R20, [R1+0x32cc] ;  /* 0x0032cc0001147983 */ /* 0x002ea80000300800 */
[----:B---3--:R-:W3:Y:S01]  /*41e40*/  LDL.LU R29, [R1+0x32c8] ;  /* 0x0032c800011d7983 */ /* 0x008ee20000300800 */
[----:B----4-:R-:W-:-:S03]  /*41e50*/  LOP3.LUT R10, R16, 0x30, RZ, 0x3c, !PT ;  /* 0x00000030100a7812 */ /* 0x010fc600078e3cff */
[----:B--2---:R-:W-:Y:S04]  /*41e60*/  STS.U16 [R14+UR5+0x20180], R13 ;  /* 0x0201800d0e007988 */ /* 0x004fe80008000405 */
[----:B------:R0:W-:Y:S04]  /*41e70*/  STS.U16 [R12+UR5+0x20200], R27 ;  /* 0x0202001b0c007988 */ /* 0x0001e80008000405 */
[----:B------:R-:W-:Y:S04]  /*41e80*/  STS.U16 [R12+UR5+0x20280], R17 ;  /* 0x020280110c007988 */ /* 0x000fe80008000405 */
[----:B------:R-:W-:Y:S04]  /*41e90*/  STS.U16 [R12+UR5+0x20a80], R9 ;  /* 0x020a80090c007988 */ /* 0x000fe80008000405 */
[----:B------:R-:W-:Y:S04]  /*41ea0*/  STS.U16 [R12+UR5+0x20a00], R8 ;  /* 0x020a00080c007988 */ /* 0x000fe80008000405 */
[----:B------:R1:W-:Y:S04]  /*41eb0*/  STS.U16 [R10+UR5+0x20300], R26 ;  /* 0x0203001a0a007988 */ /* 0x0003e80008000405 */
[----:B0-----:R-:W2:Y:S04]  /*41ec0*/  LDL.LU R27, [R1+0x32c4] ;  /* 0x0032c400011b7983 */ /* 0x001ea80000300800 */
[----:B-1----:R-:W4:Y:S01]  /*41ed0*/  LDL.LU R26, [R1+0x32c0] ;  /* 0x0032c000011a7983 */ /* 0x002f220000300800 */
[----:B------:R-:W-:-:S03]  /*41ee0*/  LOP3.LUT R8, R16, 0x40, RZ, 0x3c, !PT ;  /* 0x0000004010087812 */ /* 0x000fc600078e3cff */
[----:B------:R0:W-:Y:S04]  /*41ef0*/  STS.U16 [R10+UR5+0x20b00], R6 ;  /* 0x020b00060a007988 */ /* 0x0001e80008000405 */
[----:B---3--:R-:W-:Y:S04]  /*41f00*/  STS.U16 [R10+UR5+0x20380], R29 ;  /* 0x0203801d0a007988 */ /* 0x008fe80008000405 */
[----:B------:R-:W-:Y:S04]  /*41f10*/  STS.U16 [R10+UR5+0x20b80], R7 ;  /* 0x020b80070a007988 */ /* 0x000fe80008000405 */
[----:B------:R-:W-:Y:S04]  /*41f20*/  STS.U16 [R8+UR5+0x20400], R28 ;  /* 0x0204001c08007988 */ /* 0x000fe80008000405 */
[----:B------:R1:W-:Y:S04]  /*41f30*/  STS.U16 [R8+UR5+0x20c80], R5 ;  /* 0x020c800508007988 */ /* 0x0003e80008000405 */
[----:B------:R-:W-:Y:S01]  /*41f40*/  STS.U16 [R8+UR5+0x20c00], R15 ;  /* 0x020c000f08007988 */ /* 0x000fe20008000405 */
[----:B0-----:R-:W-:-:S02]  /*41f50*/  LOP3.LUT R6, R16, 0x50, RZ, 0x3c, !PT ;  /* 0x0000005010067812 */ /* 0x001fc400078e3cff */
[C---:B-1----:R-:W-:Y:S01]  /*41f60*/  LOP3.LUT R5, R16.reuse, 0x60, RZ, 0x3c, !PT ;  /* 0x0000006010057812 */ /* 0x042fe200078e3cff */
[----:B--2---:R-:W-:Y:S04]  /*41f70*/  STS.U16 [R8+UR5+0x20480], R27 ;  /* 0x0204801b08007988 */ /* 0x004fe80008000405 */
[----:B------:R0:W-:Y:S04]  /*41f80*/  STS.U16 [R6+UR5+0x20d80], R4 ;  /* 0x020d800406007988 */ /* 0x0001e80008000405 */
[----:B------:R-:W-:Y:S04]  /*41f90*/  STS.U16 [R6+UR5+0x20500], R22 ;  /* 0x0205001606007988 */ /* 0x000fe80008000405 */
[----:B------:R-:W-:Y:S04]  /*41fa0*/  STS.U16 [R6+UR5+0x20d00], R19 ;  /* 0x020d001306007988 */ /* 0x000fe80008000405 */
[----:B----4-:R-:W-:Y:S04]  /*41fb0*/  STS.U16 [R6+UR5+0x20580], R26 ;  /* 0x0205801a06007988 */ /* 0x010fe80008000405 */
[----:B------:R-:W-:Y:S04]  /*41fc0*/  STS.U16 [R5+UR5+0x20600], R18 ;  /* 0x0206001205007988 */ /* 0x000fe80008000405 */
[----:B------:R-:W-:Y:S04]  /*41fd0*/  STS.U16 [R5+UR5+0x20680], R20 ;  /* 0x0206801405007988 */ /* 0x000fe80008000405 */
[----:B------:R-:W-:Y:S01]  /*41fe0*/  STS.U16 [R5+UR5+0x20e80], R3 ;  /* 0x020e800305007988 */ /* 0x000fe20008000405 */
[----:B0-----:R-:W-:-:S03]  /*41ff0*/  LOP3.LUT R4, R16, 0x70, RZ, 0x3c, !PT ;  /* 0x0000007010047812 */ /* 0x001fc600078e3cff */
[----:B------:R-:W-:Y:S04]  /*42000*/  STS.U16 [R5+UR5+0x20e00], R23 ;  /* 0x020e001705007988 */ /* 0x000fe80008000405 */
[----:B------:R-:W-:Y:S04]  /*42010*/  STS.U16 [R4+UR5+0x20700], R21 ;  /* 0x0207001504007988 */ /* 0x000fe80008000405 */
[----:B------:R-:W-:Y:S04]  /*42020*/  STS.U16 [R4+UR5+0x20780], R2 ;  /* 0x0207800204007988 */ /* 0x000fe80008000405 */
[----:B------:R-:W-:Y:S04]  /*42030*/  STS.U16 [R4+UR5+0x20f80], R24 ;  /* 0x020f801804007988 */ /* 0x000fe80008000405 */
[----:B------:R-:W-:Y:S04]  /*42040*/  STS.U16 [R4+UR5+0x20f00], R25 ;  /* 0x020f001904007988 */ /* 0x000fe80008000405 */
[----:B------:R-:W2:Y:S01]  /*42050*/  LDL R29, [R1+0x400] ;  /* 0x00040000011d7983 */ /* 0x000ea20000100800 */
[----:B------:R-:W-:Y:S06]  /*42060*/  BAR.SYNC.DEFER_BLOCKING 0x0 ;  /* 0x0000000000007b1d */ /* 0x000fec0000010000 */
[----:B------:R-:W0:Y:S04]  /*42070*/  LDSM.16.MT88.4 R4, [R0+UR5] ;  /* 0x000000050004783b */ /* 0x000e280008004200 */
[----:B------:R-:W1:Y:S04]  /*42080*/  LDSM.16.MT88.4 R12, [R0+UR5+0x80] ;  /* 0x00008005000c783b */ /* 0x000e680008004200 */
[----:B------:R-:W-:Y:S04]  /*42090*/  LDSM.16.MT88.4 R20, [R0+UR5+0x200] ;  /* 0x000200050014783b */ /* 0x000fe80008004200 */
[----:B------:R-:W-:Y:S01]  /*420a0*/  LDSM.16.MT88.4 R24, [R0+UR5+0x280] ;  /* 0x000280050018783b */ /* 0x000fe20008004200 */
[----:B0-----:R-:W-:-:S02]  /*420b0*/  IMAD.MOV.U32 R19, RZ, RZ, R4 ;  /* 0x000000ffff137224 */ /* 0x001fc400078e0004 */
[----:B------:R-:W-:Y:S02]  /*420c0*/  IMAD.MOV.U32 R18, RZ, RZ, R5 ;  /* 0x000000ffff127224 */ /* 0x000fe400078e0005 */
[----:B------:R-:W-:Y:S02]  /*420d0*/  IMAD.MOV.U32 R17, RZ, RZ, R6 ;  /* 0x000000ffff117224 */ /* 0x000fe400078e0006 */
[----:B------:R-:W-:Y:S02]  /*420e0*/  IMAD.MOV.U32 R16, RZ, RZ, R7 ;  /* 0x000000ffff107224 */ /* 0x000fe400078e0007 */
[----:B-1----:R-:W-:Y:S02]  /*420f0*/  IMAD.MOV.U32 R3, RZ, RZ, R14 ;  /* 0x000000ffff037224 */ /* 0x002fe400078e000e */
[----:B------:R-:W-:Y:S01]  /*42100*/  IMAD.MOV.U32 R2, RZ, RZ, R15 ;  /* 0x000000ffff027224 */ /* 0x000fe200078e000f */
[----:B--2---:R-:W0:Y:S04]  /*42110*/  LDSM.16.M88.4 R4, [R29+UR5+0x20000] ;  /* 0x020000051d04783b */ /* 0x004e280008000200 */
[----:B------:R-:W1:Y:S04]  /*42120*/  LDSM.16.M88.4 R8, [R29+UR5+0x20800] ;  /* 0x020800051d08783b */ /* 0x000e680008000200 */
[----:B0-----:R0:W-:Y:S04]  /*42130*/  STL [R1+0x464c], R6 ;  /* 0x00464c0601007387 */ /* 0x0011e80000100800 */
[----:B------:R2:W-:Y:S04]  /*42140*/  STL [R1+0x4648], R7 ;  /* 0x0046480701007387 */ /* 0x0005e80000100800 */
[----:B-1----:R-:W-:Y:S01]  /*42150*/  STL [R1+0x4650], R10 ;  /* 0x0046500a01007387 */ /* 0x002fe20000100800 */
[----:B0-----:R-:W-:-:S03]  /*42160*/  IMAD.MOV.U32 R6, RZ, RZ, R13 ;  /* 0x000000ffff067224 */ /* 0x001fc600078e000d */
[----:B------:R-:W-:Y:S01]  /*42170*/  STL [R1+0x4624], R11 ;  /* 0x0046240b01007387 */ /* 0x000fe20000100800 */
[----:B--2---:R-:W-:-:S03]  /*42180*/  IMAD.MOV.U32 R7, RZ, RZ, R12 ;  /* 0x000000ffff077224 */ /* 0x004fc600078e000c */
[----:B------:R-:W0:Y:S04]  /*42190*/  LDSM.16.MT88.4 R12, [R0+UR5+0x100] ;  /* 0x00010005000c783b */ /* 0x000e280008004200 */
[----:B------:R1:W-:Y:S04]  /*421a0*/  STL.64 [R1+0x47f0], R8 ;  /* 0x0047f00801007387 */ /* 0x0003e80000100a00 */
[----:B-1----:R-:W2:Y:S04]  /*421b0*/  LDL.LU.64 R8, [R1+0x610] ;  /* 0x0006100001087983 */ /* 0x002ea80000300a00 */
[----:B------:R-:W2:Y:S04]  /*421c0*/  LDL.LU.64 R10, [R1+0x618] ;  /* 0x00061800010a7983 */ /* 0x000ea80000300a00 */
[----:B------:R-:W-:Y:S04]  /*421d0*/  STL [R1+0x45a0], R29 ;  /* 0x0045a01d01007387 */ /* 0x000fe80000100800 */
[----:B0-----:R-:W-:Y:S04]  /*421e0*/  STL.64 [R1+0x47c8], R14 ;  /* 0x0047c80e01007387 */ /* 0x001fe80000100a00 */
[----:B------:R0:W-:Y:S04]  /*421f0*/  STL.64 [R1+0x47c0], R12 ;  /* 0x0047c00c01007387 */ /* 0x0001e80000100a00 */
[----:B0-----:R-:W3:Y:S04]  /*42200*/  LDL.LU.64 R12, [R1+0x520] ;  /* 0x00052000010c7983 */ /* 0x001ee80000300a00 */
[----:B------:R-:W4:Y:S04]  /*42210*/  LDL.LU.64 R14, [R1+0x528] ;  /* 0x00052800010e7983 */ /* 0x000f280000300a00 */
[----:B----4-:R0:W-:Y:S04]  /*42220*/  STL.64 [R1+0x47d8], R14 ;  /* 0x0047d80e01007387 */ /* 0x0101e80000100a00 */
[----:B---3--:R1:W-:Y:S01]  /*42230*/  STL.64 [R1+0x47d0], R12 ;  /* 0x0047d00c01007387 */ /* 0x0083e20000100a00 */
[----:B0-----:R-:W-:-:S02]  /*42240*/  IMAD.MOV.U32 R14, RZ, RZ, R17 ;  /* 0x000000ffff0e7224 */ /* 0x001fc400078e0011 */
[----:B------:R-:W-:Y:S02]  /*42250*/  IMAD.MOV.U32 R15, RZ, RZ, R16 ;  /* 0x000000ffff0f7224 */ /* 0x000fe400078e0010 */
[----:B-1----:R-:W-:Y:S02]  /*42260*/  IMAD.MOV.U32 R12, RZ, RZ, R19 ;  /* 0x000000ffff0c7224 */ /* 0x002fe400078e0013 */
[----:B------:R-:W-:Y:S02]  /*42270*/  IMAD.MOV.U32 R13, RZ, RZ, R18 ;  /* 0x000000ffff0d7224 */ /* 0x000fe400078e0012 */
[----:B------:R-:W0:Y:S04]  /*42280*/  LDSM.16.MT88.4 R16, [R0+UR5+0x180] ;  /* 0x000180050010783b */ /* 0x000e280008004200 */
[----:B0-----:R-:W-:Y:S04]  /*42290*/  STL.64 [R1+0x47b8], R18 ;  /* 0x0047b81201007387 */ /* 0x001fe80000100a00 */
[----:B------:R0:W-:Y:S04]  /*422a0*/  STL.64 [R1+0x47b0], R16 ;  /* 0x0047b01001007387 */ /* 0x0001e80000100a00 */
[----:B0-----:R-:W3:Y:S04]  /*422b0*/  LDL.LU.64 R16, [R1+0x630] ;  /* 0x0006300001107983 */ /* 0x001ee80000300a00 */
[----:B------:R-:W4:Y:S01]  /*422c0*/  LDL.LU.64 R18, [R1+0x638] ;  /* 0x0006380001127983 */ /* 0x000f220000300a00 */
[----:B--2---:R-:W-:Y:S03]  /*422d0*/  HMMA.16816.F32.BF16 R8, R12, R4, R8 ;  /* 0x000000040c08723c */ /* 0x004fe60000041808 */
[----:B----4-:R-:W-:Y:S04]  /*422e0*/  STL.64 [R1+0x47e8], R18 ;  /* 0x0047e81201007387 */ /* 0x010fe80000100a00 */
[----:B---3--:R0:W-:Y:S04]  /*422f0*/  STL.64 [R1+0x47e0], R16 ;  /* 0x0047e01001007387 */ /* 0x0081e80000100a00 */
[----:B0-----:R-:W2:Y:S04]  /*42300*/  LDL.LU.64 R16, [R1+0x530] ;  /* 0x0005300001107983 */ /* 0x001ea80000300a00 */
[----:B------:R-:W2:Y:S04]  /*42310*/  LDL.LU.64 R18, [R1+0x538] ;  /* 0x0005380001127983 */ /* 0x000ea80000300a00 */
[----:B------:R-:W-:Y:S04]  /*42320*/  STL.64 [R1+0x47a8], R22 ;  /* 0x0047a81601007387 */ /* 0x000fe80000100a00 */
[----:B------:R0:W-:Y:S04]  /*42330*/  STL.64 [R1+0x47a0], R20 ;  /* 0x0047a01401007387 */ /* 0x0001e80000100a00 */
[----:B0-----:R-:W3:Y:S04]  /*42340*/  LDL.LU.64 R20, [R1+0x5f0] ;  /* 0x0005f00001147983 */ /* 0x001ee80000300a00 */
[----:B------:R-:W3:Y:S04]  /*42350*/  LDL.LU.64 R22, [R1+0x5f8] ;  /* 0x0005f80001167983 */ /* 0x000ee80000300a00 */
[----:B------:R0:W-:Y:S04]  /*42360*/  STL.64 [R1+0x4788], R26 ;  /* 0x0047881a01007387 */ /* 0x0001e80000100a00 */
[----:B------:R1:W-:Y:S04]  /*42370*/  STL.64 [R1+0x4780], R24 ;  /* 0x0047801801007387 */ /* 0x0003e80000100a00 */
[----:B------:R-:W-:Y:S04]  /*42380*/  STL.64 [R1+0x180], R8 ;  /* 0x0001800801007387 */ /* 0x000fe80000100a00 */
[----:B------:R-:W-:Y:S01]  /*42390*/  STL.64 [R1+0x188], R10 ;  /* 0x0001880a01007387 */ /* 0x000fe20000100a00 */
[----:B0-----:R-:W-:-:S02]  /*423a0*/  IMAD.MOV.U32 R26, RZ, RZ, R3 ;  /* 0x000000ffff1a7224 */ /* 0x001fc400078e0003 */
[----:B------:R-:W-:Y:S01]  /*423b0*/  IMAD.MOV.U32 R27, RZ, RZ, R2 ;  /* 0x000000ffff1b7224 */ /* 0x000fe200078e0002 */
[----:B------:R-:W0:Y:S01]  /*423c0*/  LDSM.16.MT88.4 R8, [R0+UR5+0x300] ;  /* 0x000300050008783b */ /* 0x000e220008004200 */
[----:B-1----:R-:W-:Y:S02]  /*423d0*/  IMAD.MOV.U32 R24, RZ, RZ, R7 ;  /* 0x000000ffff187224 */ /* 0x002fe400078e0007 */
[----:B------:R-:W-:Y:S01]  /*423e0*/  IMAD.MOV.U32 R25, RZ, RZ, R6 ;  /* 0x000000ffff197224 */ /* 0x000fe200078e0006 */
[----:B0-----:R0:W-:Y:S04]  /*423f0*/  STL.64 [R1+0x20], R8 ;  /* 0x0000200801007387 */ /* 0x0011e80000100a00 */
[----:B------:R-:W-:Y:S04]  /*42400*/  STL.64 [R1+0x28], R10 ;  /* 0x0000280a01007387 */ /* 0x000fe80000100a00 */
[----:B0-----:R-:W2:Y:S02]  /*42410*/  LDL.LU.64 R8, [R1+0x47f0] ;  /* 0x0047f00001087983 */ /* 0x001ea40000300a00 */
[----:B--2---:R-:W-:Y:S02]  /*42420*/  HMMA.16816.F32.BF16 R12, R12, R8, R16 ;  /* 0x000000080c0c723c */ /* 0x004fe40000041810 */
[----:B------:R-:W2:Y:S04]  /*42430*/  LDL.LU.64 R18, [R1+0x47e8] ;  /* 0x0047e80001127983 */ /* 0x000ea80000300a00 */
[----:B------:R-:W2:-:S15]  /*42440*/  LDL.LU.64 R16, [R1+0x47e0] ;  /* 0x0047e00001107983 */ /* 0x000e9e0000300a00 */
[----:B------:R-:W-:-:S02]  /*42450*/  NOP ;  /* 0x0000000000007918 */ /* 0x000fc40000000000 */
[----:B------:R-:W-:Y:S04]  /*42460*/  STL.64 [R1+0x130], R12 ;  /* 0x0001300c01007387 */ /* 0x000fe80000100a00 */
[----:B------:R-:W-:Y:S04]  /*42470*/  STL.64 [R1+0x138], R14 ;  /* 0x0001380e01007387 */ /* 0x000fe80000100a00 */
[----:B------:R-:W0:Y:S04]  /*42480*/  LDSM.16.MT88.4 R12, [R0+UR5+0x380] ;  /* 0x00038005000c783b */ /* 0x000e280008004200 */
[----:B0-----:R-:W-:Y:S04]  /*42490*/  STL.64 [R1+0x70], R12 ;  /* 0x0000700c01007387 */ /* 0x001fe80000100a00 */
[----:B------:R0:W-:Y:S04]  /*424a0*/  STL.64 [R1+0x78], R14 ;  /* 0x0000780e01007387 */ /* 0x0001e80000100a00 */
[----:B0-----:R-:W4:Y:S04]  /*424b0*/  LDL.LU.64 R14, [R1+0x47d8] ;  /* 0x0047d800010e7983 */ /* 0x001f280000300a00 */
[----:B------:R-:W4:Y:S01]  /*424c0*/  LDL.LU.64 R12, [R1+0x47d0] ;  /* 0x0047d000010c7983 */ /* 0x000f220000300a00 */
[----:B--2---:R-:W-:-:S15]  /*424d0*/  HMMA.16816.F32.BF16 R16, R24, R4, R16 ;  /* 0x000000041810723c */ /* 0x004fde0000041810 */
[----:B------:R-:W-:-:S08]  /*424e0*/  NOP ;  /* 0x0000000000007918 */ /* 0x000fd00000000000 */
[----:B------:R0:W-:Y:S04]  /*424f0*/  STL.64 [R1+0x120], R16 ;  /* 0x0001201001007387 */ /* 0x0001e80000100a00 */
[----:B------:R1:W-:Y:S04]  /*42500*/  STL.64 [R1+0x128], R18 ;  /* 0x0001281201007387 */ /* 0x0003e80000100a00 */
[----:B0-----:R-:W2:Y:S04]  /*42510*/  LDL.LU.64 R16, [R1+0x550] ;  /* 0x0005500001107983 */ /* 0x001ea80000300a00 */
[----:B-1----:R-:W2:Y:S01]  /*42520*/  LDL.LU.64 R18, [R1+0x558] ;  /* 0x0005580001127983 */ /* 0x002ea20000300a00 */
[----:B----4-:R-:W-:Y:S03]  /*42530*/  HMMA.16816.F32.BF16 R24, R24, R8, R12 ;  /* 0x000000081818723c */ /* 0x010fe6000004180c */
[----:B------:R-:W3:Y:S04]  /*42540*/  LDL.LU.64 R14, [R1+0x47c8] ;  /* 0x0047c800010e7983 */ /* 0x000ee80000300a00 */
[----:B------:R-:W3:Y:S01]  /*42550*/  LDL.LU.64 R12, [R1+0x47c0] ;  /* 0x0047c000010c7983 */ /* 0x000ee20000300a00 */
[----:B------:R-:W-:-:S15]  /*42560*/  LOP3.LUT R2, R0, 0x40, RZ, 0x3c, !PT ;  /* 0x0000004000027812 */ /* 0x000fde00078e3cff */
[----:B------:R-:W-:Y:S04]  /*42570*/  STL.64 [R1+0xb0], R24 ;  /* 0x0000b01801007387 */ /* 0x000fe80000100a00 */
[----:B------:R-:W-:Y:S04]  /*42580*/  STL.64 [R1+0xb8], R26 ;  /* 0x0000b81a01007387 */ /* 0x000fe80000100a00 */
[----:B------:R-:W0:Y:S01]  /*42590*/  LDSM.16.MT88.4 R24, [R2+UR5] ;  /* 0x000000050218783b */ /* 0x000e220008004200 */
[C---:B---3--:R-:W-:Y:S06]  /*425a0*/  HMMA.16816.F32.BF16 R20, R12.reuse, R4, R20 ;  /* 0x000000040c14723c */ /* 0x048fec0000041814 */
[----:B--2---:R-:W-:-:S15]  /*425b0*/  HMMA.16816.F32.BF16 R16, R12, R8, R16 ;  /* 0x000000080c10723c */ /* 0x004fde0000041810 */
[----:B------:R-:W-:-:S02]  /*425c0*/  NOP ;  /* 0x0000000000007918 */ /* 0x000fc40000000000 */
[----:B------:R-:W-:Y:S01]  /*425d0*/  STL [R1+0xa0], R20 ;  /* 0x0000a01401007387 */ /* 0x000fe20000100800 */
[----:B------:R-:W-:Y:S02]  /*425e0*/  IMAD.MOV.U32 R10, RZ, RZ, R21 ;  /* 0x000000ffff0a7224 */ /* 0x000fe400078e0015 */
[----:B------:R-:W-:Y:S02]  /*425f0*/  IMAD.MOV.U32 R6, RZ, RZ, R22 ;  /* 0x000000ffff067224 */ /* 0x000fe400078e0016 */
[----:B------:R-:W-:Y:S01]  /*42600*/  IMAD.MOV.U32 R7, RZ, RZ, R23 ;  /* 0x000000ffff077224 */ /* 0x000fe200078e0017 */
[----:B------:R-:W-:Y:S04]  /*42610*/  STL [R1+0x4688], R10 ;  /* 0x0046880a01007387 */ /* 0x000fe80000100800 */
[----:B------:R-:W1:Y:S04]  /*42620*/  LDSM.16.MT88.4 R20, [R2+UR5+0x80] ;  /* 0x000080050214783b */ /* 0x000e680008004200 */
[----:B------:R-:W-:Y:S04]  /*42630*/  STL [R1+0x467c], R7 ;  /* 0x00467c0701007387 */ /* 0x000fe80000100800 */
[----:B------:R-:W-:Y:S04]  /*42640*/  STL [R1+0x4678], R6 ;  /* 0x0046780601007387 */ /* 0x000fe80000100800 */
[----:B0-----:R-:W-:Y:S04]  /*42650*/  STL.64 [R1+0x50], R24 ;  /* 0x0000501801007387 */ /* 0x001fe80000100a00 */
[----:B------:R-:W-:Y:S01]  /*42660*/  STL.64 [R1+0x58], R26 ;  /* 0x0000581a01007387 */ /* 0x000fe20000100a00 */
[----:B-1----:R-:W-:-:S03]  /*42670*/  IMAD.MOV.U32 R29, RZ, RZ, R21 ;  /* 0x000000ffff1d7224 */ /* 0x002fc600078e0015 */
[----:B------:R-:W-:Y:S01]  /*42680*/  STL [R1+0x40], R20 ;  /* 0x0000401401007387 */ /* 0x000fe20000100800 */
[----:B------:R-:W-:Y:S02]  /*42690*/  IMAD.MOV.U32 R28, RZ, RZ, R22 ;  /* 0x000000ffff1c7224 */ /* 0x000fe400078e0016 */
[----:B------:R-:W-:Y:S02]  /*426a0*/  IMAD.MOV.U32 R3, RZ, RZ, R23 ;  /* 0x000000ffff037224 */ /* 0x000fe400078e0017 */
[----:B------:R-:W0:Y:S04]  /*426b0*/  LDSM.16.MT88.4 R20, [R2+UR5+0x100] ;  /* 0x000100050214783b */ /* 0x000e280008004200 */
[----:B0-----:R0:W-:Y:S01]  /*426c0*/  STL.64 [R1], R20 ;  /* 0x0000001401007387 */ /* 0x0011e20000100a00 */
[----:B------:R-:W-:-:S03]  /*426d0*/  IMAD.MOV.U32 R10, RZ, RZ, R23 ;  /* 0x000000ffff0a7224 */ /* 0x000fc600078e0017 */
[----:B------:R1:W-:Y:S04]  /*426e0*/  STL [R1+0x8], R22 ;  /* 0x0000081601007387 */ /* 0x0003e80000100800 */
[----:B------:R-:W2:Y:S04]  /*426f0*/  LDL.LU.64 R12, [R1+0x640] ;  /* 0x00064000010c7983 */ /* 0x000ea80000300a00 */
[----:B------:R-:W2:Y:S04]  /*42700*/  LDL.LU.64 R14, [R1+0x648] ;  /* 0x00064800010e7983 */ /* 0x000ea80000300a00 */
[----:B------:R-:W-:Y:S04]  /*42710*/  STL.64 [R1+0x170], R16 ;  /* 0x0001701001007387 */ /* 0x000fe80000100a00 */
[----:B------:R-:W-:Y:S04]  /*42720*/  STL.64 [R1+0x178], R18 ;  /* 0x0001781201007387 */ /* 0x000fe80000100a00 */
[----:B0-----:R-:W3:Y:S04]  /*42730*/  LDL.LU.64 R20, [R1+0x540] ;  /* 0x0005400001147983 */ /* 0x001ee80000300a00 */
[----:B-1----:R-:W3:Y:S04]  /*42740*/  LDL.LU.64 R22, [R1+0x548] ;  /* 0x0005480001167983 */ /* 0x002ee80000300a00 */
[----:B------:R-:W4:Y:S04]  /*42750*/  LDL.LU.64 R24, [R1+0x510] ;  /* 0x0005100001187983 */ /* 0x000f280000300a00 */
[----:B------:R-:W2:Y:S04]  /*42760*/  LDL.LU.64 R26, [R1+0x518] ;  /* 0x00051800011a7983 */ /* 0x000ea80000300a00 */
[----:B------:R-:W0:Y:S02]  /*42770*/  LDSM.16.MT88.4 R16, [R2+UR5+0x180] ;  /* 0x000180050210783b */ /* 0x000e240008004200 */
[----:B0-----:R-:W-:-:S02]  /*42780*/  IMAD.MOV.U32 R11, RZ, RZ, R19 ;  /* 0x000000ffff0b7224 */ /* 0x001fc400078e0013 */
[----:B--2---:R-:W-:Y:S04]  /*42790*/  STL.64 [R1+0x4798], R26 ;  /* 0x0047981a01007387 */ /* 0x004fe80000100a00 */
[----:B----4-:R0:W-:Y:S04]  /*427a0*/  STL.64 [R1+0x4790], R24 ;  /* 0x0047901801007387 */ /* 0x0101e80000100a00 */
[----:B0-----:R-:W2:Y:S04]  /*427b0*/  LDL.LU.64 R24, [R1+0x600] ;  /* 0x0006000001187983 */ /* 0x001ea80000300a00 */
[----:B------:R-:W2:Y:S04]  /*427c0*/  LDL.LU.64 R26, [R1+0x608] ;  /* 0x00060800011a7983 */ /* 0x000ea80000300a00 */
[----:B------:R-:W-:Y:S04]  /*427d0*/  STL.64 [R1+0x60], R16 ;  /* 0x0000601001007387 */ /* 0x000fe80000100a00 */
[----:B------:R0:W-:Y:S04]  /*427e0*/  STL [R1+0x68], R18 ;  /* 0x0000681201007387 */ /* 0x0001e80000100800 */
[----:B0-----:R-:W4:Y:S04]  /*427f0*/  LDL.LU.64 R18, [R1+0x47b8] ;  /* 0x0047b80001127983 */ /* 0x001f280000300a00 */
[----:B------:R-:W4:Y:S04]  /*42800*/  LDL.LU.64 R16, [R1+0x47b0] ;  /* 0x0047b00001107983 */ /* 0x000f280000300a00 */
[----:B------:R-:W-:Y:S01]  /*42810*/  STL [R1+0x4758], R11 ;  /* 0x0047580b01007387 */ /* 0x000fe20000100800 */
[----:B----4-:R-:W-:-:S15]  /*42820*/  HMMA.16816.F32.BF16 R12, R16, R4, R12 ;  /* 0x00000004100c723c */ /* 0x010fde000004180c */
[----:B------:R-:W-:-:S08]  /*42830*/  NOP ;  /* 0x0000000000007918 */ /* 0x000fd00000000000 */
[----:B------:R0:W-:Y:S04]  /*42840*/  STL.64 [R1+0x190], R12 ;  /* 0x0001900c01007387 */ /* 0x0001e80000100a00 */
[----:B------:R1:W-:Y:S04]  /*42850*/  STL.64 [R1+0x198], R14 ;  /* 0x0001980e01007387 */ /* 0x0003e80000100a00 */
[----:B0-----:R-:W4:Y:S04]  /*42860*/  LDL.LU.64 R12, [R1+0x500] ;  /* 0x00050000010c7983 */ /* 0x001f280000300a00 */
[----:B-1----:R-:W2:Y:S01]  /*42870*/  LDL.LU.64 R14, [R1+0x508] ;  /* 0x00050800010e7983 */ /* 0x002ea20000300a00 */
[----:B---3--:R-:W-:Y:S03]  /*42880*/  HMMA.16816.F32.BF16 R16, R16, R8, R20 ;  /* 0x000000081010723c */ /* 0x008fe60000041814 */
[----:B--2---:R-:W-:Y:S04]  /*42890*/  STL.64 [R1+0x4778], R14 ;  /* 0x0047780e01007387 */ /* 0x004fe80000100a00 */
[----:B----4-:R0:W-:Y:S04]  /*428a0*/  STL.64 [R1+0x4770], R12 ;  /* 0x0047700c01007387 */ /* 0x0101e80000100a00 */
[----:B0-----:R-:W2:Y:S04]  /*428b0*/  LDL.LU.64 R12, [R1+0x5e0] ;  /* 0x0005e000010c7983 */ /* 0x001ea80000300a00 */
[----:B------:R-:W2:Y:S04]  /*428c0*/  LDL.LU.64 R14, [R1+0x5e8] ;  /* 0x0005e800010e7983 */ /* 0x000ea80000300a00 */
[----:B------:R-:W3:Y:S04]  /*428d0*/  LDL.LU.64 R22, [R1+0x47a8] ;  /* 0x0047a80001167983 */ /* 0x000ee80000300a00 */
[----:B------:R-:W3:Y:S04]  /*428e0*/  LDL.LU.64 R20, [R1+0x47a0] ;  /* 0x0047a00001147983 */ /* 0x000ee80000300a00 */
[----:B------:R0:W-:Y:S04]  /*428f0*/  STL.64 [R1+0x160], R16 ;  /* 0x0001601001007387 */ /* 0x0001e80000100a00 */
[----:B------:R1:W-:Y:S04]  /*42900*/  STL.64 [R1+0x168], R18 ;  /* 0x0001681201007387 */ /* 0x0003e80000100a00 */
[----:B0-----:R-:W4:Y:S04]  /*42910*/  LDL.LU R16, [R1+0x20] ;  /* 0x0000200001107983 */ /* 0x001f280000300800 */
[----:B------:R-:W4:Y:S04]  /*42920*/  LDL.LU R17, [R1+0x24] ;  /* 0x0000240001117983 */ /* 0x000f280000300800 */
[----:B-1----:R-:W4:Y:S04]  /*42930*/  LDL.LU R18, [R1+0x28] ;  /* 0x0000280001127983 */ /* 0x002f280000300800 */
[----:B------:R-:W4:Y:S01]  /*42940*/  LDL.LU R19, [R1+0x2c] ;  /* 0x00002c0001137983 */ /* 0x000f220000300800 */
[----:B---3--:R-:W-:-:S15]  /*42950*/  HMMA.16816.F32.BF16 R24, R20, R4, R24 ;  /* 0x000000041418723c */ /* 0x008fde0000041818 */
[----:B------:R-:W-:-:S08]  /*42960*/  NOP ;  /* 0x0000000000007918 */ /* 0x000fd00000000000 */
[----:B------:R-:W-:Y:S04]  /*42970*/  STL.64 [R1+0x150], R24 ;  /* 0x0001501801007387 */ /* 0x000fe80000100a00 */
[----:B------:R0:W-:Y:S04]  /*42980*/  STL.64 [R1+0x158], R26 ;  /* 0x0001581a01007387 */ /* 0x0001e80000100a00 */
[----:B0-----:R-:W3:Y:S04]  /*42990*/  LDL.LU.64 R26, [R1+0x4798] ;  /* 0x00479800011a7983 */ /* 0x001ee80000300a00 */
[----:B------:R-:W3:Y:S02]  /*429a0*/  LDL.LU.64 R24, [R1+0x4790] ;  /* 0x0047900001187983 */ /* 0x000ee40000300a00 */
[----:B---3--:R-:W-:Y:S02]  /*429b0*/  HMMA.16816.F32.BF16 R20, R20, R8, R24 ;  /* 0x000000081414723c */ /* 0x008fe40000041818 */
[----:B------:R-:W2:Y:S04]  /*429c0*/  LDL.LU.64 R26, [R1+0x4788] ;  /* 0x00478800011a7983 */ /* 0x000ea80000300a00 */
[----:B------:R-:W2:-:S15]  /*429d0*/  LDL.LU.64 R24, [R1+0x4780] ;  /* 0x0047800001187983 */ /* 0x000e9e0000300a00 */
[----:B------:R-:W-:-:S02]  /*429e0*/  NOP ;  /* 0x0000000000007918 */ /* 0x000fc40000000000 */
[----:B------:R0:W-:Y:S04]  /*429f0*/  STL.64 [R1+0x110], R20 ;  /* 0x0001101401007387 */ /* 0x0001e80000100a00 */
[----:B------:R1:W-:Y:S04]  /*42a00*/  STL.64 [R1+0x118], R22 ;  /* 0x0001181601007387 */ /* 0x0003e80000100a00 */
[----:B0-----:R-:W3:Y:S04]  /*42a10*/  LDL.LU.64 R20, [R1+0x6d0] ;  /* 0x0006d00001147983 */ /* 0x001ee80000300a00 */
[----:B-1----:R-:W4:Y:S01]  /*42a20*/  LDL.LU.64 R22, [R1+0x6d8] ;  /* 0x0006d80001167983 */ /* 0x002f220000300a00 */
[----:B--2---:R-:W-:-:S15]  /*42a30*/  HMMA.16816.F32.BF16 R12, R24, R4, R12 ;  /* 0x00000004180c723c */ /* 0x004fde000004180c */
[----:B------:R-:W-:-:S08]  /*42a40*/  NOP ;  /* 0x0000000000007918 */ /* 0x000fd00000000000 */
[----:B------:R-:W-:Y:S04]  /*42a50*/  STL.64 [R1+0x100], R12 ;  /* 0x0001000c01007387 */ /* 0x000fe80000100a00 */
[----:B------:R-:W-:Y:S04]  /*42a60*/  STL.64 [R1+0x108], R14 ;  /* 0x0001080e01007387 */ /* 0x000fe80000100a00 */
[----:B------:R-:W0:Y:S04]  /*42a70*/  LDSM.16.MT88.4 R12, [R2+UR5+0x200] ;  /* 0x00020005020c783b */ /* 0x000e280008004200 */
[----:B----4-:R-:W-:Y:S04]  /*42a80*/  STL.64 [R1+0x4768], R22 ;  /* 0x0047681601007387 */ /* 0x010fe80000100a00 */
[----:B---3--:R1:W-:Y:S04]  /*42a90*/  STL.64 [R1+0x4760], R20 ;  /* 0x0047601401007387 */ /* 0x0083e80000100a00 */
[----:B-1----:R-:W2:Y:S04]  /*42aa0*/  LDL.LU.64 R20, [R1+0x5d0] ;  /* 0x0005d00001147983 */ /* 0x002ea80000300a00 */
[----:B------:R-:W2:Y:S04]  /*42ab0*/  LDL.LU.64 R22, [R1+0x5d8] ;  /* 0x0005d80001167983 */ /* 0x000ea80000300a00 */
[----:B0-----:R-:W-:Y:S01]  /*42ac0*/  STL.64 [R1+0x30], R12 ;  /* 0x0000300c01007387 */ /* 0x001fe20000100a00 */
[----:B------:R-:W-:-:S03]  /*42ad0*/  IMAD.MOV.U32 R11, RZ, RZ, R15 ;  /* 0x000000ffff0b7224 */ /* 0x000fc600078e000f */
[----:B------:R0:W-:Y:S04]  /*42ae0*/  STL [R1+0x38], R14 ;  /* 0x0000380e01007387 */ /* 0x0001e80000100800 */
[----:B0-----:R-:W3:Y:S04]  /*42af0*/  LDL.LU.64 R14, [R1+0x4778] ;  /* 0x00477800010e7983 */ /* 0x001ee80000300a00 */
[----:B------:R-:W3:Y:S02]  /*42b00*/  LDL.LU.64 R12, [R1+0x4770] ;  /* 0x00477000010c7983 */ /* 0x000ee40000300a00 */
[----:B---3--:R-:W-:Y:S02]  /*42b10*/  HMMA.16816.F32.BF16 R12, R24, R8, R12 ;  /* 0x00000008180c723c */ /* 0x008fe4000004180c */
[----:B------:R-:W3:Y:S04]  /*42b20*/  LDL.LU.64 R24, [R1+0x1b0] ;  /* 0x0001b00001187983 */ /* 0x000ee80000300a00 */
[----:B------:R-:W3:-:S15]  /*42b30*/  LDL.LU.64 R26, [R1+0x1b8] ;  /* 0x0001b800011a7983 */ /* 0x000ede0000300a00 */
[----:B------:R-:W-:-:S02]  /*42b40*/  NOP ;  /* 0x0000000000007918 */ /* 0x000fc40000000000 */
[----:B------:R-:W-:Y:S04]  /*42b50*/  STL.64 [R1+0xf0], R12 ;  /* 0x0000f00c01007387 */ /* 0x000fe80000100a00 */
[----:B------:R-:W-:Y:S04]  /*42b60*/  STL.64 [R1+0xf8], R14 ;  /* 0x0000f80e01007387 */ /* 0x000fe80000100a00 */
[----:B------:R-:W0:Y:S01]  /*42b70*/  LDSM.16.MT88.4 R12, [R2+UR5+0x280] ;  /* 0x00028005020c783b */ /* 0x000e220008004200 */
[C---:B--2---:R-:W-:Y:S03]  /*42b80*/  HMMA.16816.F32.BF16 R20, R16.reuse, R4, R20 ;  /* 0x000000041014723c */ /* 0x044fe60000041814 */
[----:B0-----:R-:W-:Y:S04]  /*42b90*/  STL.64 [R1+0x46b0], R14 ;  /* 0x0046b00e01007387 */ /* 0x001fe80000100a00 */
[----:B------:R0:W-:Y:S04]  /*42ba0*/  STL.64 [R1+0x46a8], R12 ;  /* 0x0046a80c01007387 */ /* 0x0001e80000100a00 */
[----:B0-----:R-:W2:Y:S04]  /*42bb0*/  LDL.LU R12, [R1+0x70] ;  /* 0x00007000010c7983 */ /* 0x001ea80000300800 */
[----:B------:R-:W2:Y:S04]  /*42bc0*/  LDL.LU R13, [R1+0x74] ;  /* 0x00007400010d7983 */ /* 0x000ea80000300800 */
[----:B------:R-:W2:Y:S04]  /*42bd0*/  LDL.LU R14, [R1+0x78] ;  /* 0x00007800010e7983 */ /* 0x000ea80000300800 */
[----:B------:R-:W2:Y:S04]  /*42be0*/  LDL.LU R15, [R1+0x7c] ;  /* 0x00007c00010f7983 */ /* 0x000ea80000300800 */
[----:B------:R-:W-:Y:S04]  /*42bf0*/  STL.64 [R1+0x140], R20 ;  /* 0x0001401401007387 */ /* 0x000fe80000100a00 */
[----:B------:R0:W-:Y:S04]  /*42c00*/  STL.64 [R1+0x148], R22 ;  /* 0x0001481601007387 */ /* 0x0001e80000100a00 */
[----:B0-----:R-:W2:Y:S04]  /*42c10*/  LDL.LU.64 R22, [R1+0x4768] ;  /* 0x0047680001167983 */ /* 0x001ea80000300a00 */
[----:B------:R-:W2:Y:S01]  /*42c20*/  LDL.LU.64 R20, [R1+0x4760] ;  /* 0x0047600001147983 */ /* 0x000ea20000300a00 */
[----:B---3--:R-:W-:Y:S03]  /*42c30*/  HMMA.16816.F32.BF16 R24, R16, R8, R24 ;  /* 0x000000081018723c */ /* 0x008fe60000041818 */
[----:B------:R-:W0:Y:S04]  /*42c40*/  LDSM.16.MT88.4 R16, [R2+UR5+0x300] ;  /* 0x000300050210783b */ /* 0x000e280008004200 */
[----:B0-----:R-:W-:-:S15]  /*42c50*/  STL [R1+0x4690], R16 ;  /* 0x0046901001007387 */ /* 0x001fde0000100800 */
[----:B------:R-:W-:-:S01]  /*42c60*/  NOP ;  /* 0x0000000000007918 */ /* 0x000fc20000000000 */
[----:B------:R-:W-:Y:S04]  /*42c70*/  STL.64 [R1+0xe0], R24 ;  /* 0x0000e01801007387 */ /* 0x000fe80000100a00 */
[----:B------:R-:W-:Y:S04]  /*42c80*/  STL.64 [R1+0xe8], R26 ;  /* 0x0000e81a01007387 */ /* 0x000fe80000100a00 */
[----:B------:R-:W-:Y:S04]  /*42c90*/  STL [R1+0x468c], R17 ;  /* 0x00468c1101007387 */ /* 0x000fe80000100800 */
[----:B------:R-:W-:Y:S04]  /*42ca0*/  STL [R1+0x4684], R18 ;  /* 0x0046841201007387 */ /* 0x000fe80000100800 */
[----:B------:R2:W-:Y:S04]  /*42cb0*/  STL [R1+0x4680], R19 ;  /* 0x0046801301007387 */ /* 0x0005e80000100800 */
[----:B------:R-:W0:Y:S01]  /*42cc0*/  LDSM.16.MT88.4 R24, [R0+UR5+0x4000] ;  /* 0x004000050018783b */ /* 0x000e220008004200 */
[----:B--2---:R-:W-:Y:S03]  /*42cd0*/  HMMA.16816.F32.BF16 R16, R12, R4, R20 ;  /* 0x000000040c10723c */ /* 0x004fe60000041814 */
[----:B------:R-:W1:Y:S01]  /*42ce0*/  LDSM.16.MT88.4 R20, [R2+UR5+0x380] ;  /* 0x000380050214783b */ /* 0x000e620008004200 */
[----:B0-----:R-:W-:-:S02]  /*42cf0*/  IMAD.MOV.U32 R7, RZ, RZ, R26 ;  /* 0x000000ffff077224 */ /* 0x001fc400078e001a */
[----:B------:R-:W-:Y:S01]  /*42d00*/  IMAD.MOV.U32 R6, RZ, RZ, R27 ;  /* 0x000000ffff067224 */ /* 0x000fe200078e001b */
[----:B-1----:R-:W-:-:S15]  /*42d10*/  STL.64 [R1+0x4660], R22 ;  /* 0x0046601601007387 */ /* 0x002fde0000100a00 */
[----:B------:R-:W-:-:S01]  /*42d20*/  NOP ;  /* 0x0000000000007918 */ /* 0x000fc20000000000 */
[----:B------:R-:W-:Y:S04]  /*42d30*/  STL.64 [R1+0xd0], R16 ;  /* 0x0000d01001007387 */ /* 0x000fe80000100a00 */
[----:B------:R0:W-:Y:S04]  /*42d40*/  STL.64 [R1+0xd8], R18 ;  /* 0x0000d81201007387 */ /* 0x0001e80000100a00 */
[----:B------:R1:W-:Y:S04]  /*42d50*/  STL.64 [R1+0x4658], R20 ;  /* 0x0046581401007387 */ /* 0x0003e80000100a00 */
[----:B------:R-:W-:Y:S01]  /*42d60*/  STL [R1+0x4620], R2 ;  /* 0x0046200201007387 */ /* 0x000fe20000100800 */
[----:B0-----:R-:W-:-:S03]  /*42d70*/  IMAD.MOV.U32 R18, RZ, RZ, R24 ;  /* 0x000000ffff127224 */ /* 0x001fc600078e0018 */
[----:B-1----:R-:W2:Y:S01]  /*42d80*/  LDL.LU.64 R20, [R1+0x6c0] ;  /* 0x0006c00001147983 */ /* 0x002ea20000300a00 */
[----:B------:R-:W-:-:S03]  /*42d90*/  IMAD.MOV.U32 R19, RZ, RZ, R25 ;  /* 0x000000ffff137224 */ /* 0x000fc600078e0019 */
[----:B------:R-:W2:Y:S04]  /*42da0*/  LDL.LU.64 R22, [R1+0x6c8] ;  /* 0x0006c80001167983 */ /* 0x000ea80000300a00 */
[----:B------:R-:W-:Y:S04]  /*42db0*/  STL.64 [R1+0x4750], R6 ;  /* 0x0047500601007387 */ /* 0x000fe80000100a00 */
[----:B------:R-:W-:Y:S04]  /*42dc0*/  STL.64 [R1+0x4748], R4 ;  /* 0x0047480401007387 */ /* 0x000fe80000100a00 */
[----:B------:R-:W3:Y:S04]  /*42dd0*/  LDL.LU R24, [R1] ;  /* 0x0000000001187983 */ /* 0x000ee80000300800 */
[----:B------:R-:W3:Y:S04]  /*42de0*/  LDL.LU R25, [R1+0x4] ;  /* 0x0000040001197983 */ /* 0x000ee80000300800 */
[----:B------:R-:W4:Y:S04]  /*42df0*/  LDL.LU R26, [R1+0x8] ;  /* 0x00000800011a7983 */ /* 0x000f280000300800 */
[----:B------:R-:W0:Y:S01]  /*42e00*/  LDSM.16.MT88.4 R4, [R0+UR5+0x4080] ;  /* 0x004080050004783b */ /* 0x000e220008004200 */
[----:B------:R-:W-:-:S05]  /*42e10*/  IMAD.MOV.U32 R27, RZ, RZ, R10 ;  /* 0x000000ffff1b7224 */ /* 0x000fca00078e000a */
[----:B----4-:R-:W-:Y:S04]  /*42e20*/  STL.64 [R1+0x46f0], R26 ;  /* 0x0046f01a01007387 */ /* 0x010fe80000100a00 */
[----:B---3--:R1:W-:Y:S04]  /*42e30*/  STL.64 [R1+0x46e8], R24 ;  /* 0x0046e81801007387 */ /* 0x0083e80000100a00 */
[----:B0-----:R2:W-:Y:S04]  /*42e40*/  STL [R1+0x10], R4 ;  /* 0x0000100401007387 */ /* 0x0015e80000100800 */
[----:B-1----:R-:W3:Y:S01]  /*42e50*/  LDL.LU R24, [R1+0x40] ;  /* 0x0000400001187983 */ /* 0x002ee20000300800 */
[----:B------:R-:W-:-:S02]  /*42e60*/  IMAD.MOV.U32 R16, RZ, RZ, R5 ;  /* 0x000000ffff107224 */ /* 0x000fc400078e0005 */
[----:B------:R-:W-:Y:S02]  /*42e70*/  IMAD.MOV.U32 R17, RZ, RZ, R6 ;  /* 0x000000ffff117224 */ /* 0x000fe400078e0006 */
[----:B------:R-:W-:Y:S02]  /*42e80*/  IMAD.MOV.U32 R10, RZ, RZ, R7 ;  /* 0x000000ffff0a7224 */ /* 0x000fe400078e0007 */
[----:B--2---:R-:W-:Y:S01]  /*42e90*/  HMMA.16816.F32.BF16 R4, R12, R8, R20 ;  /* 0x000000080c04723c */ /* 0x004fe20000041814 */
[----:B------:R-:W-:Y:S02]  /*42ea0*/  IMAD.MOV.U32 R26, RZ, RZ, R28 ;  /* 0x000000ffff1a7224 */ /* 0x000fe400078e001c */
[----:B------:R-:W-:Y:S02]  /*42eb0*/  IMAD.MOV.U32 R27, RZ, RZ, R3 ;  /* 0x000000ffff1b7224 */ /* 0x000fe400078e0003 */
[----:B------:R-:W-:-:S03]  /*42ec0*/  IMAD.MOV.U32 R25, RZ, RZ, R29 ;  /* 0x000000ffff197224 */ /* 0x000fc600078e001d */
[----:B------:R-:W-:Y:S01]  /*42ed0*/  STL.64 [R1+0x4720], R26 ;  /* 0x0047201a01007387 */ /* 0x000fe20000100a00 */
[----:B------:R-:W-:-:S03]  /*42ee0*/  IMAD.MOV.U32 R23, RZ, RZ, R11 ;  /* 0x000000ffff177224 */ /* 0x000fc600078e000b */
[----:B---3--:R0:W-:Y:S04]  /*42ef0*/  STL.64 [R1+0x4718], R24 ;  /* 0x0047181801007387 */ /* 0x0081e80000100a00 */
[----:B------:R-:W-:Y:S04]  /*42f00*/  STL.64 [R1+0x46a0], R18 ;  /* 0x0046a01201007387 */ /* 0x000fe80000100a00 */
[----:B------:R1:W-:Y:S04]  /*42f10*/  STL.64 [R1+0x4698], R16 ;  /* 0x0046981001007387 */ /* 0x0003e80000100a00 */
[----:B------:R-:W-:Y:S04]  /*42f20*/  STL [R1+0xc0], R4 ;  /* 0x0000c00401007387 */ /* 0x000fe80000100800 */
[----:B0-----:R-:W2:Y:S04]  /*42f30*/  LDL.LU R24, [R1+0x50] ;  /* 0x0000500001187983 */ /* 0x001ea80000300800 */
[----:B------:R-:W2:Y:S04]  /*42f40*/  LDL.LU R25, [R1+0x54] ;  /* 0x0000540001197983 */ /* 0x000ea80000300800 */
[----:B------:R-:W2:Y:S04]  /*42f50*/  LDL.LU R26, [R1+0x58] ;  /* 0x00005800011a7983 */ /* 0x000ea80000300800 */
[----:B------:R-:W2:Y:S04]  /*42f60*/  LDL.LU R27, [R1+0x5c] ;  /* 0x00005c00011b7983 */ /* 0x000ea80000300800 */
[----:B------:R-:W3:Y:S04]  /*42f70*/  LDL.LU R20, [R1+0x30] ;  /* 0x0000300001147983 */ /* 0x000ee80000300800 */
[----:B------:R-:W3:Y:S04]  /*42f80*/  LDL.LU R21, [R1+0x34] ;  /* 0x0000340001157983 */ /* 0x000ee80000300800 */
[----:B------:R-:W4:Y:S04]  /*42f90*/  LDL.LU R22, [R1+0x38] ;  /* 0x0000380001167983 */ /* 0x000f280000300800 */
[----:B------:R-:W2:Y:S04]  /*42fa0*/  LDL.LU R11, [R1+0x4758] ;  /* 0x00475800010b7983 */ /* 0x000ea80000300800 */
[----:B-1----:R-:W3:Y:S04]  /*42fb0*/  LDL.LU.64 R16, [R1+0x590] ;  /* 0x0005900001107983 */ /* 0x002ee80000300a00 */
[----:B------:R-:W4:Y:S04]  /*42fc0*/  LDL.LU.64 R18, [R1+0x598] ;  /* 0x0005980001127983 */ /* 0x000f280000300a00 */
[----:B----4-:R-:W-:Y:S04]  /*42fd0*/  STL.64 [R1+0x46e0], R18 ;  /* 0x0046e01201007387 */ /* 0x010fe80000100a00 */
[----:B---3--:R0:W-:Y:S04]  /*42fe0*/  STL.64 [R1+0x46d8], R16 ;  /* 0x0046d81001007387 */ /* 0x0081e80000100a00 */
[----:B0-----:R-:W3:Y:S04]  /*42ff0*/  LDL.LU.64 R16, [R1+0x690] ;  /* 0x0006900001107983 */ /* 0x001ee80000300a00 */
        /* <DEDUP_REMOVED lines=8> */
[----:B------:R-:W4:Y:S01]  /*43080*/  LDL.LU.64 R18, [R1+0x6a8] ;  /* 0x0006a80001127983 */ /* 0x000f220000300a00 */
[----:B------:R-:W-:-:S02]  /*43090*/  IMAD.MOV.U32 R29, RZ, RZ, R5 ;  /* 0x000000ffff1d7224 */ /* 0x000fc400078e0005 */
[----:B------:R-:W-:Y:S02]  /*430a0*/  IMAD.MOV.U32 R28, RZ, RZ, R6 ;  /* 0x000000ffff1c7224 */ /* 0x000fe400078e0006 */
[----:B------:R-:W-:Y:S02]  /*430b0*/  IMAD.MOV.U32 R3, RZ, RZ, R7 ;  /* 0x000000ffff037224 */ /* 0x000fe400078e0007 */
[----:B------:R-:W0:Y:S04]  /*430c0*/  LDSM.16.MT88.4 R4, [R0+UR5+0x4100] ;  /* 0x004100050004783b */ /* 0x000e280008004200 */
[----:B----4-:R-:W-:Y:S04]  /*430d0*/  STL.64 [R1+0x4730], R18 ;  /* 0x0047301201007387 */ /* 0x010fe80000100a00 */
[----:B---3--:R1:W-:Y:S04]  /*430e0*/  STL.64 [R1+0x4728], R16 ;  /* 0x0047281001007387 */ /* 0x0083e80000100a00 */
[----:B-1----:R-:W3:Y:S04]  /*430f0*/  LDL.LU.64 R16, [R1+0x5c0] ;  /* 0x0005c00001107983 */ /* 0x002ee80000300a00 */
[----:B------:R-:W4:Y:S01]  /*43100*/  LDL.LU.64 R18, [R1+0x5c8] ;  /* 0x0005c80001127983 */ /* 0x000f220000300a00 */
[----:B0-----:R-:W-:-:S03]  /*43110*/  IMAD.MOV.U32 R2, RZ, RZ, R7 ;  /* 0x000000ffff027224 */ /* 0x001fc600078e0007 */
[----:B----4-:R-:W-:Y:S04]  /*43120*/  STL.64 [R1+0x4740], R18 ;  /* 0x0047401201007387 */ /* 0x010fe80000100a00 */
[----:B---3--:R0:W-:Y:S04]  /*43130*/  STL.64 [R1+0x4738], R16 ;  /* 0x0047381001007387 */ /* 0x0081e80000100a00 */
[----:B0-----:R-:W3:Y:S04]  /*43140*/  LDL.LU.64 R16, [R1+0x6b0] ;  /* 0x0006b00001107983 */ /* 0x001ee80000300a00 */
[----:B------:R-:W3:Y:S04]  /*43150*/  LDL.LU.64 R18, [R1+0x6b8] ;  /* 0x0006b80001127983 */ /* 0x000ee80000300a00 */
[----:B------:R-:W4:Y:S04]  /*43160*/  LDL.LU.64 R12, [R1+0x670] ;  /* 0x00067000010c7983 */ /* 0x000f280000300a00 */
[----:B------:R-:W4:Y:S04]  /*43170*/  LDL.LU.64 R14, [R1+0x678] ;  /* 0x00067800010e7983 */ /* 0x000f280000300a00 */
[----:B------:R-:W-:Y:S04]  /*43180*/  STL.64 [R1+0x46d0], R22 ;  /* 0x0046d01601007387 */ /* 0x000fe80000100a00 */
[----:B------:R0:W-:Y:S04]  /*43190*/  STL.64 [R1+0x46c8], R20 ;  /* 0x0046c81401007387 */ /* 0x0001e80000100a00 */
[----:B0-----:R-:W4:Y:S04]  /*431a0*/  LDL.LU R20, [R1+0x60] ;  /* 0x0000600001147983 */ /* 0x001f280000300800 */
[----:B------:R-:W4:Y:S04]  /*431b0*/  LDL.LU R21, [R1+0x64] ;  /* 0x0000640001157983 */ /* 0x000f280000300800 */
[----:B------:R-:W4:Y:S04]  /*431c0*/  LDL.LU R22, [R1+0x68] ;  /* 0x0000680001167983 */ /* 0x000f280000300800 */
[----:B------:R-:W-:Y:S01]  /*431d0*/  STL [R1+0x45ac], R3 ;  /* 0x0045ac0301007387 */ /* 0x000fe20000100800 */
[----:B--2---:R-:W-:-:S03]  /*431e0*/  IMAD.MOV.U32 R23, RZ, RZ, R11 ;  /* 0x000000ffff177224 */ /* 0x004fc600078e000b */
[----:B------:R-:W-:Y:S01]  /*431f0*/  STL [R1+0x45a8], R28 ;  /* 0x0045a81c01007387 */ /* 0x000fe20000100800 */
[----:B------:R-:W-:-:S03]  /*43200*/  IMAD.MOV.U32 R11, RZ, RZ, R4 ;  /* 0x000000ffff0b7224 */ /* 0x000fc600078e0004 */
[----:B------:R-:W-:Y:S04]  /*43210*/  STL [R1+0x45a4], R29 ;  /* 0x0045a41d01007387 */ /* 0x000fe80000100800 */
[----:B------:R-:W-:Y:S04]  /*43220*/  STL [R1+0x94], R5 ;  /* 0x0000940501007387 */ /* 0x000fe80000100800 */
[----:B------:R0:W-:Y:S04]  /*43230*/  STL [R1+0x98], R6 ;  /* 0x0000980601007387 */ /* 0x0001e80000100800 */
[----:B0-----:R-:W2:Y:S04]  /*43240*/  LDL.LU.64 R6, [R1+0x4750] ;  /* 0x0047500001067983 */ /* 0x001ea80000300a00 */
[----:B------:R-:W3:Y:S02]  /*43250*/  LDL.LU.64 R4, [R1+0x4748] ;  /* 0x0047480001047983 */ /* 0x000ee40000300a00 */
[----:B---3--:R-:W-:-:S15]  /*43260*/  HMMA.16816.F32.BF16 R16, R24, R4, R16 ;  /* 0x000000041810723c */ /* 0x008fde0000041810 */
[----:B------:R-:W-:-:S08]  /*43270*/  NOP ;  /* 0x0000000000007918 */ /* 0x000fd00000000000 */
[----:B------:R-:W-:Y:S04]  /*43280*/  STL.64 [R1+0x1f0], R16 ;  /* 0x0001f01001007387 */ /* 0x000fe80000100a00 */
[----:B------:R0:W-:Y:S04]  /*43290*/  STL.64 [R1+0x1f8], R18 ;  /* 0x0001f81201007387 */ /* 0x0001e80000100a00 */
[----:B0-----:R-:W3:Y:S04]  /*432a0*/  LDL.LU.64 R18, [R1+0x4740] ;  /* 0x0047400001127983 */ /* 0x001ee80000300a00 */
[----:B------:R-:W3:Y:S02]  /*432b0*/  LDL.LU.64 R16, [R1+0x4738] ;  /* 0x0047380001107983 */ /* 0x000ee40000300a00 */
[----:B---3--:R-:W-:Y:S02]  /*432c0*/  HMMA.16816.F32.BF16 R24, R24, R8, R16 ;  /* 0x000000081818723c */ /* 0x008fe40000041810 */
[----:B------:R-:W3:Y:S04]  /*432d0*/  LDL.LU.64 R18, [R1+0x4730] ;  /* 0x0047300001127983 */ /* 0x000ee80000300a00 */
[----:B------:R-:W3:-:S15]  /*432e0*/  LDL.LU.64 R16, [R1+0x4728] ;  /* 0x0047280001107983 */ /* 0x000ede0000300a00 */
[----:B------:R-:W-:-:S02]  /*432f0*/  NOP ;  /* 0x0000000000007918 */ /* 0x000fc40000000000 */
[----:B------:R-:W-:Y:S04]  /*43300*/  STL.64 [R1+0x1c0], R24 ;  /* 0x0001c01801007387 */ /* 0x000fe80000100a00 */
[----:B------:R0:W-:Y:S04]  /*43310*/  STL.64 [R1+0x1c8], R26 ;  /* 0x0001c81a01007387 */ /* 0x0001e80000100a00 */
[----:B0-----:R-:W3:Y:S04]  /*43320*/  LDL.LU.64 R26, [R1+0x4720] ;  /* 0x00472000011a7983 */ /* 0x001ee80000300a00 */
        /* <DEDUP_REMOVED lines=21> */
[----:B---3--:R-:W-:Y:S06]  /*43480*/  HMMA.16816.F32.BF16 R24, R24, R8, R16 ;  /* 0x000000081818723c */ /* 0x008fec0000041810 */
[----:B----4-:R-:W-:Y:S01]  /*43490*/  HMMA.16816.F32.BF16 R16, R20, R4, R12 ;  /* 0x000000041410723c */ /* 0x010fe2000004180c */
[----:B------:R-:W3:-:S15]  /*434a0*/  LDL.LU.64 R12, [R1+0x580] ;  /* 0x00058000010c7983 */ /* 0x000ede0000300a00 */
[----:B------:R-:W-:-:S01]  /*434b0*/  NOP ;  /* 0x0000000000007918 */ /* 0x000fc20000000000 */
[----:B------:R-:W-:Y:S04]  /*434c0*/  STL.64 [R1+0x1d0], R24 ;  /* 0x0001d01801007387 */ /* 0x000fe80000100a00 */
[----:B------:R-:W-:Y:S04]  /*434d0*/  STL.64 [R1+0x1d8], R26 ;  /* 0x0001d81a01007387 */ /* 0x000fe80000100a00 */
[----:B------:R-:W4:Y:S04]  /*434e0*/  LDL.LU.64 R14, [R1+0x588] ;  /* 0x00058800010e7983 */ /* 0x000f280000300a00 */
[----:B------:R-:W0:Y:S04]  /*434f0*/  LDSM.16.MT88.4 R24, [R0+UR5+0x4180] ;  /* 0x004180050018783b */ /* 0x000e280008004200 */
[----:B------:R-:W-:Y:S04]  /*43500*/  STL.64 [R1+0x200], R16 ;  /* 0x0002001001007387 */ /* 0x000fe80000100a00 */
[----:B------:R-:W-:Y:S01]  /*43510*/  STL.64 [R1+0x208], R18 ;  /* 0x0002081201007387 */ /* 0x000fe20000100a00 */
[----:B0-----:R-:W-:-:S02]  /*43520*/  IMAD.MOV.U32 R3, RZ, RZ, R25 ;  /* 0x000000ffff037224 */ /* 0x001fc400078e0019 */
[----:B------:R-:W-:Y:S02]  /*43530*/  IMAD.MOV.U32 R28, RZ, RZ, R26 ;  /* 0x000000ffff1c7224 */ /* 0x000fe400078e001a */
[----:B------:R-:W-:Y:S01]  /*43540*/  IMAD.MOV.U32 R29, RZ, RZ, R27 ;  /* 0x000000ffff1d7224 */ /* 0x000fe200078e001b */
[----:B----4-:R-:W-:Y:S04]  /*43550*/  STL.64 [R1+0x46c0], R14 ;  /* 0x0046c00e01007387 */ /* 0x010fe80000100a00 */
[----:B---3--:R0:W-:Y:S04]  /*43560*/  STL.64 [R1+0x46b8], R12 ;  /* 0x0046b80c01007387 */ /* 0x0081e80000100a00 */
[----:B0-----:R-:W3:Y:S04]  /*43570*/  LDL.LU.64 R12, [R1+0x680] ;  /* 0x00068000010c7983 */ /* 0x001ee80000300a00 */
[----:B------:R-:W3:Y:S04]  /*43580*/  LDL.LU.64 R14, [R1+0x688] ;  /* 0x00068800010e7983 */ /* 0x000ee80000300a00 */
[----:B------:R-:W4:Y:S04]  /*43590*/  LDL.LU.64 R16, [R1+0x660] ;  /* 0x0006600001107983 */ /* 0x000f280000300a00 */
[----:B------:R-:W4:Y:S04]  /*435a0*/  LDL.LU.64 R18, [R1+0x668] ;  /* 0x0006680001127983 */ /* 0x000f280000300a00 */
[----:B------:R-:W-:Y:S04]  /*435b0*/  STL [R1], R24 ;  /* 0x0000001801007387 */ /* 0x000fe80000100800 */
[----:B------:R-:W0:Y:S04]  /*435c0*/  LDSM.16.MT88.4 R24, [R0+UR5+0x4200] ;  /* 0x004200050018783b */ /* 0x000e280008004200 */
[----:B------:R-:W-:Y:S04]  /*435d0*/  STL [R1+0x45b8], R29 ;  /* 0x0045b81d01007387 */ /* 0x000fe80000100800 */
[----:B------:R-:W-:Y:S04]  /*435e0*/  STL [R1+0x45b4], R28 ;  /* 0x0045b41c01007387 */ /* 0x000fe80000100800 */
[----:B------:R-:W-:Y:S04]  /*435f0*/  STL [R1+0x45b0], R3 ;  /* 0x0045b00301007387 */ /* 0x000fe80000100800 */
[----:B0-----:R-:W-:Y:S04]  /*43600*/  STL.64 [R1+0x4568], R26 ;  /* 0x0045681a01007387 */ /* 0x001fe80000100a00 */
[----:B------:R0:W-:Y:S04]  /*43610*/  STL.64 [R1+0x4560], R24 ;  /* 0x0045601801007387 */ /* 0x0001e80000100a00 */
[----:B0-----:R-:W2:Y:S04]  /*43620*/  LDL.LU.64 R24, [R1+0x5a0] ;  /* 0x0005a00001187983 */ /* 0x001ea80000300a00 */
[----:B------:R-:W2:Y:S02]  /*43630*/  LDL.LU.64 R26, [R1+0x5a8] ;  /* 0x0005a800011a7983 */ /* 0x000ea40000300a00 */
[----:B--2---:R-:W-:Y:S02]  /*43640*/  HMMA.16816.F32.BF16 R24, R20, R8, R24 ;  /* 0x000000081418723c */ /* 0x004fe40000041818 */
[----:B------:R-:W0:-:S15]  /*43650*/  LDSM.16.MT88.4 R20, [R0+UR5+0x4280] ;  /* 0x004280050014783b */ /* 0x000e1e0008004200 */
[----:B------:R-:W-:-:S06]  /*43660*/  NOP ;  /* 0x0000000000007918 */ /* 0x000fcc0000000000 */
[----:B------:R0:W-:Y:S04]  /*43670*/  STL.64 [R1+0x210], R24 ;  /* 0x0002101801007387 */ /* 0x0001e80000100a00 */
[----:B------:R1:W-:Y:S01]  /*43680*/  STL.64 [R1+0x218], R26 ;  /* 0x0002181a01007387 */ /* 0x0003e20000100a00 */
[----:B0-----:R-:W-:Y:S02]  /*43690*/  IMAD.MOV.U32 R25, RZ, RZ, R22 ;  /* 0x000000ffff197224 */ /* 0x001fe400078e0016 */
[----:B------:R-:W-:Y:S02]  /*436a0*/  IMAD.MOV.U32 R24, RZ, RZ, R23 ;  /* 0x000000ffff187224 */ /* 0x000fe400078e0017 */
[----:B-1----:R-:W-:Y:S01]  /*436b0*/  IMAD.MOV.U32 R27, RZ, RZ, R20 ;  /* 0x000000ffff1b7224 */ /* 0x002fe200078e0014 */
[----:B------:R-:W3:Y:S01]  /*436c0*/  LDL.LU.64 R22, [R1+0x46d0] ;  /* 0x0046d00001167983 */ /* 0x000ee20000300a00 */
[----:B------:R-:W-:-:S03]  /*436d0*/  IMAD.MOV.U32 R26, RZ, RZ, R21 ;  /* 0x000000ffff1a7224 */ /* 0x000fc600078e0015 */
[----:B------:R-:W3:Y:S04]  /*436e0*/  LDL.LU.64 R20, [R1+0x46c8] ;  /* 0x0046c80001147983 */ /* 0x000ee80000300a00 */
[----:B------:R-:W-:Y:S01]  /*436f0*/  STL [R1+0x45bc], R25 ;  /* 0x0045bc1901007387 */ /* 0x000fe20000100800 */
[----:B---3--:R-:W-:-:S15]  /*43700*/  HMMA.16816.F32.BF16 R12, R20, R4, R12 ;  /* 0x00000004140c723c */ /* 0x008fde000004180c */
[----:B------:R-:W-:-:S08]  /*43710*/  NOP ;  /* 0x0000000000007918 */ /* 0x000fd00000000000 */
[----:B------:R-:W-:Y:S04]  /*43720*/  STL.64 [R1+0x230], R12 ;  /* 0x0002300c01007387 */ /* 0x000fe80000100a00 */
[----:B------:R0:W-:Y:S04]  /*43730*/  STL.64 [R1+0x238], R14 ;  /* 0x0002380e01007387 */ /* 0x0001e80000100a00 */
[----:B0-----:R-:W2:Y:S04]  /*43740*/  LDL.LU.64 R14, [R1+0x46c0] ;  /* 0x0046c000010e7983 */ /* 0x001ea80000300a00 */
[----:B------:R-:W2:Y:S02]  /*43750*/  LDL.LU.64 R12, [R1+0x46b8] ;  /* 0x0046b800010c7983 */ /* 0x000ea40000300a00 */
[----:B--2---:R-:W-:Y:S02]  /*43760*/  HMMA.16816.F32.BF16 R20, R20, R8, R12 ;  /* 0x000000081414723c */ /* 0x004fe4000004180c */
[----:B------:R-:W4:Y:S04]  /*43770*/  LDL.LU.64 R14, [R1+0x46b0] ;  /* 0x0046b000010e7983 */ /* 0x000f280000300a00 */
[----:B------:R-:W4:-:S15]  /*43780*/  LDL.LU.64 R12, [R1+0x46a8] ;  /* 0x0046a800010c7983 */ /* 0x000f1e0000300a00 */
[----:B------:R-:W-:-:S02]  /*43790*/  NOP ;  /* 0x0000000000007918 */ /* 0x000fc40000000000 */
[----:B------:R0:W-:Y:S04]  /*437a0*/  STL.64 [R1+0x220], R20 ;  /* 0x0002201401007387 */ /* 0x0001e80000100a00 */
[----:B------:R1:W-:Y:S04]  /*437b0*/  STL.64 [R1+0x228], R22 ;  /* 0x0002281601007387 */ /* 0x0003e80000100a00 */
[----:B0-----:R-:W2:Y:S04]  /*437c0*/  LDL.LU.64 R20, [R1+0x570] ;  /* 0x0005700001147983 */ /* 0x001ea80000300a00 */
[----:B-1----:R-:W2:Y:S01]  /*437d0*/  LDL.LU.64 R22, [R1+0x578] ;  /* 0x0005780001167983 */ /* 0x002ea20000300a00 */
[----:B----4-:R-:W-:-:S15]  /*437e0*/  HMMA.16816.F32.BF16 R16, R12, R4, R16 ;  /* 0x000000040c10723c */ /* 0x010fde0000041810 */
[----:B------:R-:W-:-:S08]  /*437f0*/  NOP ;  /* 0x0000000000007918 */ /* 0x000fd00000000000 */
[----:B------:R-:W-:Y:S04]  /*43800*/  STL.64 [R1+0x250], R16 ;  /* 0x0002501001007387 */ /* 0x000fe80000100a00 */
[----:B------:R-:W-:Y:S04]  /*43810*/  STL.64 [R1+0x258], R18 ;  /* 0x0002581201007387 */ /* 0x000fe80000100a00 */
[----:B------:R-:W0:Y:S02]  /*43820*/  LDSM.16.MT88.4 R16, [R0+UR5+0x4300] ;  /* 0x004300050010783b */ /* 0x000e240008004200 */
[----:B0-----:R-:W-:-:S02]  /*43830*/  IMAD.MOV.U32 R28, RZ, RZ, R18 ;  /* 0x000000ffff1c7224 */ /* 0x001fc400078e0012 */
[----:B------:R-:W-:Y:S02]  /*43840*/  IMAD.MOV.U32 R3, RZ, RZ, R19 ;  /* 0x000000ffff037224 */ /* 0x000fe400078e0013 */
[----:B------:R-:W-:Y:S01]  /*43850*/  IMAD.MOV.U32 R25, RZ, RZ, R16 ;  /* 0x000000ffff197224 */ /* 0x000fe200078e0010 */
[----:B------:R-:W3:Y:S01]  /*43860*/  LDL.LU.64 R18, [R1+0x46a0] ;  /* 0x0046a00001127983 */ /* 0x000ee20000300a00 */
[----:B------:R-:W-:-:S03]  /*43870*/  IMAD.MOV.U32 R29, RZ, RZ, R17 ;  /* 0x000000ffff1d7224 */ /* 0x000fc600078e0011 */
[----:B------:R-:W4:Y:S04]  /*43880*/  LDL.LU.64 R16, [R1+0x4698] ;  /* 0x0046980001107983 */ /* 0x000f280000300a00 */
[----:B------:R-:W-:Y:S04]  /*43890*/  STL.64 [R1+0x45c8], R26 ;  /* 0x0045c81a01007387 */ /* 0x000fe80000100a00 */
[----:B------:R0:W-:Y:S04]  /*438a0*/  STL.64 [R1+0x45c0], R24 ;  /* 0x0045c01801007387 */ /* 0x0001e80000100a00 */
[----:B0-----:R-:W3:Y:S01]  /*438b0*/  LDL.LU R24, [R1+0x10] ;  /* 0x0000100001187983 */ /* 0x001ee20000300800 */
[----:B------:R-:W-:Y:S01]  /*438c0*/  IMAD.MOV.U32 R27, RZ, RZ, R10 ;  /* 0x000000ffff1b7224 */ /* 0x000fe200078e000a */
[----:B--2---:R-:W-:Y:S02]  /*438d0*/  HMMA.16816.F32.BF16 R12, R12, R8, R20 ;  /* 0x000000080c0c723c */ /* 0x004fe40000041814 */
[----:B------:R-:W0:Y:S01]  /*438e0*/  LDSM.16.MT88.4 R20, [R0+UR5+0x4380] ;  /* 0x004380050014783b */ /* 0x000e220008004200 */
[----:B----4-:R-:W-:-:S03]  /*438f0*/  IMAD.MOV.U32 R25, RZ, RZ, R16 ;  /* 0x000000ffff197224 */ /* 0x010fc600078e0010 */
[----:B------:R-:W2:Y:S01]  /*43900*/  LDL.LU R16, [R1+0x4690] ;  /* 0x0046900001107983 */ /* 0x000ea20000300800 */
[----:B------:R-:W-:-:S03]  /*43910*/  IMAD.MOV.U32 R26, RZ, RZ, R17 ;  /* 0x000000ffff1a7224 */ /* 0x000fc600078e0011 */
[----:B------:R-:W2:Y:S04]  /*43920*/  LDL.LU R17, [R1+0x468c] ;  /* 0x00468c0001117983 */ /* 0x000ea80000300800 */
[----:B------:R-:W4:Y:S04]  /*43930*/  LDL.LU R10, [R1+0x4688] ;  /* 0x00468800010a7983 */ /* 0x000f280000300800 */
[----:B------:R1:W-:Y:S04]  /*43940*/  STL.64 [R1+0x45f8], R26 ;  /* 0x0045f81a01007387 */ /* 0x0003e80000100a00 */
[----:B---3--:R3:W-:Y:S01]  /*43950*/  STL.64 [R1+0x45f0], R24 ;  /* 0x0045f01801007387 */ /* 0x0087e20000100a00 */
[----:B-1----:R-:W-:-:S02]  /*43960*/  IMAD.MOV.U32 R26, RZ, RZ, R7 ;  /* 0x000000ffff1a7224 */ /* 0x002fc400078e0007 */
[----:B------:R-:W-:Y:S02]  /*43970*/  IMAD.MOV.U32 R27, RZ, RZ, R6 ;  /* 0x000000ffff1b7224 */ /* 0x000fe400078e0006 */
[----:B---3--:R-:W-:Y:S02]  /*43980*/  IMAD.MOV.U32 R24, RZ, RZ, R18 ;  /* 0x000000ffff187224 */ /* 0x008fe400078e0012 */
[----:B------:R-:W2:Y:S01]  /*43990*/  LDL.LU R18, [R1+0x4684] ;  /* 0x0046840001127983 */ /* 0x000ea20000300800 */
[----:B------:R-:W-:-:S03]  /*439a0*/  IMAD.MOV.U32 R25, RZ, RZ, R19 ;  /* 0x000000ffff197224 */ /* 0x000fc600078e0013 */
[----:B------:R-:W2:Y:S04]  /*439b0*/  LDL.LU R19, [R1+0x4680] ;  /* 0x0046800001137983 */ /* 0x000ea80000300800 */
[----:B------:R-:W3:Y:S04]  /*439c0*/  LDL.LU R7, [R1+0x467c] ;  /* 0x00467c0001077983 */ /* 0x000ee80000300800 */
[----:B------:R-:W3:Y:S04]  /*439d0*/  LDL.LU R6, [R1+0x4678] ;  /* 0x0046780001067983 */ /* 0x000ee80000300800 */
[----:B------:R-:W-:Y:S04]  /*439e0*/  STL.64 [R1+0x4630], R26 ;  /* 0x0046301a01007387 */ /* 0x000fe80000100a00 */
[----:B------:R-:W-:Y:S04]  /*439f0*/  STL.64 [R1+0x4628], R24 ;  /* 0x0046281801007387 */ /* 0x000fe80000100a00 */
[----:B----4-:R-:W-:Y:S04]  /*43a00*/  STL.64 [R1+0x4670], R10 ;  /* 0x0046700a01007387 */ /* 0x010fe80000100a00 */
[----:B------:R1:W-:Y:S04]  /*43a10*/  STL.64 [R1+0x4668], R8 ;  /* 0x0046680801007387 */ /* 0x0003e80000100a00 */
[----:B------:R0:W-:Y:S04]  /*43a20*/  STL.64 [R1+0x270], R12 ;  /* 0x0002700c01007387 */ /* 0x0001e80000100a00 */
[----:B------:R4:W-:Y:S04]  /*43a30*/  STL.64 [R1+0x278], R14 ;  /* 0x0002780e01007387 */ /* 0x0009e80000100a00 */
[----:B-1----:R-:W2:Y:S01]  /*43a40*/  LDL.LU.64 R8, [R1+0x650] ;  /* 0x0006500001087983 */ /* 0x002ea20000300a00 */
[----:B0-----:R-:W-:-:S03]  /*43a50*/  IMAD.MOV.U32 R13, RZ, RZ, R22 ;  /* 0x000000ffff0d7224 */ /* 0x001fc600078e0016 */
[----:B------:R-:W2:Y:S01]  /*43a60*/  LDL.LU.64 R10, [R1+0x658] ;  /* 0x00065800010a7983 */ /* 0x000ea20000300a00 */
[----:B------:R-:W-:Y:S02]  /*43a70*/  IMAD.MOV.U32 R12, RZ, RZ, R23 ;  /* 0x000000ffff0c7224 */ /* 0x000fe400078e0017 */
[----:B----4-:R-:W-:Y:S02]  /*43a80*/  IMAD.MOV.U32 R15, RZ, RZ, R20 ;  /* 0x000000ffff0f7224 */ /* 0x010fe400078e0014 */
[----:B------:R-:W-:-:S05]  /*43a90*/  IMAD.MOV.U32 R14, RZ, RZ, R21 ;  /* 0x000000ffff0e7224 */ /* 0x000fca00078e0015 */
[----:B------:R-:W-:Y:S04]  /*43aa0*/  STL.64 [R1+0x45d8], R14 ;  /* 0x0045d80e01007387 */ /* 0x000fe80000100a00 */
[----:B------:R0:W-:Y:S04]  /*43ab0*/  STL.64 [R1+0x45d0], R12 ;  /* 0x0045d00c01007387 */ /* 0x0001e80000100a00 */
[----:B0-----:R-:W4:Y:S04]  /*43ac0*/  LDL.LU R12, [R1+0xb0] ;  /* 0x0000b000010c7983 */ /* 0x001f280000300800 */
[----:B------:R-:W4:Y:S04]  /*43ad0*/  LDL.LU R13, [R1+0xb4] ;  /* 0x0000b400010d7983 */ /* 0x000f280000300800 */
[----:B------:R-:W3:Y:S04]  /*43ae0*/  LDL.LU R14, [R1+0xb8] ;  /* 0x0000b800010e7983 */ /* 0x000ee80000300800 */
[----:B------:R-:W3:Y:S04]  /*43af0*/  LDL.LU R15, [R1+0xbc] ;  /* 0x0000bc00010f7983 */ /* 0x000ee80000300800 */
[----:B---3--:R-:W-:Y:S04]  /*43b00*/  STL.64 [R1+0x45e8], R14 ;  /* 0x0045e80e01007387 */ /* 0x008fe80000100a00 */
[----:B----4-:R0:W-:Y:S04]  /*43b10*/  STL.64 [R1+0x45e0], R12 ;  /* 0x0045e00c01007387 */ /* 0x0101e80000100a00 */
[----:B0-----:R-:W3:Y:S04]  /*43b20*/  LDL.LU R12, [R1+0x120] ;  /* 0x00012000010c7983 */ /* 0x001ee80000300800 */
[----:B------:R-:W3:Y:S04]  /*43b30*/  LDL.LU R13, [R1+0x124] ;  /* 0x00012400010d7983 */ /* 0x000ee80000300800 */
[----:B------:R-:W4:Y:S04]  /*43b40*/  LDL.LU R14, [R1+0x128] ;  /* 0x00012800010e7983 */ /* 0x000f280000300800 */
[----:B------:R-:W4:Y:S04]  /*43b50*/  LDL.LU R15, [R1+0x12c] ;  /* 0x00012c00010f7983 */ /* 0x000f280000300800 */
[----:B------:R-:W3:Y:S04]  /*43b60*/  LDL.LU.64 R20, [R1+0x560] ;  /* 0x0005600001147983 */ /* 0x000ee80000300a00 */
[----:B------:R-:W3:Y:S04]  /*43b70*/  LDL.LU.64 R22, [R1+0x568] ;  /* 0x0005680001167983 */ /* 0x000ee80000300a00 */
[----:B------:R-:W4:Y:S04]  /*43b80*/  LDL.LU.64 R24, [R1+0x240] ;  /* 0x0002400001187983 */ /* 0x000f280000300a00 */
[----:B------:R-:W3:Y:S01]  /*43b90*/  LDL.LU.64 R26, [R1+0x248] ;  /* 0x00024800011a7983 */ /* 0x000ee20000300a00 */
[C---:B--2---:R-:W-:Y:S03]  /*43ba0*/  HMMA.16816.F32.BF16 R8, R16.reuse, R4, R8 ;  /* 0x000000041008723c */ /* 0x044fe60000041808 */
[----:B---3--:R-:W-:Y:S04]  /*43bb0*/  STL.64 [R1+0x4640], R26 ;  /* 0x0046401a01007387 */ /* 0x008fe80000100a00 */
[----:B----4-:R0:W-:Y:S04]  /*43bc0*/  STL.64 [R1+0x4638], R24 ;  /* 0x0046381801007387 */ /* 0x0101e80000100a00 */
[----:B0-----:R-:W2:Y:S04]  /*43bd0*/  LDL.LU.64 R24, [R1+0x620] ;  /* 0x0006200001187983 */ /* 0x001ea80000300a00 */
[----:B------:R-:W2:Y:S04]  /*43be0*/  LDL.LU.64 R26, [R1+0x628] ;  /* 0x00062800011a7983 */ /* 0x000ea80000300a00 */
[----:B------:R-:W-:Y:S04]  /*43bf0*/  STL.64 [R1+0x4608], R14 ;  /* 0x0046080e01007387 */ /* 0x000fe80000100a00 */
[----:B------:R0:W-:Y:S04]  /*43c00*/  STL.64 [R1+0x4600], R12 ;  /* 0x0046000c01007387 */ /* 0x0001e80000100a00 */
[----:B0-----:R-:W3:Y:S04]  /*43c10*/  LDL.LU R12, [R1+0x130] ;  /* 0x00013000010c7983 */ /* 0x001ee80000300800 */
[----:B------:R-:W3:Y:S04]  /*43c20*/  LDL.LU R13, [R1+0x134] ;  /* 0x00013400010d7983 */ /* 0x000ee80000300800 */
[----:B------:R-:W4:Y:S04]  /*43c30*/  LDL.LU R14, [R1+0x138] ;  /* 0x00013800010e7983 */ /* 0x000f280000300800 */
[----:B------:R-:W4:Y:S04]  /*43c40*/  LDL.LU R15, [R1+0x13c] ;  /* 0x00013c00010f7983 */ /* 0x000f280000300800 */
[----:B----4-:R-:W-:Y:S04]  /*43c50*/  STL.64 [R1+0x4618], R14 ;  /* 0x0046180e01007387 */ /* 0x010fe80000100a00 */
[----:B---3--:R0:W-:Y:S04]  /*43c60*/  STL.64 [R1+0x4610], R12 ;  /* 0x0046100c01007387 */ /* 0x0081e80000100a00 */
[----:B0-----:R-:W3:Y:S04]  /*43c70*/  LDL.LU R12, [R1+0x180] ;  /* 0x00018000010c7983 */ /* 0x001ee80000300800 */
[----:B------:R-:W3:Y:S04]  /*43c80*/  LDL.LU R13, [R1+0x184] ;  /* 0x00018400010d7983 */ /* 0x000ee80000300800 */
[----:B------:R-:W3:Y:S04]  /*43c90*/  LDL.LU R14, [R1+0x188] ;  /* 0x00018800010e7983 */ /* 0x000ee80000300800 */
[----:B------:R-:W3:Y:S04]  /*43ca0*/  LDL.LU R15, [R1+0x18c] ;  /* 0x00018c00010f7983 */ /* 0x000ee80000300800 */
[----:B------:R-:W-:Y:S04]  /*43cb0*/  STL.64 [R1+0x2b0], R8 ;  /* 0x0002b00801007387 */ /* 0x000fe80000100a00 */
[----:B------:R0:W-:Y:S04]  /*43cc0*/  STL.64 [R1+0x2b8], R10 ;  /* 0x0002b80a01007387 */ /* 0x0001e80000100a00 */
[----:B0-----:R-:W4:Y:S04]  /*43cd0*/  LDL.LU.64 R10, [R1+0x4670] ;  /* 0x00467000010a7983 */ /* 0x001f280000300a00 */
[----:B------:R-:W2:Y:S02]  /*43ce0*/  LDL.LU.64 R8, [R1+0x4668] ;  /* 0x0046680001087983 */ /* 0x000ea40000300a00 */
[----:B--2---:R-:W-:Y:S02]  /*43cf0*/  HMMA.16816.F32.BF16 R16, R16, R8, R20 ;  /* 0x000000081010723c */ /* 0x004fe40000041814 */
[----:B------:R-:W2:Y:S04]  /*43d00*/  LDL.LU.64 R22, [R1+0x4660] ;  /* 0x0046600001167983 */ /* 0x000ea80000300a00 */
[----:B------:R-:W2:-:S15]  /*43d10*/  LDL.LU.64 R20, [R1+0x4658] ;  /* 0x0046580001147983 */ /* 0x000e9e0000300a00 */
[----:B------:R-:W-:-:S02]  /*43d20*/  NOP ;  /* 0x0000000000007918 */ /* 0x000fc40000000000 */
[----:B------:R0:W-:Y:S04]  /*43d30*/  STL.64 [R1+0x2a0], R16 ;  /* 0x0002a01001007387 */ /* 0x0001e80000100a00 */
[----:B------:R1:W-:Y:S04]  /*43d40*/  STL.64 [R1+0x2a8], R18 ;  /* 0x0002a81201007387 */ /* 0x0003e80000100a00 */
[----:B0-----:R-:W3:Y:S01]  /*43d50*/  LDL.LU R16, [R1+0xa0] ;  /* 0x0000a00001107983 */ /* 0x001ee20000300800 */
[----:B----4-:R-:W-:-:S03]  /*43d60*/  IMAD.MOV.U32 R17, RZ, RZ, R10 ;  /* 0x000000ffff117224 */ /* 0x010fc600078e000a */
[----:B------:R-:W4:Y:S01]  /*43d70*/  LDL.LU R10, [R1+0x4650] ;  /* 0x00465000010a7983 */ /* 0x000f220000300800 */
[----:B-1----:R-:W-:Y:S02]  /*43d80*/  IMAD.MOV.U32 R18, RZ, RZ, R6 ;  /* 0x000000ffff127224 */ /* 0x002fe400078e0006 */
[----:B------:R-:W-:Y:S01]  /*43d90*/  IMAD.MOV.U32 R19, RZ, RZ, R7 ;  /* 0x000000ffff137224 */ /* 0x000fe200078e0007 */
[----:B------:R-:W3:Y:S04]  /*43da0*/  LDL.LU R6, [R1+0x464c] ;  /* 0x00464c0001067983 */ /* 0x000ee80000300800 */
[----:B------:R-:W3:Y:S01]  /*43db0*/  LDL.LU R7, [R1+0x4648] ;  /* 0x0046480001077983 */ /* 0x000ee20000300800 */
[----:B--2---:R-:W-:-:S15]  /*43dc0*/  HMMA.16816.F32.BF16 R24, R20, R4, R24 ;  /* 0x000000041418723c */ /* 0x004fde0000041818 */
[----:B------:R-:W-:-:S08]  /*43dd0*/  NOP ;  /* 0x0000000000007918 */ /* 0x000fd00000000000 */
[----:B------:R-:W-:Y:S04]  /*43de0*/  STL.64 [R1+0x340], R24 ;  /* 0x0003401801007387 */ /* 0x000fe80000100a00 */
[----:B------:R0:W-:Y:S04]  /*43df0*/  STL.64 [R1+0x348], R26 ;  /* 0x0003481a01007387 */ /* 0x0001e80000100a00 */
[----:B0-----:R-:W2:Y:S04]  /*43e00*/  LDL.LU.64 R26, [R1+0x4640] ;  /* 0x00464000011a7983 */ /* 0x001ea80000300a00 */
[----:B------:R-:W2:Y:S02]  /*43e10*/  LDL.LU.64 R24, [R1+0x4638] ;  /* 0x0046380001187983 */ /* 0x000ea40000300a00 */
[----:B--2---:R-:W-:Y:S02]  /*43e20*/  HMMA.16816.F32.BF16 R20, R20, R8, R24 ;  /* 0x000000081414723c */ /* 0x004fe40000041818 */
[----:B------:R-:W3:Y:S04]  /*43e30*/  LDL.LU.64 R26, [R1+0x4630] ;  /* 0x00463000011a7983 */ /* 0x000ee80000300a00 */
[----:B------:R-:W3:-:S15]  /*43e40*/  LDL.LU.64 R24, [R1+0x4628] ;  /* 0x0046280001187983 */ /* 0x000ede0000300a00 */
[----:B------:R-:W-:-:S02]  /*43e50*/  NOP ;  /* 0x0000000000007918 */ /* 0x000fc40000000000 */
[----:B------:R0:W-:Y:S04]  /*43e60*/  STL.64 [R1+0x330], R20 ;  /* 0x0003301401007387 */ /* 0x0001e80000100a00 */
[----:B------:R1:W-:Y:S01]  /*43e70*/  STL.64 [R1+0x338], R22 ;  /* 0x0003381601007387 */ /* 0x0003e20000100a00 */
[----:B0-----:R-:W-:-:S03]  /*43e80*/  IMAD.MOV.U32 R20, RZ, RZ, R11 ;  /* 0x000000ffff147224 */ /* 0x001fc600078e000b */
[----:B------:R-:W4:Y:S01]  /*43e90*/  LDL.LU R11, [R1+0x4624] ;  /* 0x00462400010b7983 */ /* 0x000f220000300800 */
[----:B-1----:R-:W-:-:S03]  /*43ea0*/  IMAD.MOV.U32 R23, RZ, RZ, R2 ;  /* 0x000000ffff177224 */ /* 0x002fc600078e0002 */
[----:B------:R-:W2:Y:S04]  /*43eb0*/  LDL.LU R21, [R1+0x94] ;  /* 0x0000940001157983 */ /* 0x000ea80000300800 */
[----:B------:R-:W2:Y:S04]  /*43ec0*/  LDL.LU R22, [R1+0x98] ;  /* 0x0000980001167983 */ /* 0x000ea80000300800 */
[----:B------:R-:W2:Y:S01]  /*43ed0*/  LDL.LU R2, [R1+0x4620] ;  /* 0x0046200001027983 */ /* 0x000ea20000300800 */
[----:B---3--:R-:W-:-:S15]  /*43ee0*/  HMMA.16816.F32.BF16 R12, R24, R6, R12 ;  /* 0x00000006180c723c */ /* 0x008fde000004180c */
[----:B------:R-:W-:-:S08]  /*43ef0*/  NOP ;  /* 0x0000000000007918 */ /* 0x000fd00000000000 */
[----:B------:R-:W-:Y:S04]  /*43f00*/  STL.64 [R1+0x320], R12 ;  /* 0x0003200c01007387 */ /* 0x000fe80000100a00 */
[----:B------:R0:W-:Y:S04]  /*43f10*/  STL.64 [R1+0x328], R14 ;  /* 0x0003280e01007387 */ /* 0x0001e80000100a00 */
[----:B0-----:R-:W4:Y:S04]  /*43f20*/  LDL.LU.64 R14, [R1+0x4618] ;  /* 0x00461800010e7983 */ /* 0x001f280000300a00 */
[----:B------:R-:W4:Y:S02]  /*43f30*/  LDL.LU.64 R12, [R1+0x4610] ;  /* 0x00461000010c7983 */ /* 0x000f240000300a00 */
[----:B----4-:R-:W-:Y:S02]  /*43f40*/  HMMA.16816.F32.BF16 R24, R24, R10, R12 ;  /* 0x0000000a1818723c */ /* 0x010fe4000004180c */
        /* <DEDUP_REMOVED lines=12> */
[----:B------:R-:W3:Y:S01]  /*44010*/  LDL.LU.64 R12, [R1+0x45e0] ;  /* 0x0045e000010c7983 */ /* 0x000ee20000300a00 */
[----:B--2---:R-:W-:-:S15]  /*44020*/  HMMA.16816.F32.BF16 R16, R20, R6, R16 ;  /* 0x000000061410723c */ /* 0x004fde0000041810 */
[----:B------:R-:W-:-:S09]  /*44030*/  NOP ;  /* 0x0000000000007918 */ /* 0x000fd20000000000 */
[----:B------:R-:W-:Y:S02]  /*44040*/  IMAD.MOV.U32 R9, RZ, RZ, R18 ;  /* 0x000000ffff097224 */ /* 0x000fe400078e0012 */
[----:B------:R-:W-:Y:S01]  /*44050*/  IMAD.MOV.U32 R8, RZ, RZ, R19 ;  /* 0x000000ffff087224 */ /* 0x000fe200078e0013 */
[----:B---3--:R-:W-:Y:S01]  /*44060*/  HMMA.16816.F32.BF16 R24, R24, R10, R12 ;  /* 0x0000000a1818723c */ /* 0x008fe2000004180c */
[----:B------:R-:W2:Y:S04]  /*44070*/  LDL.LU.64 R14, [R1+0x45d8] ;  /* 0x0045d800010e7983 */ /* 0x000ea80000300a00 */
[----:B------:R-:W3:-:S15]  /*44080*/  LDL.LU.64 R12, [R1+0x45d0] ;  /* 0x0045d000010c7983 */ /* 0x000ede0000300a00 */
[----:B------:R-:W-:-:S03]  /*44090*/  NOP ;  /* 0x0000000000007918 */ /* 0x000fc60000000000 */
[----:B------:R-:W-:Y:S04]  /*440a0*/  STL.64 [R1+0x390], R24 ;  /* 0x0003901801007387 */ /* 0x000fe80000100a00 */
[----:B------:R0:W-:Y:S04]  /*440b0*/  STL.64 [R1+0x398], R26 ;  /* 0x0003981a01007387 */ /* 0x0001e80000100a00 */
[----:B0-----:R-:W4:Y:S04]  /*440c0*/  LDL.LU.64 R26, [R1+0x45c8] ;  /* 0x0045c800011a7983 */ /* 0x001f280000300a00 */
[----:B------:R-:W4:Y:S04]  /*440d0*/  LDL.LU.64 R24, [R1+0x45c0] ;  /* 0x0045c00001187983 */ /* 0x000f280000300a00 */
[----:B------:R-:W-:Y:S04]  /*440e0*/  STL.64 [R1+0x3a0], R16 ;  /* 0x0003a01001007387 */ /* 0x000fe80000100a00 */
[----:B------:R-:W0:Y:S04]  /*440f0*/  LDSM.16.MT88.4 R16, [R2+UR5+0x4000] ;  /* 0x004000050210783b */ /* 0x000e280008004200 */
[----:B------:R-:W-:Y:S04]  /*44100*/  STL [R1+0x4374], R8 ;  /* 0x0043740801007387 */ /* 0x000fe80000100800 */
[----:B------:R-:W-:Y:S04]  /*44110*/  STL [R1+0x4370], R9 ;  /* 0x0043700901007387 */ /* 0x000fe80000100800 */
[----:B0-----:R-:W-:Y:S04]  /*44120*/  STL.64 [R1+0x50], R16 ;  /* 0x0000501001007387 */ /* 0x001fe80000100a00 */
[----:B------:R-:W-:Y:S04]  /*44130*/  STL.64 [R1+0x58], R18 ;  /* 0x0000581201007387 */ /* 0x000fe80000100a00 */
[----:B------:R-:W0:Y:S04]  /*44140*/  LDSM.16.MT88.4 R16, [R2+UR5+0x4080] ;  /* 0x004080050210783b */ /* 0x000e280008004200 */
[----:B0-----:R-:W-:Y:S04]  /*44150*/  STL.64 [R1+0x40], R16 ;  /* 0x0000401001007387 */ /* 0x001fe80000100a00 */
[----:B------:R-:W-:Y:S04]  /*44160*/  STL.64 [R1+0x48], R18 ;  /* 0x0000481201007387 */ /* 0x000fe80000100a00 */
[----:B------:R-:W0:Y:S02]  /*44170*/  LDSM.16.MT88.4 R16, [R2+UR5+0x4100] ;  /* 0x004100050210783b */ /* 0x000e240008004200 */
[----:B0-----:R-:W-:-:S02]  /*44180*/  IMAD.MOV.U32 R5, RZ, RZ, R18 ;  /* 0x000000ffff057224 */ /* 0x001fc400078e0012 */
[----:B------:R2:W-:Y:S01]  /*44190*/  STL.64 [R1+0x30], R16 ;  /* 0x0000301001007387 */ /* 0x0005e20000100a00 */
[----:B------:R-:W-:Y:S02]  /*441a0*/  IMAD.MOV.U32 R4, RZ, RZ, R19 ;  /* 0x000000ffff047224 */ /* 0x000fe400078e0013 */
[----:B--2---:R-:W-:Y:S02]  /*441b0*/  IMAD.MOV.U32 R16, RZ, RZ, R15 ;  /* 0x000000ffff107224 */ /* 0x004fe400078e000f */
[----:B------:R-:W-:Y:S02]  /*441c0*/  IMAD.MOV.U32 R17, RZ, RZ, R14 ;  /* 0x000000ffff117224 */ /* 0x000fe400078e000e */
[----:B---3--:R-:W-:Y:S02]  /*441d0*/  IMAD.MOV.U32 R18, RZ, RZ, R13 ;  /* 0x000000ffff127224 */ /* 0x008fe400078e000d */
[----:B------:R-:W-:-:S05]  /*441e0*/  IMAD.MOV.U32 R19, RZ, RZ, R12 ;  /* 0x000000ffff137224 */ /* 0x000fca00078e000c */
[----:B------:R-:W-:Y:S04]  /*441f0*/  STL.64 [R1+0x44e8], R18 ;  /* 0x0044e81201007387 */ /* 0x000fe80000100a00 */
[----:B------:R4:W-:Y:S04]  /*44200*/  STL.64 [R1+0x44e0], R16 ;  /* 0x0044e01001007387 */ /* 0x0009e80000100a00 */
[----:B------:R-:W2:Y:S04]  /*44210*/  LDL.LU R12, [R1+0xd0] ;  /* 0x0000d000010c7983 */ /* 0x000ea80000300800 */
[----:B------:R-:W2:Y:S04]  /*44220*/  LDL.LU R13, [R1+0xd4] ;  /* 0x0000d400010d7983 */ /* 0x000ea80000300800 */
[----:B------:R-:W3:Y:S04]  /*44230*/  LDL.LU R14, [R1+0xd8] ;  /* 0x0000d800010e7983 */ /* 0x000ee80000300800 */
[----:B------:R-:W3:Y:S01]  /*44240*/  LDL.LU R15, [R1+0xdc] ;  /* 0x0000dc00010f7983 */ /* 0x000ee20000300800 */
[----:B----4-:R-:W-:-:S03]  /*44250*/  IMAD.MOV.U32 R16, RZ, RZ, R25 ;  /* 0x000000ffff107224 */ /* 0x010fc600078e0019 */
[----:B---3--:R-:W-:Y:S04]  /*44260*/  STL.64 [R1+0x44f8], R14 ;  /* 0x0044f80e01007387 */ /* 0x008fe80000100a00 */
[----:B--2---:R-:W-:Y:S04]  /*44270*/  STL.64 [R1+0x44f0], R12 ;  /* 0x0044f00c01007387 */ /* 0x004fe80000100a00 */
[----:B------:R-:W2:Y:S01]  /*44280*/  LDL.LU R25, [R1+0x45bc] ;  /* 0x0045bc0001197983 */ /* 0x000ea20000300800 */
[----:B------:R-:W-:Y:S02]  /*44290*/  IMAD.MOV.U32 R18, RZ, RZ, R28 ;  /* 0x000000ffff127224 */ /* 0x000fe400078e001c */
[----:B------:R-:W-:-:S02]  /*442a0*/  IMAD.MOV.U32 R19, RZ, RZ, R3 ;  /* 0x000000ffff137224 */ /* 0x000fc400078e0003 */
[----:B------:R-:W-:Y:S02]  /*442b0*/  IMAD.MOV.U32 R17, RZ, RZ, R29 ;  /* 0x000000ffff117224 */ /* 0x000fe400078e001d */
[----:B------:R-:W3:Y:S04]  /*442c0*/  LDL.LU R29, [R1+0x45b8] ;  /* 0x0045b800011d7983 */ /* 0x000ee80000300800 */
[----:B------:R-:W4:Y:S04]  /*442d0*/  LDL.LU R28, [R1+0x45b4] ;  /* 0x0045b400011c7983 */ /* 0x000f280000300800 */
[----:B------:R-:W3:Y:S04]  /*442e0*/  LDL.LU R3, [R1+0x45b0] ;  /* 0x0045b00001037983 */ /* 0x000ee80000300800 */
[----:B------:R0:W-:Y:S04]  /*442f0*/  STL.64 [R1+0x4518], R18 ;  /* 0x0045181201007387 */ /* 0x0001e80000100a00 */
[----:B------:R1:W-:Y:S01]  /*44300*/  STL.64 [R1+0x4510], R16 ;  /* 0x0045101001007387 */ /* 0x0003e20000100a00 */
[----:B0-----:R-:W-:-:S02]  /*44310*/  IMAD.MOV.U32 R19, RZ, RZ, R24 ;  /* 0x000000ffff137224 */ /* 0x001fc400078e0018 */
[----:B-1----:R-:W-:Y:S02]  /*44320*/  IMAD.MOV.U32 R16, RZ, RZ, R27 ;  /* 0x000000ffff107224 */ /* 0x002fe400078e001b */
[----:B------:R-:W-:Y:S02]  /*44330*/  IMAD.MOV.U32 R17, RZ, RZ, R26 ;  /* 0x000000ffff117224 */ /* 0x000fe400078e001a */
[----:B--2---:R-:W-:-:S05]  /*44340*/  IMAD.MOV.U32 R18, RZ, RZ, R25 ;  /* 0x000000ffff127224 */ /* 0x004fca00078e0019 */
[----:B------:R-:W-:Y:S04]  /*44350*/  STL.64 [R1+0x4548], R18 ;  /* 0x0045481201007387 */ /* 0x000fe80000100a00 */
[----:B------:R-:W-:Y:S04]  /*44360*/  STL.64 [R1+0x4540], R16 ;  /* 0x0045401001007387 */ /* 0x000fe80000100a00 */
[----:B------:R-:W2:Y:S04]  /*44370*/  LDL.LU R12, [R1+0xe0] ;  /* 0x0000e000010c7983 */ /* 0x000ea80000300800 */
[----:B------:R-:W2:Y:S04]  /*44380*/  LDL.LU R13, [R1+0xe4] ;  /* 0x0000e400010d7983 */ /* 0x000ea80000300800 */
[----:B------:R-:W4:Y:S04]  /*44390*/  LDL.LU R14, [R1+0xe8] ;  /* 0x0000e800010e7983 */ /* 0x000f280000300800 */
[----:B------:R-:W4:Y:S04]  /*443a0*/  LDL.LU R15, [R1+0xec] ;  /* 0x0000ec00010f7983 */ /* 0x000f280000300800 */
[----:B----4-:R-:W-:Y:S04]  /*443b0*/  STL.64 [R1+0x4508], R14 ;  /* 0x0045080e01007387 */ /* 0x010fe80000100a00 */
[----:B--2---:R0:W-:Y:S04]  /*443c0*/  STL.64 [R1+0x4500], R12 ;  /* 0x0045000c01007387 */ /* 0x0041e80000100a00 */
[----:B0-----:R-:W2:Y:S04]  /*443d0*/  LDL.LU R12, [R1+0x140] ;  /* 0x00014000010c7983 */ /* 0x001ea80000300800 */
[----:B------:R-:W2:Y:S04]  /*443e0*/  LDL.LU R13, [R1+0x144] ;  /* 0x00014400010d7983 */ /* 0x000ea80000300800 */
[----:B------:R-:W4:Y:S04]  /*443f0*/  LDL.LU R14, [R1+0x148] ;  /* 0x00014800010e7983 */ /* 0x000f280000300800 */
[----:B------:R-:W4:Y:S04]  /*44400*/  LDL.LU R15, [R1+0x14c] ;  /* 0x00014c00010f7983 */ /* 0x000f280000300800 */
[----:B------:R-:W2:Y:S04]  /*44410*/  LDL.LU R16, [R1+0x110] ;  /* 0x0001100001107983 */ /* 0x000ea80000300800 */
[----:B------:R-:W2:Y:S04]  /*44420*/  LDL.LU R17, [R1+0x114] ;  /* 0x0001140001117983 */ /* 0x000ea80000300800 */
[----:B------:R-:W4:Y:S04]  /*44430*/  LDL.LU R18, [R1+0x118] ;  /* 0x0001180001127983 */ /* 0x000f280000300800 */
[----:B------:R-:W4:Y:S04]  /*44440*/  LDL.LU R19, [R1+0x11c] ;  /* 0x00011c0001137983 */ /* 0x000f280000300800 */
[----:B------:R-:W2:Y:S01]  /*44450*/  LDL.LU R24, [R1] ;  /* 0x0000000001187983 */ /* 0x000ea20000300800 */
[----:B------:R-:W-:-:S02]  /*44460*/  IMAD.MOV.U32 R26, RZ, RZ, R28 ;  /* 0x000000ffff1a7224 */ /* 0x000fc400078e001c */
[----:B---3--:R-:W-:Y:S02]  /*44470*/  IMAD.MOV.U32 R27, RZ, RZ, R29 ;  /* 0x000000ffff1b7224 */ /* 0x008fe400078e001d */
[----:B------:R-:W-:Y:S02]  /*44480*/  IMAD.MOV.U32 R25, RZ, RZ, R3 ;  /* 0x000000ffff197224 */ /* 0x000fe400078e0003 */
[----:B------:R-:W3:Y:S04]  /*44490*/  LDL.LU R3, [R1+0x45ac] ;  /* 0x0045ac0001037983 */ /* 0x000ee80000300800 */
[----:B------:R-:W3:Y:S04]  /*444a0*/  LDL.LU R28, [R1+0x45a8] ;  /* 0x0045a800011c7983 */ /* 0x000ee80000300800 */
[----:B------:R-:W3:Y:S04]  /*444b0*/  LDL.LU R29, [R1+0x45a4] ;  /* 0x0045a400011d7983 */ /* 0x000ee80000300800 */
[----:B------:R-:W-:Y:S04]  /*444c0*/  STL.64 [R1+0x4598], R26 ;  /* 0x0045981a01007387 */ /* 0x000fe80000100a00 */
[----:B--2---:R0:W-:Y:S04]  /*444d0*/  STL.64 [R1+0x4590], R24 ;  /* 0x0045901801007387 */ /* 0x0041e80000100a00 */
[----:B0-----:R-:W2:Y:S04]  /*444e0*/  LDL.LU R24, [R1+0x170] ;  /* 0x0001700001187983 */ /* 0x001ea80000300800 */
[----:B------:R-:W2:Y:S04]  /*444f0*/  LDL.LU R25, [R1+0x174] ;  /* 0x0001740001197983 */ /* 0x000ea80000300800 */
[----:B------:R-:W2:Y:S04]  /*44500*/  LDL.LU R26, [R1+0x178] ;  /* 0x00017800011a7983 */ /* 0x000ea80000300800 */
[----:B------:R-:W2:Y:S04]  /*44510*/  LDL.LU R27, [R1+0x17c] ;  /* 0x00017c00011b7983 */ /* 0x000ea80000300800 */
[----:B----4-:R-:W-:Y:S04]  /*44520*/  STL.64 [R1+0x4558], R18 ;  /* 0x0045581201007387 */ /* 0x010fe80000100a00 */
        /* <DEDUP_REMOVED lines=10> */
[----:B------:R-:W4:Y:S01]  /*445d0*/  LDL.LU R19, [R1+0x16c] ;  /* 0x00016c0001137983 */ /* 0x000f220000300800 */
[----:B--2---:R-:W-:Y:S03]  /*445e0*/  HMMA.16816.F32.BF16 R20, R20, R10, R24 ;  /* 0x0000000a1414723c */ /* 0x004fe60000041818 */
[----:B------:R-:W0:Y:S04]  /*445f0*/  LDSM.16.MT88.4 R24, [R2+UR5+0x4180] ;  /* 0x004180050218783b */ /* 0x000e280008004200 */
[----:B----4-:R-:W-:Y:S04]  /*44600*/  STL.64 [R1+0x4588], R18 ;  /* 0x0045881201007387 */ /* 0x010fe80000100a00 */
[----:B---3--:R1:W-:Y:S04]  /*44610*/  STL.64 [R1+0x4580], R16 ;  /* 0x0045801001007387 */ /* 0x0083e80000100a00 */
[----:B-1----:R-:W2:Y:S04]  /*44620*/  LDL.LU R16, [R1+0x190] ;  /* 0x0001900001107983 */ /* 0x002ea80000300800 */
[----:B------:R-:W2:Y:S04]  /*44630*/  LDL.LU R17, [R1+0x194] ;  /* 0x0001940001117983 */ /* 0x000ea80000300800 */
[----:B------:R-:W2:Y:S04]  /*44640*/  LDL.LU R18, [R1+0x198] ;  /* 0x0001980001127983 */ /* 0x000ea80000300800 */
[----:B------:R-:W2:Y:S04]  /*44650*/  LDL.LU R19, [R1+0x19c] ;  /* 0x00019c0001137983 */ /* 0x000ea80000300800 */
[----:B------:R-:W-:Y:S04]  /*44660*/  STL.64 [R1+0x4528], R14 ;  /* 0x0045280e01007387 */ /* 0x000fe80000100a00 */
[----:B------:R1:W-:Y:S04]  /*44670*/  STL.64 [R1+0x4520], R12 ;  /* 0x0045200c01007387 */ /* 0x0003e80000100a00 */
[----:B-1----:R-:W3:Y:S04]  /*44680*/  LDL.LU R12, [R1+0xf0] ;  /* 0x0000f000010c7983 */ /* 0x002ee80000300800 */
[----:B------:R-:W3:Y:S04]  /*44690*/  LDL.LU R13, [R1+0xf4] ;  /* 0x0000f400010d7983 */ /* 0x000ee80000300800 */
[----:B------:R-:W4:Y:S04]  /*446a0*/  LDL.LU R14, [R1+0xf8] ;  /* 0x0000f800010e7983 */ /* 0x000f280000300800 */
[----:B------:R-:W4:Y:S01]  /*446b0*/  LDL.LU R15, [R1+0xfc] ;  /* 0x0000fc00010f7983 */ /* 0x000f220000300800 */
[----:B------:R-:W-:-:S02]  /*446c0*/  IMAD.MOV.U32 R8, RZ, RZ, R20 ;  /* 0x000000ffff087224 */ /* 0x000fc400078e0014 */
[----:B------:R-:W-:Y:S02]  /*446d0*/  IMAD.MOV.U32 R9, RZ, RZ, R21 ;  /* 0x000000ffff097224 */ /* 0x000fe400078e0015 */
[----:B------:R-:W-:Y:S01]  /*446e0*/  IMAD.MOV.U32 R21, RZ, RZ, R29 ;  /* 0x000000ffff157224 */ /* 0x000fe200078e001d */
[----:B----4-:R-:W-:Y:S04]  /*446f0*/  STL.64 [R1+0x4538], R14 ;  /* 0x0045380e01007387 */ /* 0x010fe80000100a00 */
[----:B---3--:R1:W-:Y:S04]  /*44700*/  STL.64 [R1+0x4530], R12 ;  /* 0x0045300c01007387 */ /* 0x0083e80000100a00 */
[----:B-1----:R-:W3:Y:S04]  /*44710*/  LDL.LU R12, [R1+0x100] ;  /* 0x00010000010c7983 */ /* 0x002ee80000300800 */
[----:B------:R-:W3:Y:S04]  /*44720*/  LDL.LU R13, [R1+0x104] ;  /* 0x00010400010d7983 */ /* 0x000ee80000300800 */
[----:B------:R-:W3:Y:S04]  /*44730*/  LDL.LU R14, [R1+0x108] ;  /* 0x00010800010e7983 */ /* 0x000ee80000300800 */
[----:B------:R-:W3:Y:S04]  /*44740*/  LDL.LU R15, [R1+0x10c] ;  /* 0x00010c00010f7983 */ /* 0x000ee80000300800 */
[----:B------:R0:W-:Y:S04]  /*44750*/  STL [R1+0x44dc], R4 ;  /* 0x0044dc0401007387 */ /* 0x0001e80000100800 */
[----:B------:R1:W-:Y:S04]  /*44760*/  STL [R1+0x44d8], R5 ;  /* 0x0044d80501007387 */ /* 0x0003e80000100800 */
[----:B------:R-:W-:Y:S04]  /*44770*/  STL.64 [R1+0x388], R22 ;  /* 0x0003881601007387 */ /* 0x000fe80000100a00 */
[----:B------:R-:W4:Y:S01]  /*44780*/  LDL.LU R20, [R1+0xc0] ;  /* 0x0000c00001147983 */ /* 0x000f220000300800 */
[----:B0-----:R-:W-:-:S03]  /*44790*/  IMAD.MOV.U32 R4, RZ, RZ, R26 ;  /* 0x000000ffff047224 */ /* 0x001fc600078e001a */
[----:B------:R-:W4:Y:S01]  /*447a0*/  LDL.LU R29, [R1+0x45a0] ;  /* 0x0045a000011d7983 */ /* 0x000f220000300800 */
[----:B-1----:R-:W-:-:S03]  /*447b0*/  IMAD.MOV.U32 R5, RZ, RZ, R27 ;  /* 0x000000ffff057224 */ /* 0x002fc600078e001b */
[----:B------:R-:W-:Y:S04]  /*447c0*/  STL [R1+0x437c], R8 ;  /* 0x00437c0801007387 */ /* 0x000fe80000100800 */
[----:B------:R-:W-:Y:S04]  /*447d0*/  STL [R1+0x4378], R9 ;  /* 0x0043780901007387 */ /* 0x000fe80000100800 */
[----:B------:R0:W-:Y:S04]  /*447e0*/  STL.64 [R1+0x90], R24 ;  /* 0x0000901801007387 */ /* 0x0001e80000100a00 */
[----:B------:R-:W2:Y:S04]  /*447f0*/  LDL.LU.64 R26, [R1+0x4598] ;  /* 0x00459800011a7983 */ /* 0x000ea80000300a00 */
[----:B0-----:R-:W2:Y:S02]  /*44800*/  LDL.LU.64 R24, [R1+0x4590] ;  /* 0x0045900001187983 */ /* 0x001ea40000300a00 */
[----:B--2---:R-:W-:-:S15]  /*44810*/  HMMA.16816.F32.BF16 R16, R24, R6, R16 ;  /* 0x000000061810723c */ /* 0x004fde0000041810 */
[----:B------:R-:W-:-:S08]  /*44820*/  NOP ;  /* 0x0000000000007918 */ /* 0x000fd00000000000 */
[----:B------:R-:W-:Y:S01]  /*44830*/  STL [R1+0x374], R17 ;  /* 0x0003741101007387 */ /* 0x000fe20000100800 */
[----:B------:R-:W-:-:S03]  /*44840*/  IMAD.MOV.U32 R9, RZ, RZ, R16 ;  /* 0x000000ffff097224 */ /* 0x000fc600078e0010 */
[----:B------:R0:W-:Y:S04]  /*44850*/  STL.64 [R1+0x378], R18 ;  /* 0x0003781201007387 */ /* 0x0001e80000100a00 */
[----:B0-----:R-:W2:Y:S04]  /*44860*/  LDL.LU.64 R18, [R1+0x4588] ;  /* 0x0045880001127983 */ /* 0x001ea80000300a00 */
[----:B------:R-:W2:Y:S04]  /*44870*/  LDL.LU.64 R16, [R1+0x4580] ;  /* 0x0045800001107983 */ /* 0x000ea80000300a00 */
[----:B------:R-:W-:Y:S01]  /*44880*/  STL [R1+0x4380], R9 ;  /* 0x0043800901007387 */ /* 0x000fe20000100800 */
[----:B--2---:R-:W-:Y:S03]  /*44890*/  HMMA.16816.F32.BF16 R24, R24, R10, R16 ;  /* 0x0000000a1818723c */ /* 0x004fe60000041810 */
[----:B------:R-:W2:Y:S04]  /*448a0*/  LDL.LU.64 R18, [R1+0x4578] ;  /* 0x0045780001127983 */ /* 0x000ea80000300a00 */
[----:B------:R-:W2:-:S15]  /*448b0*/  LDL.LU.64 R16, [R1+0x4570] ;  /* 0x0045700001107983 */ /* 0x000e9e0000300a00 */
[----:B------:R-:W-:-:S01]  /*448c0*/  NOP ;  /* 0x0000000000007918 */ /* 0x000fc20000000000 */
[----:B------:R-:W-:Y:S01]  /*448d0*/  STL.64 [R1+0x300], R24 ;  /* 0x0003001801007387 */ /* 0x000fe20000100a00 */
[----:B------:R-:W-:-:S03]  /*448e0*/  IMAD.MOV.U32 R8, RZ, RZ, R27 ;  /* 0x000000ffff087224 */ /* 0x000fc600078e001b */
[----:B------:R0:W-:Y:S04]  /*448f0*/  STL [R1+0x308], R26 ;  /* 0x0003081a01007387 */ /* 0x0001e80000100800 */
[----:B0-----:R-:W2:Y:S04]  /*44900*/  LDL.LU.64 R26, [R1+0x4568] ;  /* 0x00456800011a7983 */ /* 0x001ea80000300a00 */
[----:B------:R-:W2:Y:S04]  /*44910*/  LDL.LU.64 R24, [R1+0x4560] ;  /* 0x0045600001187983 */ /* 0x000ea80000300a00 */
[----:B------:R-:W-:Y:S01]  /*44920*/  STL [R1+0x4384], R8 ;  /* 0x0043840801007387 */ /* 0x000fe20000100800 */
        /* <DEDUP_REMOVED lines=10> */
[----:B------:R-:W-:Y:S04]  /*449d0*/  STL.64 [R1+0x2e0], R24 ;  /* 0x0002e01801007387 */ /* 0x000fe80000100a00 */
[----:B------:R3:W-:Y:S02]  /*449e0*/  STL.64 [R1+0x2e8], R26 ;  /* 0x0002e81a01007387 */ /* 0x0007e40000100a00 */
[----:B---3--:R-:W-:Y:S02]  /*449f0*/  HMMA.16816.F32.BF16 R24, R16, R6, R12 ;  /* 0x000000061018723c */ /* 0x008fe4000004180c */
[----:B------:R-:W0:-:S15]  /*44a00*/  LDSM.16.MT88.4 R12, [R2+UR5+0x4200] ;  /* 0x00420005020c783b */ /* 0x000e1e0008004200 */
[----:B------:R-:W-:-:S06]  /*44a10*/  NOP ;  /* 0x0000000000007918 */ /* 0x000fcc0000000000 */
[----:B------:R0:W-:Y:S04]  /*44a20*/  STL.64 [R1+0x360], R24 ;  /* 0x0003601801007387 */ /* 0x0001e80000100a00 */
[----:B------:R1:W-:Y:S01]  /*44a30*/  STL.64 [R1+0x368], R26 ;  /* 0x0003681a01007387 */ /* 0x0003e20000100a00 */
[----:B0-----:R-:W-:Y:S02]  /*44a40*/  IMAD.MOV.U32 R25, RZ, RZ, R14 ;  /* 0x000000ffff197224 */ /* 0x001fe400078e000e */
[----:B------:R-:W-:Y:S02]  /*44a50*/  IMAD.MOV.U32 R24, RZ, RZ, R15 ;  /* 0x000000ffff187224 */ /* 0x000fe400078e000f */
[----:B-1----:R-:W-:Y:S01]  /*44a60*/  IMAD.MOV.U32 R27, RZ, RZ, R12 ;  /* 0x000000ffff1b7224 */ /* 0x002fe200078e000c */
[----:B------:R-:W2:Y:S01]  /*44a70*/  LDL.LU.64 R14, [R1+0x4538] ;  /* 0x00453800010e7983 */ /* 0x000ea20000300a00 */
[----:B------:R-:W-:-:S03]  /*44a80*/  IMAD.MOV.U32 R26, RZ, RZ, R13 ;  /* 0x000000ffff1a7224 */ /* 0x000fc600078e000d */
[----:B------:R-:W2:Y:S02]  /*44a90*/  LDL.LU.64 R12, [R1+0x4530] ;  /* 0x00453000010c7983 */ /* 0x000ea40000300a00 */
[----:B--2---:R-:W-:Y:S02]  /*44aa0*/  HMMA.16816.F32.BF16 R16, R16, R10, R12 ;  /* 0x0000000a1010723c */ /* 0x004fe4000004180c */
[----:B------:R-:W2:Y:S04]  /*44ab0*/  LDL.LU.64 R14, [R1+0x4528] ;  /* 0x00452800010e7983 */ /* 0x000ea80000300a00 */
[----:B------:R-:W2:-:S15]  /*44ac0*/  LDL.LU.64 R12, [R1+0x4520] ;  /* 0x00452000010c7983 */ /* 0x000e9e0000300a00 */
[----:B------:R-:W-:-:S02]  /*44ad0*/  NOP ;  /* 0x0000000000007918 */ /* 0x000fc40000000000 */
[----:B------:R-:W-:Y:S04]  /*44ae0*/  STL.64 [R1+0x2d0], R16 ;  /* 0x0002d01001007387 */ /* 0x000fe80000100a00 */
[----:B------:R-:W-:Y:S04]  /*44af0*/  STL.64 [R1+0x2d8], R18 ;  /* 0x0002d81201007387 */ /* 0x000fe80000100a00 */
[----:B------:R-:W0:Y:S02]  /*44b00*/  LDSM.16.MT88.4 R16, [R2+UR5+0x4280] ;  /* 0x004280050210783b */ /* 0x000e240008004200 */
[----:B0-----:R-:W-:-:S02]  /*44b10*/  IMAD.MOV.U32 R9, RZ, RZ, R18 ;  /* 0x000000ffff097224 */ /* 0x001fc400078e0012 */
[----:B------:R0:W-:Y:S01]  /*44b20*/  STL.64 [R1], R16 ;  /* 0x0000001001007387 */ /* 0x0001e20000100a00 */
[----:B------:R-:W-:-:S03]  /*44b30*/  IMAD.MOV.U32 R8, RZ, RZ, R19 ;  /* 0x000000ffff087224 */ /* 0x000fc600078e0013 */
[----:B------:R-:W2:Y:S04]  /*44b40*/  LDL.LU.64 R18, [R1+0x4518] ;  /* 0x0045180001127983 */ /* 0x000ea80000300a00 */
[----:B0-----:R-:W2:Y:S02]  /*44b50*/  LDL.LU.64 R16, [R1+0x4510] ;  /* 0x0045100001107983 */ /* 0x001ea40000300a00 */
[----:B--2---:R-:W-:-:S15]  /*44b60*/  HMMA.16816.F32.BF16 R12, R16, R6, R12 ;  /* 0x00000006100c723c */ /* 0x004fde000004180c */
[----:B------:R-:W-:-:S08]  /*44b70*/  NOP ;  /* 0x0000000000007918 */ /* 0x000fd00000000000 */
[----:B------:R-:W-:Y:S04]  /*44b80*/  STL.64 [R1+0x2c0], R12 ;  /* 0x0002c00c01007387 */ /* 0x000fe80000100a00 */
[----:B------:R0:W-:Y:S04]  /*44b90*/  STL.64 [R1+0x2c8], R14 ;  /* 0x0002c80e01007387 */ /* 0x0001e80000100a00 */
[----:B0-----:R-:W2:Y:S04]  /*44ba0*/  LDL.LU.64 R14, [R1+0x4508] ;  /* 0x00450800010e7983 */ /* 0x001ea80000300a00 */
[----:B------:R-:W2:Y:S02]  /*44bb0*/  LDL.LU.64 R12, [R1+0x4500] ;  /* 0x00450000010c7983 */ /* 0x000ea40000300a00 */
[----:B--2---:R-:W-:Y:S02]  /*44bc0*/  HMMA.16816.F32.BF16 R16, R16, R10, R12 ;  /* 0x0000000a1010723c */ /* 0x004fe4000004180c */
[----:B------:R-:W2:Y:S04]  /*44bd0*/  LDL.LU.64 R14, [R1+0x44f8] ;  /* 0x0044f800010e7983 */ /* 0x000ea80000300a00 */
[----:B------:R-:W2:-:S15]  /*44be0*/  LDL.LU.64 R12, [R1+0x44f0] ;  /* 0x0044f000010c7983 */ /* 0x000e9e0000300a00 */
[----:B------:R-:W-:-:S02]  /*44bf0*/  NOP ;  /* 0x0000000000007918 */ /* 0x000fc40000000000 */
[----:B------:R-:W-:Y:S04]  /*44c00*/  STL.64 [R1+0x260], R16 ;  /* 0x0002601001007387 */ /* 0x000fe80000100a00 */
[----:B------:R0:W-:Y:S04]  /*44c10*/  STL.64 [R1+0x268], R18 ;  /* 0x0002681201007387 */ /* 0x0001e80000100a00 */
[----:B0-----:R-:W2:Y:S04]  /*44c20*/  LDL.LU.64 R18, [R1+0x44e8] ;  /* 0x0044e80001127983 */ /* 0x001ea80000300a00 */
[----:B------:R-:W2:Y:S04]  /*44c30*/  LDL.LU.64 R16, [R1+0x44e0] ;  /* 0x0044e00001107983 */ /* 0x000ea80000300a00 */
[----:B------:R-:W-:Y:S01]  /*44c40*/  STL.64 [R1+0x44d0], R6 ;  /* 0x0044d00601007387 */ /* 0x000fe20000100a00 */
[----:B------:R-:W-:-:S02]  /*44c50*/  IMAD.MOV.U32 R22, RZ, RZ, R28 ;  /* 0x000000ffff167224 */ /* 0x000fc400078e001c */
[----:B------:R-:W-:Y:S01]  /*44c60*/  IMAD.MOV.U32 R23, RZ, RZ, R3 ;  /* 0x000000ffff177224 */ /* 0x000fe200078e0003 */
[----:B----4-:R-:W-:Y:S01]  /*44c70*/  LOP3.LUT R3, R29, 0x40, RZ, 0x3c, !PT ;  /* 0x000000401d037812 */ /* 0x010fe200078e3cff */
[----:B--2---:R-:W-:-:S15]  /*44c80*/  HMMA.16816.F32.BF16 R12, R16, R6, R12 ;  /* 0x00000006100c723c */ /* 0x004fde000004180c */
[----:B------:R-:W-:-:S08]  /*44c90*/  NOP ;  /* 0x0000000000007918 */ /* 0x000fd00000000000 */
[----:B------:R-:W-:Y:S04]  /*44ca0*/  STL.64 [R1+0x240], R12 ;  /* 0x0002400c01007387 */ /* 0x000fe80000100a00 */
[----:B------:R-:W-:Y:S04]  /*44cb0*/  STL.64 [R1+0x248], R14 ;  /* 0x0002480e01007387 */ /* 0x000fe80000100a00 */
[----:B------:R-:W0:Y:S04]  /*44cc0*/  LDSM.16.MT88.4 R12, [R2+UR5+0x4300] ;  /* 0x00430005020c783b */ /* 0x000e280008004200 */
[----:B0-----:R-:W-:Y:S04]  /*44cd0*/  STL.64 [R1+0x4400], R14 ;  /* 0x0044000e01007387 */ /* 0x001fe80000100a00 */
[----:B------:R0:W-:Y:S02]  /*44ce0*/  STL.64 [R1+0x43f8], R12 ;  /* 0x0043f80c01007387 */ /* 0x0001e40000100a00 */
[----:B0-----:R-:W-:Y:S02]  /*44cf0*/  HMMA.16816.F32.BF16 R12, R16, R10, R20 ;  /* 0x0000000a100c723c */ /* 0x001fe40000041814 */
[----:B------:R-:W0:Y:S04]  /*44d00*/  LDSM.16.MT88.4 R16, [R2+UR5+0x4380] ;  /* 0x004380050210783b */ /* 0x000e280008004200 */
[----:B------:R-:W-:Y:S04]  /*44d10*/  STL.64 [R1+0x44c8], R10 ;  /* 0x0044c80a01007387 */ /* 0x000fe80000100a00 */
[----:B------:R-:W-:Y:S04]  /*44d20*/  STL.64 [R1+0x44c0], R8 ;  /* 0x0044c00801007387 */ /* 0x000fe80000100a00 */
[----:B------:R-:W-:Y:S09]  /*44d30*/  LDSM.16.M88.4 R20, [R3+UR5+0x20000] ;  /* 0x020000050314783b */ /* 0x000ff20008000200 */
[----:B------:R-:W-:Y:S04]  /*44d40*/  STL.64 [R1+0x350], R12 ;  /* 0x0003500c01007387 */ /* 0x000fe80000100a00 */
[----:B------:R-:W-:Y:S04]  /*44d50*/  STL.64 [R1+0x358], R14 ;  /* 0x0003580e01007387 */ /* 0x000fe80000100a00 */
[----:B------:R-:W1:Y:S04]  /*44d60*/  LDSM.16.MT88.4 R12, [R0+UR5+0x8000] ;  /* 0x00800005000c783b */ /* 0x000e680008004200 */
[----:B0-----:R-:W-:Y:S04]  /*44d70*/  STL [R1+0x43d4], R16 ;  /* 0x0043d41001007387 */ /* 0x001fe80000100800 */
[----:B------:R-:W-:Y:S04]  /*44d80*/  STL [R1+0x43d0], R17 ;  /* 0x0043d01101007387 */ /* 0x000fe80000100800 */
[----:B------:R-:W-:Y:S04]  /*44d90*/  STL [R1+0x43cc], R18 ;  /* 0x0043cc1201007387 */ /* 0x000fe80000100800 */
[----:B------:R-:W-:Y:S04]  /*44da0*/  STL [R1+0x43c8], R19 ;  /* 0x0043c81301007387 */ /* 0x000fe80000100800 */
[----:B------:R-:W-:Y:S04]  /*44db0*/  STL [R1+0x4388], R2 ;  /* 0x0043880201007387 */ /* 0x000fe80000100800 */
[----:B-1----:R-:W-:Y:S04]  /*44dc0*/  STL.64 [R1+0x20], R12 ;  /* 0x0000200c01007387 */ /* 0x002fe80000100a00 */
[----:B------:R0:W-:Y:S04]  /*44dd0*/  STL [R1+0x41b4], R22 ;  /* 0x0041b41601007387 */ /* 0x0001e80000100800 */
[----:B------:R1:W-:Y:S04]  /*44de0*/  STL [R1+0x41b0], R23 ;  /* 0x0041b01701007387 */ /* 0x0003e80000100800 */
[----:B------:R2:W-:Y:S01]  /*44df0*/  STL.64 [R1+0x43b0], R20 ;  /* 0x0043b01401007387 */ /* 0x0005e20000100a00 */
[----:B0-----:R-:W-:-:S02]  /*44e00*/  IMAD.MOV.U32 R22, RZ, RZ, R25 ;  /* 0x000000ffff167224 */ /* 0x001fc400078e0019 */
[----:B-1----:R-:W-:Y:S02]  /*44e10*/  IMAD.MOV.U32 R23, RZ, RZ, R24 ;  /* 0x000000ffff177224 */ /* 0x002fe400078e0018 */
[----:B--2---:R-:W-:Y:S02]  /*44e20*/  IMAD.MOV.U32 R20, RZ, RZ, R27 ;  /* 0x000000ffff147224 */ /* 0x004fe400078e001b */
[----:B------:R-:W-:Y:S01]  /*44e30*/  IMAD.MOV.U32 R21, RZ, RZ, R26 ;  /* 0x000000ffff157224 */ /* 0x000fe200078e001a */
[----:B------:R-:W-:Y:S04]  /*44e40*/  STL.64 [R1+0x4438], R22 ;  /* 0x0044381601007387 */ /* 0x000fe80000100a00 */
[----:B------:R0:W-:Y:S01]  /*44e50*/  STL.64 [R1+0x4430], R20 ;  /* 0x0044301401007387 */ /* 0x0001e20000100a00 */
[----:B------:R-:W-:-:S02]  /*44e60*/  IMAD.MOV.U32 R29, RZ, RZ, R14 ;  /* 0x000000ffff1d7224 */ /* 0x000fc400078e000e */
[----:B------:R-:W-:Y:S01]  /*44e70*/  IMAD.MOV.U32 R28, RZ, RZ, R15 ;  /* 0x000000ffff1c7224 */ /* 0x000fe200078e000f */
[----:B------:R-:W1:Y:S04]  /*44e80*/  LDSM.16.M88.4 R24, [R3+UR5+0x20800] ;  /* 0x020800050318783b */ /* 0x000e680008000200 */
[----:B0-----:R-:W2:Y:S04]  /*44e90*/  LDL.LU R20, [R1+0x90] ;  /* 0x0000900001147983 */ /* 0x001ea80000300800 */
[----:B------:R-:W2:Y:S01]  /*44ea0*/  LDL.LU R21, [R1+0x94] ;  /* 0x0000940001157983 */ /* 0x000ea20000300800 */
[----:B------:R-:W-:-:S02]  /*44eb0*/  IMAD.MOV.U32 R22, RZ, RZ, R4 ;  /* 0x000000ffff167224 */ /* 0x000fc400078e0004 */
[----:B------:R-:W-:Y:S01]  /*44ec0*/  IMAD.MOV.U32 R23, RZ, RZ, R5 ;  /* 0x000000ffff177224 */ /* 0x000fe200078e0005 */
[----:B------:R-:W3:Y:S04]  /*44ed0*/  LDL.LU R4, [R1+0x44dc] ;  /* 0x0044dc0001047983 */ /* 0x000ee80000300800 */
[----:B------:R-:W4:Y:S04]  /*44ee0*/  LDL.LU R5, [R1+0x44d8] ;  /* 0x0044d80001057983 */ /* 0x000f280000300800 */
[----:B------:R-:W-:Y:S04]  /*44ef0*/  STL.64 [R1+0x4468], R22 ;  /* 0x0044681601007387 */ /* 0x000fe80000100a00 */
[----:B--2---:R0:W-:Y:S04]  /*44f00*/  STL.64 [R1+0x4460], R20 ;  /* 0x0044601401007387 */ /* 0x0041e80000100a00 */
[----:B------:R-:W2:Y:S04]  /*44f10*/  LDL.LU R12, [R1+0x200] ;  /* 0x00020000010c7983 */ /* 0x000ea80000300800 */
[----:B------:R-:W2:Y:S04]  /*44f20*/  LDL.LU R13, [R1+0x204] ;  /* 0x00020400010d7983 */ /* 0x000ea80000300800 */
[----:B------:R-:W3:Y:S04]  /*44f30*/  LDL.LU R14, [R1+0x208] ;  /* 0x00020800010e7983 */ /* 0x000ee80000300800 */
[----:B------:R-:W3:Y:S04]  /*44f40*/  LDL.LU R15, [R1+0x20c] ;  /* 0x00020c00010f7983 */ /* 0x000ee80000300800 */
[----:B---3--:R-:W-:Y:S04]  /*44f50*/  STL.64 [R1+0x4478], R14 ;  /* 0x0044780e01007387 */ /* 0x008fe80000100a00 */
[----:B--2---:R2:W-:Y:S04]  /*44f60*/  STL.64 [R1+0x4470], R12 ;  /* 0x0044700c01007387 */ /* 0x0045e80000100a00 */
[----:B0-----:R-:W3:Y:S04]  /*44f70*/  LDL.LU R20, [R1+0x1e0] ;  /* 0x0001e00001147983 */ /* 0x001ee80000300800 */
[----:B------:R-:W3:Y:S04]  /*44f80*/  LDL.LU R21, [R1+0x1e4] ;  /* 0x0001e40001157983 */ /* 0x000ee80000300800 */
[----:B------:R-:W4:Y:S04]  /*44f90*/  LDL.LU R22, [R1+0x1e8] ;  /* 0x0001e80001167983 */ /* 0x000f280000300800 */
[----:B------:R-:W4:Y:S04]  /*44fa0*/  LDL.LU R23, [R1+0x1ec] ;  /* 0x0001ec0001177983 */ /* 0x000f280000300800 */
[----:B----4-:R-:W-:Y:S04]  /*44fb0*/  STL.64 [R1+0x4488], R22 ;  /* 0x0044881601007387 */ /* 0x010fe80000100a00 */
[----:B---3--:R0:W-:Y:S04]  /*44fc0*/  STL.64 [R1+0x4480], R20 ;  /* 0x0044801401007387 */ /* 0x0081e80000100a00 */
[----:B--2---:R-:W2:Y:S04]  /*44fd0*/  LDL.LU R12, [R1+0x40] ;  /* 0x00004000010c7983 */ /* 0x004ea80000300800 */
[----:B------:R-:W2:Y:S04]  /*44fe0*/  LDL.LU R13, [R1+0x44] ;  /* 0x00004400010d7983 */ /* 0x000ea80000300800 */
[----:B------:R-:W3:Y:S04]  /*44ff0*/  LDL.LU R14, [R1+0x48] ;  /* 0x00004800010e7983 */ /* 0x000ee80000300800 */
[----:B------:R-:W3:Y:S04]  /*45000*/  LDL.LU R15, [R1+0x4c] ;  /* 0x00004c00010f7983 */ /* 0x000ee80000300800 */
[----:B---3--:R-:W-:Y:S04]  /*45010*/  STL.64 [R1+0x44a8], R14 ;  /* 0x0044a80e01007387 */ /* 0x008fe80000100a00 */
[----:B--2---:R-:W-:Y:S04]  /*45020*/  STL.64 [R1+0x44a0], R12 ;  /* 0x0044a00c01007387 */ /* 0x004fe80000100a00 */
[----:B0-----:R-:W2:Y:S04]  /*45030*/  LDL.LU R20, [R1+0x1a0] ;  /* 0x0001a00001147983 */ /* 0x001ea80000300800 */
[----:B------:R-:W2:Y:S04]  /*45040*/  LDL.LU R21, [R1+0x1a4] ;  /* 0x0001a40001157983 */ /* 0x000ea80000300800 */
[----:B------:R-:W3:Y:S04]  /*45050*/  LDL.LU R22, [R1+0x1a8] ;  /* 0x0001a80001167983 */ /* 0x000ee80000300800 */
[----:B------:R-:W3:Y:S04]  /*45060*/  LDL.LU R23, [R1+0x1ac] ;  /* 0x0001ac0001177983 */ /* 0x000ee80000300800 */
[----:B---3--:R-:W-:Y:S04]  /*45070*/  STL.64 [R1+0x4498], R22 ;  /* 0x0044981601007387 */ /* 0x008fe80000100a00 */
[----:B--2---:R0:W-:Y:S04]  /*45080*/  STL.64 [R1+0x4490], R20 ;  /* 0x0044901401007387 */ /* 0x0041e80000100a00 */
[----:B0-----:R-:W2:Y:S04]  /*45090*/  LDL.LU R20, [R1+0x1b0] ;  /* 0x0001b00001147983 */ /* 0x001ea80000300800 */
[----:B------:R-:W2:Y:S04]  /*450a0*/  LDL.LU R21, [R1+0x1b4] ;  /* 0x0001b40001157983 */ /* 0x000ea80000300800 */
[----:B------:R-:W3:Y:S04]  /*450b0*/  LDL.LU R22, [R1+0x1b8] ;  /* 0x0001b80001167983 */ /* 0x000ee80000300800 */
[----:B------:R-:W3:Y:S04]  /*450c0*/  LDL.LU R23, [R1+0x1bc] ;  /* 0x0001bc0001177983 */ /* 0x000ee80000300800 */
[----:B---3--:R-:W-:Y:S04]  /*450d0*/  STL.64 [R1+0x44b8], R22 ;  /* 0x0044b81601007387 */ /* 0x008fe80000100a00 */
[----:B--2---:R0:W-:Y:S04]  /*450e0*/  STL.64 [R1+0x44b0], R20 ;  /* 0x0044b01401007387 */ /* 0x0041e80000100a00 */
[----:B------:R-:W2:Y:S04]  /*450f0*/  LDL.LU R12, [R1+0x50] ;  /* 0x00005000010c7983 */ /* 0x000ea80000300800 */
[----:B------:R-:W2:Y:S04]  /*45100*/  LDL.LU R13, [R1+0x54] ;  /* 0x00005400010d7983 */ /* 0x000ea80000300800 */
[----:B------:R-:W2:Y:S04]  /*45110*/  LDL.LU R14, [R1+0x58] ;  /* 0x00005800010e7983 */ /* 0x000ea80000300800 */
[----:B------:R-:W2:Y:S04]  /*45120*/  LDL.LU R15, [R1+0x5c] ;  /* 0x00005c00010f7983 */ /* 0x000ea80000300800 */
[----:B0-----:R-:W3:Y:S04]  /*45130*/  LDL.LU R20, [R1+0x1c0] ;  /* 0x0001c00001147983 */ /* 0x001ee80000300800 */
[----:B------:R-:W3:Y:S04]  /*45140*/  LDL.LU R21, [R1+0x1c4] ;  /* 0x0001c40001157983 */ /* 0x000ee80000300800 */
[----:B------:R-:W3:Y:S04]  /*45150*/  LDL.LU R22, [R1+0x1c8] ;  /* 0x0001c80001167983 */ /* 0x000ee80000300800 */
[----:B------:R-:W3:Y:S04]  /*45160*/  LDL.LU R23, [R1+0x1cc] ;  /* 0x0001cc0001177983 */ /* 0x000ee80000300800 */
[----:B------:R-:W2:Y:S04]  /*45170*/  LDL.LU R8, [R1+0x1f0] ;  /* 0x0001f00001087983 */ /* 0x000ea80000300800 */
[----:B------:R-:W2:Y:S04]  /*45180*/  LDL.LU R9, [R1+0x1f4] ;  /* 0x0001f40001097983 */ /* 0x000ea80000300800 */
[----:B------:R-:W2:Y:S04]  /*45190*/  LDL.LU R10, [R1+0x1f8] ;  /* 0x0001f800010a7983 */ /* 0x000ea80000300800 */
[----:B------:R-:W2:Y:S04]  /*451a0*/  LDL.LU R11, [R1+0x1fc] ;  /* 0x0001fc00010b7983 */ /* 0x000ea80000300800 */
[----:B-1----:R0:W-:Y:S04]  /*451b0*/  STL [R1+0x41cc], R26 ;  /* 0x0041cc1a01007387 */ /* 0x0021e80000100800 */
[----:B------:R1:W-:Y:S01]  /*451c0*/  STL [R1+0x41c8], R27 ;  /* 0x0041c81b01007387 */ /* 0x0003e20000100800 */
[----:B0-----:R-:W-:-:S02]  /*451d0*/  IMAD.MOV.U32 R26, RZ, RZ, R5 ;  /* 0x000000ffff1a7224 */ /* 0x001fc400078e0005 */
[----:B-1----:R-:W-:Y:S02]  /*451e0*/  IMAD.MOV.U32 R27, RZ, RZ, R4 ;  /* 0x000000ffff1b7224 */ /* 0x002fe400078e0004 */
[----:B------:R-:W0:Y:S04]  /*451f0*/  LDSM.16.MT88.4 R4, [R0+UR5+0x8080] ;  /* 0x008080050004783b */ /* 0x000e280008004200 */
[----:B------:R1:W-:Y:S04]  /*45200*/  STL.64 [R1+0x4428], R24 ;  /* 0x0044281801007387 */ /* 0x0003e80000100a00 */
[----:B-1----:R-:W4:Y:S04]  /*45210*/  LDL.LU R24, [R1+0x30] ;  /* 0x0000300001187983 */ /* 0x002f280000300800 */
[----:B------:R-:W4:Y:S04]  /*45220*/  LDL.LU R25, [R1+0x34] ;  /* 0x0000340001197983 */ /* 0x000f280000300800 */
[----:B------:R-:W-:Y:S01]  /*45230*/  STL [R1+0x3ae8], R3 ;  /* 0x003ae80301007387 */ /* 0x000fe20000100800 */
[----:B0-----:R-:W-:-:S02]  /*45240*/  IMAD.MOV.U32 R18, RZ, RZ, R6 ;  /* 0x000000ffff127224 */ /* 0x001fc400078e0006 */
[----:B------:R-:W-:Y:S02]  /*45250*/  IMAD.MOV.U32 R19, RZ, RZ, R7 ;  /* 0x000000ffff137224 */ /* 0x000fe400078e0007 */
[----:B------:R-:W-:Y:S01]  /*45260*/  IMAD.MOV.U32 R16, RZ, RZ, R4 ;  /* 0x000000ffff107224 */ /* 0x000fe200078e0004 */
[----:B------:R-:W2:Y:S01]  /*45270*/  LDL.LU.64 R6, [R1+0x44d0] ;  /* 0x0044d00001067983 */ /* 0x000ea20000300a00 */
[----:B------:R-:W-:-:S03]  /*45280*/  IMAD.MOV.U32 R17, RZ, RZ, R5 ;  /* 0x000000ffff117224 */ /* 0x000fc600078e0005 */
        /* <DEDUP_REMOVED lines=10> */
[----:B------:R-:W4:Y:S04]  /*45330*/  LDL.LU R18, [R1+0x218] ;  /* 0x0002180001127983 */ /* 0x000f280000300800 */
[----:B------:R-:W4:Y:S01]  /*45340*/  LDL.LU R19, [R1+0x21c] ;  /* 0x00021c0001137983 */ /* 0x000f220000300800 */
[C---:B--2---:R-:W-:Y:S03]  /*45350*/  HMMA.16816.F32.BF16 R8, R12.reuse, R6, R8 ;  /* 0x000000060c08723c */ /* 0x044fe60000041808 */
[----:B----4-:R-:W-:Y:S04]  /*45360*/  STL.64 [R1+0x4458], R18 ;  /* 0x0044581201007387 */ /* 0x010fe80000100a00 */
[----:B---3--:R0:W-:Y:S04]  /*45370*/  STL.64 [R1+0x4450], R16 ;  /* 0x0044501001007387 */ /* 0x0081e80000100a00 */
[----:B0-----:R-:W2:Y:S04]  /*45380*/  LDL.LU R16, [R1+0x1d0] ;  /* 0x0001d00001107983 */ /* 0x001ea80000300800 */
[----:B------:R-:W2:Y:S04]  /*45390*/  LDL.LU R17, [R1+0x1d4] ;  /* 0x0001d40001117983 */ /* 0x000ea80000300800 */
[----:B------:R-:W2:Y:S04]  /*453a0*/  LDL.LU R18, [R1+0x1d8] ;  /* 0x0001d80001127983 */ /* 0x000ea80000300800 */
[----:B------:R-:W2:Y:S04]  /*453b0*/  LDL.LU R19, [R1+0x1dc] ;  /* 0x0001dc0001137983 */ /* 0x000ea80000300800 */
[----:B------:R-:W-:Y:S04]  /*453c0*/  STL.64 [R1+0x3b0], R8 ;  /* 0x0003b00801007387 */ /* 0x000fe80000100a00 */
[----:B------:R0:W-:Y:S04]  /*453d0*/  STL.64 [R1+0x3b8], R10 ;  /* 0x0003b80a01007387 */ /* 0x0001e80000100a00 */
[----:B0-----:R-:W3:Y:S04]  /*453e0*/  LDL.LU.64 R10, [R1+0x44c8] ;  /* 0x0044c800010a7983 */ /* 0x001ee80000300a00 */
[----:B------:R-:W4:Y:S01]  /*453f0*/  LDL.LU.64 R8, [R1+0x44c0] ;  /* 0x0044c00001087983 */ /* 0x000f220000300a00 */
[----:B---3--:R-:W-:Y:S03]  /*45400*/  HMMA.16816.F32.BF16 R12, R12, R10, R20 ;  /* 0x0000000a0c0c723c */ /* 0x008fe60000041814 */
[----:B------:R-:W3:Y:S04]  /*45410*/  LDL.LU.64 R22, [R1+0x44b8] ;  /* 0x0044b80001167983 */ /* 0x000ee80000300a00 */
[----:B------:R-:W3:-:S15]  /*45420*/  LDL.LU.64 R20, [R1+0x44b0] ;  /* 0x0044b00001147983 */ /* 0x000ede0000300a00 */
[----:B------:R-:W-:-:S01]  /*45430*/  NOP ;  /* 0x0000000000007918 */ /* 0x000fc20000000000 */
        /* <DEDUP_REMOVED lines=16> */
[----:B0-----:R-:W4:Y:S04]  /*45540*/  LDL.LU.64 R14, [R1+0x4478] ;  /* 0x00447800010e7983 */ /* 0x001f280000300a00 */
[----:B------:R-:W4:Y:S01]  /*45550*/  LDL.LU.64 R12, [R1+0x4470] ;  /* 0x00447000010c7983 */ /* 0x000f220000300a00 */
[----:B---3--:R-:W-:-:S15]  /*45560*/  HMMA.16816.F32.BF16 R20, R24, R6, R20 ;  /* 0x000000061814723c */ /* 0x008fde0000041814 */
[----:B------:R-:W-:-:S08]  /*45570*/  NOP ;  /* 0x0000000000007918 */ /* 0x000fd00000000000 */
[----:B------:R-:W-:Y:S04]  /*45580*/  STL.64 [R1+0x140], R20 ;  /* 0x0001401401007387 */ /* 0x000fe80000100a00 */
[----:B------:R0:W-:Y:S04]  /*45590*/  STL.64 [R1+0x148], R22 ;  /* 0x0001481601007387 */ /* 0x0001e80000100a00 */
[----:B0-----:R-:W4:Y:S04]  /*455a0*/  LDL.LU.64 R22, [R1+0x4468] ;  /* 0x0044680001167983 */ /* 0x001f280000300a00 */
[----:B------:R-:W4:Y:S01]  /*455b0*/  LDL.LU.64 R20, [R1+0x4460] ;  /* 0x0044600001147983 */ /* 0x000f220000300a00 */
[----:B--2---:R-:W-:-:S15]  /*455c0*/  HMMA.16816.F32.BF16 R24, R24, R10, R16 ;  /* 0x0000000a1818723c */ /* 0x004fde0000041810 */
[----:B------:R-:W-:-:S08]  /*455d0*/  NOP ;  /* 0x0000000000007918 */ /* 0x000fd00000000000 */
[----:B------:R-:W-:Y:S04]  /*455e0*/  STL.64 [R1+0xf0], R24 ;  /* 0x0000f01801007387 */ /* 0x000fe80000100a00 */
[----:B------:R-:W-:Y:S01]  /*455f0*/  STL.64 [R1+0xf8], R26 ;  /* 0x0000f81a01007387 */ /* 0x000fe20000100a00 */
[----:B----4-:R-:W-:Y:S03]  /*45600*/  HMMA.16816.F32.BF16 R16, R20, R6, R12 ;  /* 0x000000061410723c */ /* 0x010fe6000004180c */
[----:B------:R-:W0:-:S15]  /*45610*/  LDSM.16.MT88.4 R12, [R0+UR5+0x8100] ;  /* 0x00810005000c783b */ /* 0x000e1e0008004200 */
[----:B------:R-:W-:-:S05]  /*45620*/  NOP ;  /* 0x0000000000007918 */ /* 0x000fca0000000000 */
[----:B------:R-:W-:Y:S04]  /*45630*/  STL.64 [R1+0xe0], R16 ;  /* 0x0000e01001007387 */ /* 0x000fe80000100a00 */
[----:B------:R-:W-:Y:S04]  /*45640*/  STL.64 [R1+0xe8], R18 ;  /* 0x0000e81201007387 */ /* 0x000fe80000100a00 */
[----:B------:R-:W1:Y:S04]  /*45650*/  LDSM.16.MT88.4 R16, [R0+UR5+0x8180] ;  /* 0x008180050010783b */ /* 0x000e680008004200 */
[----:B0-----:R0:W-:Y:S04]  /*45660*/  STL.64 [R1+0x40], R12 ;  /* 0x0000400c01007387 */ /* 0x0011e80000100a00 */
[----:B0-----:R-:W2:Y:S04]  /*45670*/  LDL.LU R12, [R1] ;  /* 0x00000000010c7983 */ /* 0x001ea80000300800 */
[----:B------:R-:W2:Y:S04]  /*45680*/  LDL.LU R13, [R1+0x4] ;  /* 0x00000400010d7983 */ /* 0x000ea80000300800 */
[----:B------:R-:W3:Y:S04]  /*45690*/  LDL.LU R24, [R1+0x220] ;  /* 0x0002200001187983 */ /* 0x000ee80000300800 */
[----:B------:R-:W3:Y:S04]  /*456a0*/  LDL.LU R25, [R1+0x224] ;  /* 0x0002240001197983 */ /* 0x000ee80000300800 */
[----:B------:R-:W3:Y:S01]  /*456b0*/  LDL.LU R26, [R1+0x228] ;  /* 0x00022800011a7983 */ /* 0x000ee20000300800 */
[----:B-1----:R-:W-:-:S03]  /*456c0*/  IMAD.MOV.U32 R2, RZ, RZ, R19 ;  /* 0x000000ffff027224 */ /* 0x002fc600078e0013 */
[----:B------:R-:W3:Y:S04]  /*456d0*/  LDL.LU R27, [R1+0x22c] ;  /* 0x00022c00011b7983 */ /* 0x000ee80000300800 */
[----:B------:R-:W-:Y:S04]  /*456e0*/  STL.64 [R1+0x30], R16 ;  /* 0x0000301001007387 */ /* 0x000fe80000100a00 */
[----:B------:R0:W-:Y:S04]  /*456f0*/  STL [R1+0x38], R18 ;  /* 0x0000381201007387 */ /* 0x0001e80000100800 */
[----:B0-----:R-:W4:Y:S04]  /*45700*/  LDL.LU.64 R18, [R1+0x4458] ;  /* 0x0044580001127983 */ /* 0x001f280000300a00 */
[----:B------:R-:W4:Y:S01]  /*45710*/  LDL.LU.64 R16, [R1+0x4450] ;  /* 0x0044500001107983 */ /* 0x000f220000300a00 */
[----:B------:R-:W-:-:S02]  /*45720*/  IMAD.MOV.U32 R5, RZ, RZ, R14 ;  /* 0x000000ffff057224 */ /* 0x000fc400078e000e */
[----:B------:R-:W-:Y:S02]  /*45730*/  IMAD.MOV.U32 R4, RZ, RZ, R15 ;  /* 0x000000ffff047224 */ /* 0x000fe400078e000f */
[----:B------:R-:W-:Y:S02]  /*45740*/  IMAD.MOV.U32 R14, RZ, RZ, R9 ;  /* 0x000000ffff0e7224 */ /* 0x000fe400078e0009 */
[----:B------:R-:W-:Y:S01]  /*45750*/  IMAD.MOV.U32 R15, RZ, RZ, R8 ;  /* 0x000000ffff0f7224 */ /* 0x000fe200078e0008 */
[----:B----4-:R-:W-:Y:S01]  /*45760*/  HMMA.16816.F32.BF16 R20, R20, R10, R16 ;  /* 0x0000000a1414723c */ /* 0x010fe20000041810 */
[----:B------:R-:W4:Y:S04]  /*45770*/  LDL.LU.64 R18, [R1+0x4448] ;  /* 0x0044480001127983 */ /* 0x000f280000300a00 */
[----:B------:R-:W4:-:S15]  /*45780*/  LDL.LU.64 R16, [R1+0x4440] ;  /* 0x0044400001107983 */ /* 0x000f1e0000300a00 */
[----:B------:R-:W-:-:S03]  /*45790*/  NOP ;  /* 0x0000000000007918 */ /* 0x000fc60000000000 */
[----:B------:R-:W-:Y:S04]  /*457a0*/  STL.64 [R1+0x130], R20 ;  /* 0x0001301401007387 */ /* 0x000fe80000100a00 */
[----:B------:R-:W-:Y:S04]  /*457b0*/  STL.64 [R1+0x138], R22 ;  /* 0x0001381601007387 */ /* 0x000fe80000100a00 */
[----:B------:R-:W0:Y:S02]  /*457c0*/  LDSM.16.MT88.4 R20, [R0+UR5+0x8200] ;  /* 0x008200050014783b */ /* 0x000e240008004200 */
[----:B0-----:R-:W-:-:S02]  /*457d0*/  IMAD.MOV.U32 R8, RZ, RZ, R22 ;  /* 0x000000ffff087224 */ /* 0x001fc400078e0016 */
[----:B------:R0:W-:Y:S01]  /*457e0*/  STL.64 [R1+0x70], R20 ;  /* 0x0000701401007387 */ /* 0x0001e20000100a00 */
[----:B------:R-:W-:-:S03]  /*457f0*/  IMAD.MOV.U32 R9, RZ, RZ, R23 ;  /* 0x000000ffff097224 */ /* 0x000fc600078e0017 */
[----:B------:R-:W4:Y:S04]  /*45800*/  LDL.LU.64 R22, [R1+0x4438] ;  /* 0x0044380001167983 */ /* 0x000f280000300a00 */
[----:B0-----:R-:W4:Y:S02]  /*45810*/  LDL.LU.64 R20, [R1+0x4430] ;  /* 0x0044300001147983 */ /* 0x001f240000300a00 */
[----:B----4-:R-:W-:-:S15]  /*45820*/  HMMA.16816.F32.BF16 R16, R20, R6, R16 ;  /* 0x000000061410723c */ /* 0x010fde0000041810 */
[----:B------:R-:W-:-:S08]  /*45830*/  NOP ;  /* 0x0000000000007918 */ /* 0x000fd00000000000 */
[----:B------:R0:W-:Y:S01]  /*45840*/  STL.64 [R1+0x180], R16 ;  /* 0x0001801001007387 */ /* 0x0001e20000100a00 */
[----:B------:R-:W-:-:S03]  /*45850*/  IMAD.MOV.U32 R3, RZ, RZ, R19 ;  /* 0x000000ffff037224 */ /* 0x000fc600078e0013 */
[----:B------:R1:W-:Y:S04]  /*45860*/  STL [R1+0x188], R18 ;  /* 0x0001881201007387 */ /* 0x0003e80000100800 */
[----:B0-----:R-:W4:Y:S04]  /*45870*/  LDL.LU R16, [R1+0x2a0] ;  /* 0x0002a00001107983 */ /* 0x001f280000300800 */
[----:B------:R-:W4:Y:S04]  /*45880*/  LDL.LU R17, [R1+0x2a4] ;  /* 0x0002a40001117983 */ /* 0x000f280000300800 */
[----:B-1----:R-:W2:Y:S04]  /*45890*/  LDL.LU R18, [R1+0x2a8] ;  /* 0x0002a80001127983 */ /* 0x002ea80000300800 */
[----:B------:R-:W2:Y:S04]  /*458a0*/  LDL.LU R19, [R1+0x2ac] ;  /* 0x0002ac0001137983 */ /* 0x000ea80000300800 */
[----:B--2---:R-:W-:Y:S04]  /*458b0*/  STL.64 [R1+0x43f0], R18 ;  /* 0x0043f01201007387 */ /* 0x004fe80000100a00 */
[----:B----4-:R0:W-:Y:S04]  /*458c0*/  STL.64 [R1+0x43e8], R16 ;  /* 0x0043e81001007387 */ /* 0x0101e80000100a00 */
[----:B0-----:R-:W2:Y:S04]  /*458d0*/  LDL.LU R16, [R1+0x2b0] ;  /* 0x0002b00001107983 */ /* 0x001ea80000300800 */
[----:B------:R-:W2:Y:S04]  /*458e0*/  LDL.LU R17, [R1+0x2b4] ;  /* 0x0002b40001117983 */ /* 0x000ea80000300800 */
[----:B------:R-:W4:Y:S04]  /*458f0*/  LDL.LU R18, [R1+0x2b8] ;  /* 0x0002b80001127983 */ /* 0x000f280000300800 */
[----:B------:R-:W4:Y:S01]  /*45900*/  LDL.LU R19, [R1+0x2bc] ;  /* 0x0002bc0001137983 */ /* 0x000f220000300800 */
[----:B---3--:R-:W-:Y:S03]  /*45910*/  HMMA.16816.F32.BF16 R20, R20, R10, R24 ;  /* 0x0000000a1414723c */ /* 0x008fe60000041818 */
[----:B----4-:R-:W-:Y:S04]  /*45920*/  STL.64 [R1+0x4410], R18 ;  /* 0x0044101201007387 */ /* 0x010fe80000100a00 */
[----:B--2---:R0:W-:Y:S04]  /*45930*/  STL.64 [R1+0x4408], R16 ;  /* 0x0044081001007387 */ /* 0x0041e80000100a00 */
        /* <DEDUP_REMOVED lines=8> */
[----:B------:R-:W2:Y:S04]  /*459c0*/  LDL.LU R18, [R1+0x258] ;  /* 0x0002580001127983 */ /* 0x000ea80000300800 */
[----:B------:R-:W2:Y:S04]  /*459d0*/  LDL.LU R19, [R1+0x25c] ;  /* 0x00025c0001137983 */ /* 0x000ea80000300800 */
[----:B------:R-:W-:Y:S04]  /*459e0*/  STL [R1+0x41f8], R3 ;  /* 0x0041f80301007387 */ /* 0x000fe80000100800 */
[----:B------:R-:W3:Y:S04]  /*459f0*/  LDL.LU.64 R24, [R1+0x4428] ;  /* 0x0044280001187983 */ /* 0x000ee80000300a00 */
[----:B------:R0:W-:Y:S04]  /*45a00*/  STL.64 [R1+0x120], R20 ;  /* 0x0001201401007387 */ /* 0x0001e80000100a00 */
[----:B------:R1:W-:Y:S04]  /*45a10*/  STL.64 [R1+0x128], R22 ;  /* 0x0001281601007387 */ /* 0x0003e80000100a00 */
[----:B0-----:R-:W4:Y:S04]  /*45a20*/  LDL.LU R20, [R1+0x330] ;  /* 0x0003300001147983 */ /* 0x001f280000300800 */
[----:B------:R-:W4:Y:S04]  /*45a30*/  LDL.LU R21, [R1+0x334] ;  /* 0x0003340001157983 */ /* 0x000f280000300800 */
[----:B-1----:R-:W3:Y:S04]  /*45a40*/  LDL.LU R22, [R1+0x338] ;  /* 0x0003380001167983 */ /* 0x002ee80000300800 */
[----:B------:R-:W3:Y:S01]  /*45a50*/  LDL.LU R23, [R1+0x33c] ;  /* 0x00033c0001177983 */ /* 0x000ee20000300800 */
[----:B--2---:R-:W-:Y:S03]  /*45a60*/  HMMA.16816.F32.BF16 R16, R12, R6, R16 ;  /* 0x000000060c10723c */ /* 0x004fe60000041810 */
[----:B---3--:R-:W-:Y:S04]  /*45a70*/  STL.64 [R1+0x43c0], R22 ;  /* 0x0043c01601007387 */ /* 0x008fe80000100a00 */
[----:B----4-:R0:W-:Y:S04]  /*45a80*/  STL.64 [R1+0x43b8], R20 ;  /* 0x0043b81401007387 */ /* 0x0101e80000100a00 */
[----:B0-----:R-:W2:Y:S04]  /*45a90*/  LDL.LU R20, [R1+0x340] ;  /* 0x0003400001147983 */ /* 0x001ea80000300800 */
[----:B------:R-:W2:Y:S04]  /*45aa0*/  LDL.LU R21, [R1+0x344] ;  /* 0x0003440001157983 */ /* 0x000ea80000300800 */
[----:B------:R-:W2:Y:S04]  /*45ab0*/  LDL.LU R22, [R1+0x348] ;  /* 0x0003480001167983 */ /* 0x000ea80000300800 */
[----:B------:R-:W2:Y:S04]  /*45ac0*/  LDL.LU R23, [R1+0x34c] ;  /* 0x00034c0001177983 */ /* 0x000ea80000300800 */
[----:B------:R-:W-:Y:S04]  /*45ad0*/  STL.64 [R1+0x110], R16 ;  /* 0x0001101001007387 */ /* 0x000fe80000100a00 */
[----:B------:R-:W-:Y:S04]  /*45ae0*/  STL.64 [R1+0x118], R18 ;  /* 0x0001181201007387 */ /* 0x000fe80000100a00 */
[----:B------:R-:W0:Y:S02]  /*45af0*/  LDSM.16.MT88.4 R16, [R0+UR5+0x8280] ;  /* 0x008280050010783b */ /* 0x000e240008004200 */
[----:B0-----:R-:W-:-:S02]  /*45b00*/  IMAD.MOV.U32 R27, RZ, RZ, R18 ;  /* 0x000000ffff1b7224 */ /* 0x001fc400078e0012 */
[----:B------:R-:W-:Y:S01]  /*45b10*/  STL.64 [R1+0x60], R16 ;  /* 0x0000601001007387 */ /* 0x000fe20000100a00 */
[----:B------:R-:W-:-:S03]  /*45b20*/  IMAD.MOV.U32 R26, RZ, RZ, R19 ;  /* 0x000000ffff1a7224 */ /* 0x000fc600078e0013 */
[----:B------:R-:W0:Y:S04]  /*45b30*/  LDSM.16.MT88.4 R16, [R0+UR5+0x8300] ;  /* 0x008300050010783b */ /* 0x000e280008004200 */
[----:B------:R-:W-:Y:S04]  /*45b40*/  STL [R1+0x42fc], R26 ;  /* 0x0042fc1a01007387 */ /* 0x000fe80000100800 */
[----:B------:R-:W-:Y:S04]  /*45b50*/  STL [R1+0x42f8], R27 ;  /* 0x0042f81b01007387 */ /* 0x000fe80000100800 */
[----:B0-----:R-:W-:Y:S04]  /*45b60*/  STL.64 [R1+0x50], R16 ;  /* 0x0000501001007387 */ /* 0x001fe80000100a00 */
        /* <DEDUP_REMOVED lines=9> */
[----:B------:R-:W0:Y:S02]  /*45c00*/  LDSM.16.MT88.4 R12, [R0+UR5+0x8380] ;  /* 0x00838005000c783b */ /* 0x000e240008004200 */
[----:B0-----:R-:W-:-:S02]  /*45c10*/  IMAD.MOV.U32 R26, RZ, RZ, R14 ;  /* 0x000000ffff1a7224 */ /* 0x001fc400078e000e */
[----:B------:R0:W-:Y:S01]  /*45c20*/  STL.64 [R1+0x80], R12 ;  /* 0x0000800c01007387 */ /* 0x0001e20000100a00 */
[----:B------:R-:W-:-:S03]  /*45c30*/  IMAD.MOV.U32 R27, RZ, RZ, R15 ;  /* 0x000000ffff1b7224 */ /* 0x000fc600078e000f */
[----:B------:R-:W3:Y:S04]  /*45c40*/  LDL.LU.64 R14, [R1+0x4400] ;  /* 0x00440000010e7983 */ /* 0x000ee80000300a00 */
[----:B0-----:R-:W3:Y:S04]  /*45c50*/  LDL.LU.64 R12, [R1+0x43f8] ;  /* 0x0043f800010c7983 */ /* 0x001ee80000300a00 */
[----:B------:R-:W-:Y:S04]  /*45c60*/  STL.64 [R1+0x43a8], R26 ;  /* 0x0043a81a01007387 */ /* 0x000fe80000100a00 */
[----:B------:R0:W-:Y:S04]  /*45c70*/  STL.64 [R1+0x43a0], R24 ;  /* 0x0043a01801007387 */ /* 0x0001e80000100a00 */
[----:B0-----:R-:W4:Y:S04]  /*45c80*/  LDL.LU R24, [R1+0x320] ;  /* 0x0003200001187983 */ /* 0x001f280000300800 */
[----:B------:R-:W4:Y:S04]  /*45c90*/  LDL.LU R25, [R1+0x324] ;  /* 0x0003240001197983 */ /* 0x000f280000300800 */
[----:B------:R-:W4:Y:S04]  /*45ca0*/  LDL.LU R26, [R1+0x328] ;  /* 0x00032800011a7983 */ /* 0x000f280000300800 */
        /* <DEDUP_REMOVED lines=9> */
[----:B------:R-:W2:-:S15]  /*45d40*/  LDL.LU.64 R16, [R1+0x43d8] ;  /* 0x0043d80001107983 */ /* 0x000e9e0000300a00 */
[----:B------:R-:W-:-:S02]  /*45d50*/  NOP ;  /* 0x0000000000007918 */ /* 0x000fc40000000000 */
[----:B------:R-:W-:Y:S04]  /*45d60*/  STL.64 [R1+0x160], R12 ;  /* 0x0001600c01007387 */ /* 0x000fe80000100a00 */
[----:B------:R3:W-:Y:S02]  /*45d70*/  STL.64 [R1+0x168], R14 ;  /* 0x0001680e01007387 */ /* 0x0007e40000100a00 */
[----:B---3--:R-:W-:Y:S02]  /*45d80*/  IMAD.MOV.U32 R14, RZ, RZ, R18 ;  /* 0x000000ffff0e7224 */ /* 0x008fe400078e0012 */
[----:B--2---:R-:W-:Y:S02]  /*45d90*/  IMAD.MOV.U32 R12, RZ, RZ, R16 ;  /* 0x000000ffff0c7224 */ /* 0x004fe400078e0010 */
[----:B------:R-:W2:Y:S01]  /*45da0*/  LDL.LU R16, [R1+0x43d4] ;  /* 0x0043d40001107983 */ /* 0x000ea20000300800 */
[----:B------:R-:W-:-:S02]  /*45db0*/  IMAD.MOV.U32 R13, RZ, RZ, R17 ;  /* 0x000000ffff0d7224 */ /* 0x000fc400078e0011 */
[----:B------:R-:W-:Y:S01]  /*45dc0*/  IMAD.MOV.U32 R15, RZ, RZ, R19 ;  /* 0x000000ffff0f7224 */ /* 0x000fe200078e0013 */
[----:B------:R-:W2:Y:S04]  /*45dd0*/  LDL.LU R17, [R1+0x43d0] ;  /* 0x0043d00001117983 */ /* 0x000ea80000300800 */
[----:B------:R-:W2:Y:S04]  /*45de0*/  LDL.LU R18, [R1+0x43cc] ;  /* 0x0043cc0001127983 */ /* 0x000ea80000300800 */
[----:B------:R-:W2:Y:S04]  /*45df0*/  LDL.LU R19, [R1+0x43c8] ;  /* 0x0043c80001137983 */ /* 0x000ea80000300800 */
[----:B------:R-:W-:Y:S04]  /*45e00*/  STL.64 [R1+0x4398], R14 ;  /* 0x0043980e01007387 */ /* 0x000fe80000100a00 */
[----:B------:R0:W-:Y:S04]  /*45e10*/  STL.64 [R1+0x4390], R12 ;  /* 0x0043900c01007387 */ /* 0x0001e80000100a00 */
[----:B0-----:R-:W3:Y:S04]  /*45e20*/  LDL.LU R12, [R1+0x290] ;  /* 0x00029000010c7983 */ /* 0x001ee80000300800 */
[----:B------:R-:W3:Y:S04]  /*45e30*/  LDL.LU R13, [R1+0x294] ;  /* 0x00029400010d7983 */ /* 0x000ee80000300800 */
        /* <DEDUP_REMOVED lines=9> */
[----:B------:R-:W4:-:S15]  /*45ed0*/  LDL.LU.64 R20, [R1+0x43b0] ;  /* 0x0043b00001147983 */ /* 0x000f1e0000300a00 */
[----:B------:R-:W-:-:S06]  /*45ee0*/  NOP ;  /* 0x0000000000007918 */ /* 0x000fcc0000000000 */
[----:B------:R0:W-:Y:S04]  /*45ef0*/  STL.64 [R1+0xd0], R16 ;  /* 0x0000d01001007387 */ /* 0x0001e80000100a00 */
[----:B------:R1:W-:Y:S04]  /*45f00*/  STL.64 [R1+0xd8], R18 ;  /* 0x0000d81201007387 */ /* 0x0003e80000100a00 */
[----:B0-----:R-:W4:Y:S04]  /*45f10*/  LDL.LU R16, [R1+0x20] ;  /* 0x0000200001107983 */ /* 0x001f280000300800 */
[----:B------:R-:W4:Y:S01]  /*45f20*/  LDL.LU R17, [R1+0x24] ;  /* 0x0000240001117983 */ /* 0x000f220000300800 */
[----:B-1----:R-:W-:-:S02]  /*45f30*/  IMAD.MOV.U32 R18, RZ, RZ, R29 ;  /* 0x000000ffff127224 */ /* 0x002fc400078e001d */
[----:B------:R-:W-:-:S07]  /*45f40*/  IMAD.MOV.U32 R19, RZ, RZ, R28 ;  /* 0x000000ffff137224 */ /* 0x000fce00078e001c */
[----:B----4-:R-:W-:-:S15]  /*45f50*/  HMMA.16816.F32.BF16 R24, R16, R20, R24 ;  /* 0x000000141018723c */ /* 0x010fde0000041818 */
[----:B------:R-:W-:-:S08]  /*45f60*/  NOP ;  /* 0x0000000000007918 */ /* 0x000fd00000000000 */
[----:B------:R-:W-:Y:S04]  /*45f70*/  STL.64 [R1+0xc0], R24 ;  /* 0x0000c01801007387 */ /* 0x000fe80000100a00 */
[----:B------:R0:W-:Y:S04]  /*45f80*/  STL.64 [R1+0xc8], R26 ;  /* 0x0000c81a01007387 */ /* 0x0001e80000100a00 */
[----:B0-----:R-:W2:Y:S04]  /*45f90*/  LDL.LU.64 R26, [R1+0x43a8] ;  /* 0x0043a800011a7983 */ /* 0x001ea80000300a00 */
[----:B------:R-:W3:Y:S02]  /*45fa0*/  LDL.LU.64 R24, [R1+0x43a0] ;  /* 0x0043a00001187983 */ /* 0x000ee40000300a00 */
[----:B---3--:R-:W-:Y:S02]  /*45fb0*/  HMMA.16816.F32.BF16 R16, R16, R24, R12 ;  /* 0x000000181010723c */ /* 0x008fe4000004180c */
[----:B------:R-:W3:Y:S04]  /*45fc0*/  LDL.LU.64 R14, [R1+0x4398] ;  /* 0x00439800010e7983 */ /* 0x000ee80000300a00 */
[----:B------:R-:W3:-:S15]  /*45fd0*/  LDL.LU.64 R12, [R1+0x4390] ;  /* 0x00439000010c7983 */ /* 0x000ede0000300a00 */
[----:B------:R-:W-:-:S03]  /*45fe0*/  NOP ;  /* 0x0000000000007918 */ /* 0x000fc60000000000 */
[----:B------:R-:W-:Y:S02]  /*45ff0*/  IMAD.MOV.U32 R22, RZ, RZ, R16 ;  /* 0x000000ffff167224 */ /* 0x000fe400078e0010 */
[----:B------:R-:W-:Y:S01]  /*46000*/  IMAD.MOV.U32 R23, RZ, RZ, R17 ;  /* 0x000000ffff177224 */ /* 0x000fe200078e0011 */
[----:B------:R-:W4:Y:S01]  /*46010*/  LDL.LU R16, [R1+0x2f0] ;  /* 0x0002f00001107983 */ /* 0x000f220000300800 */
[----:B------:R-:W-:Y:S02]  /*46020*/  IMAD.MOV.U32 R29, RZ, RZ, R18 ;  /* 0x000000ffff1d7224 */ /* 0x000fe400078e0012 */
[----:B------:R-:W-:Y:S01]  /*46030*/  IMAD.MOV.U32 R28, RZ, RZ, R19 ;  /* 0x000000ffff1c7224 */ /* 0x000fe200078e0013 */
[----:B------:R-:W4:Y:S04]  /*46040*/  LDL.LU R17, [R1+0x2f4] ;  /* 0x0002f40001117983 */ /* 0x000f280000300800 */
[----:B------:R-:W2:Y:S04]  /*46050*/  LDL.LU R18, [R1+0x2f8] ;  /* 0x0002f80001127983 */ /* 0x000ea80000300800 */
[----:B------:R-:W2:Y:S04]  /*46060*/  LDL.LU R19, [R1+0x2fc] ;  /* 0x0002fc0001137983 */ /* 0x000ea80000300800 */
[----:B--2---:R-:W-:Y:S04]  /*46070*/  STL.64 [R1+0x4308], R18 ;  /* 0x0043081201007387 */ /* 0x004fe80000100a00 */
[----:B----4-:R0:W-:Y:S04]  /*46080*/  STL.64 [R1+0x4300], R16 ;  /* 0x0043001001007387 */ /* 0x0101e80000100a00 */
[----:B0-----:R-:W2:Y:S04]  /*46090*/  LDL.LU R16, [R1+0x30] ;  /* 0x0000300001107983 */ /* 0x001ea80000300800 */
[----:B------:R-:W2:Y:S04]  /*460a0*/  LDL.LU R17, [R1+0x34] ;  /* 0x0000340001117983 */ /* 0x000ea80000300800 */
[----:B------:R-:W4:Y:S01]  /*460b0*/  LDL.LU R18, [R1+0x38] ;  /* 0x0000380001127983 */ /* 0x000f220000300800 */
[----:B------:R-:W-:-:S03]  /*460c0*/  IMAD.MOV.U32 R19, RZ, RZ, R2 ;  /* 0x000000ffff137224 */ /* 0x000fc600078e0002 */
[----:B------:R-:W3:Y:S04]  /*460d0*/  LDL.LU R2, [R1+0x4388] ;  /* 0x0043880001027983 */ /* 0x000ee80000300800 */
[----:B----4-:R-:W-:Y:S04]  /*460e0*/  STL.64 [R1+0x4338], R18 ;  /* 0x0043381201007387 */ /* 0x010fe80000100a00 */
[----:B--2---:R0:W-:Y:S04]  /*460f0*/  STL.64 [R1+0x4330], R16 ;  /* 0x0043301001007387 */ /* 0x0041e80000100a00 */
[----:B0-----:R-:W3:Y:S04]  /*46100*/  LDL.LU R16, [R1+0x280] ;  /* 0x0002800001107983 */ /* 0x001ee80000300800 */
[----:B------:R-:W3:Y:S04]  /*46110*/  LDL.LU R17, [R1+0x284] ;  /* 0x0002840001117983 */ /* 0x000ee80000300800 */
[----:B------:R-:W3:Y:S04]  /*46120*/  LDL.LU R18, [R1+0x288] ;  /* 0x0002880001127983 */ /* 0x000ee80000300800 */
[----:B------:R-:W3:Y:S04]  /*46130*/  LDL.LU R19, [R1+0x28c] ;  /* 0x00028c0001137983 */ /* 0x000ee80000300800 */
[----:B------:R-:W-:Y:S04]  /*46140*/  STL [R1+0x41ec], R23 ;  /* 0x0041ec1701007387 */ /* 0x000fe80000100800 */
[----:B------:R-:W-:Y:S04]  /*46150*/  STL [R1+0x41e8], R22 ;  /* 0x0041e81601007387 */ /* 0x000fe80000100800 */
[----:B------:R-:W-:Y:S04]  /*46160*/  STL [R1+0x41d4], R28 ;  /* 0x0041d41c01007387 */ /* 0x000fe80000100800 */
[----:B------:R-:W-:Y:S01]  /*46170*/  STL [R1+0x41d0], R29 ;  /* 0x0041d01d01007387 */ /* 0x000fe20000100800 */
[----:B---3--:R-:W-:-:S15]  /*46180*/  HMMA.16816.F32.BF16 R16, R12, R20, R16 ;  /* 0x000000140c10723c */ /* 0x008fde0000041810 */
[----:B------:R-:W-:-:S08]  /*46190*/  NOP ;  /* 0x0000000000007918 */ /* 0x000fd00000000000 */
[----:B------:R-:W-:Y:S04]  /*461a0*/  STL.64 [R1+0x90], R16 ;  /* 0x0000901001007387 */ /* 0x000fe80000100a00 */
[----:B------:R-:W-:Y:S04]  /*461b0*/  STL.64 [R1+0x98], R18 ;  /* 0x0000981201007387 */ /* 0x000fe80000100a00 */
[----:B------:R-:W0:Y:S02]  /*461c0*/  LDSM.16.MT88.4 R16, [R2+UR5+0x8000] ;  /* 0x008000050210783b */ /* 0x000e240008004200 */
[----:B0-----:R-:W-:-:S02]  /*461d0*/  IMAD.MOV.U32 R23, RZ, RZ, R18 ;  /* 0x000000ffff177224 */ /* 0x001fc400078e0012 */
[----:B------:R-:W-:Y:S02]  /*461e0*/  IMAD.MOV.U32 R22, RZ, RZ, R19 ;  /* 0x000000ffff167224 */ /* 0x000fe400078e0013 */
[----:B------:R-:W-:Y:S02]  /*461f0*/  IMAD.MOV.U32 R18, RZ, RZ, R5 ;  /* 0x000000ffff127224 */ /* 0x000fe400078e0005 */
[----:B------:R-:W-:Y:S02]  /*46200*/  IMAD.MOV.U32 R19, RZ, RZ, R4 ;  /* 0x000000ffff137224 */ /* 0x000fe400078e0004 */
[----:B------:R-:W0:Y:S01]  /*46210*/  LDSM.16.MT88.4 R4, [R2+UR5+0x8080] ;  /* 0x008080050204783b */ /* 0x000e220008004200 */
[----:B------:R-:W-:-:S03]  /*46220*/  IMAD.MOV.U32 R29, RZ, RZ, R16 ;  /* 0x000000ffff1d7224 */ /* 0x000fc600078e0010 */
[----:B------:R-:W-:Y:S01]  /*46230*/  STL.64 [R1+0x4368], R22 ;  /* 0x0043681601007387 */ /* 0x000fe20000100a00 */
[----:B------:R-:W-:-:S03]  /*46240*/  IMAD.MOV.U32 R28, RZ, RZ, R17 ;  /* 0x000000ffff1c7224 */ /* 0x000fc600078e0011 */
[----:B------:R-:W-:Y:S04]  /*46250*/  STL.64 [R1+0x4360], R20 ;  /* 0x0043601401007387 */ /* 0x000fe80000100a00 */
[----:B------:R-:W2:Y:S04]  /*46260*/  LDL.LU R16, [R1+0x40] ;  /* 0x0000400001107983 */ /* 0x000ea80000300800 */
[----:B------:R-:W2:Y:S04]  /*46270*/  LDL.LU R17, [R1+0x44] ;  /* 0x0000440001117983 */ /* 0x000ea80000300800 */
[----:B0-----:R-:W-:Y:S04]  /*46280*/  STL.64 [R1+0x4250], R6 ;  /* 0x0042500601007387 */ /* 0x001fe80000100a00 */
[----:B------:R0:W-:Y:S04]  /*46290*/  STL.64 [R1+0x4248], R4 ;  /* 0x0042480401007387 */ /* 0x0001e80000100a00 */
[----:B0-----:R-:W3:Y:S04]  /*462a0*/  LDL.LU R4, [R1+0x70] ;  /* 0x0000700001047983 */ /* 0x001ee80000300800 */
[----:B------:R-:W3:Y:S01]  /*462b0*/  LDL.LU R5, [R1+0x74] ;  /* 0x0000740001057983 */ /* 0x000ee20000300800 */
[----:B------:R-:W-:-:S02]  /*462c0*/  IMAD.MOV.U32 R6, RZ, RZ, R8 ;  /* 0x000000ffff067224 */ /* 0x000fc400078e0008 */
[----:B------:R-:W-:Y:S01]  /*462d0*/  IMAD.MOV.U32 R7, RZ, RZ, R9 ;  /* 0x000000ffff077224 */ /* 0x000fe200078e0009 */
[----:B------:R-:W4:Y:S04]  /*462e0*/  LDL.LU R8, [R1+0x4384] ;  /* 0x0043840001087983 */ /* 0x000f280000300800 */
[----:B------:R-:W2:Y:S04]  /*462f0*/  LDL.LU R9, [R1+0x4380] ;  /* 0x0043800001097983 */ /* 0x000ea80000300800 */
[----:B------:R-:W2:Y:S04]  /*46300*/  LDL.LU R20, [R1+0x390] ;  /* 0x0003900001147983 */ /* 0x000ea80000300800 */
[----:B------:R-:W2:Y:S04]  /*46310*/  LDL.LU R21, [R1+0x394] ;  /* 0x0003940001157983 */ /* 0x000ea80000300800 */
[----:B------:R-:W2:Y:S04]  /*46320*/  LDL.LU R22, [R1+0x398] ;  /* 0x0003980001167983 */ /* 0x000ea80000300800 */
[----:B------:R-:W2:Y:S04]  /*46330*/  LDL.LU R23, [R1+0x39c] ;  /* 0x00039c0001177983 */ /* 0x000ea80000300800 */
[----:B------:R-:W-:Y:S04]  /*46340*/  STL.64 [R1+0x4318], R6 ;  /* 0x0043180601007387 */ /* 0x000fe80000100a00 */
[----:B---3--:R0:W-:Y:S04]  /*46350*/  STL.64 [R1+0x4310], R4 ;  /* 0x0043100401007387 */ /* 0x0081e80000100a00 */
[----:B0-----:R-:W3:Y:S04]  /*46360*/  LDL.LU R4, [R1+0x300] ;  /* 0x0003000001047983 */ /* 0x001ee80000300800 */
[----:B------:R-:W3:Y:S04]  /*46370*/  LDL.LU R5, [R1+0x304] ;  /* 0x0003040001057983 */ /* 0x000ee80000300800 */
[----:B------:R-:W2:Y:S01]  /*46380*/  LDL.LU R6, [R1+0x308] ;  /* 0x0003080001067983 */ /* 0x000ea20000300800 */
[----:B----4-:R-:W-:-:S03]  /*46390*/  IMAD.MOV.U32 R7, RZ, RZ, R8 ;  /* 0x000000ffff077224 */ /* 0x010fc600078e0008 */
[----:B------:R-:W4:Y:S04]  /*463a0*/  LDL.LU R8, [R1+0x437c] ;  /* 0x00437c0001087983 */ /* 0x000f280000300800 */
[----:B--2---:R-:W-:Y:S04]  /*463b0*/  STL.64 [R1+0x4328], R6 ;  /* 0x0043280601007387 */ /* 0x004fe80000100a00 */
[----:B---3--:R0:W-:Y:S02]  /*463c0*/  STL.64 [R1+0x4320], R4 ;  /* 0x0043200401007387 */ /* 0x0081e40000100a00 */
[----:B0-----:R-:W-:-:S02]  /*463d0*/  IMAD.MOV.U32 R4, RZ, RZ, R9 ;  /* 0x000000ffff047224 */ /* 0x001fc400078e0009 */
[----:B------:R-:W2:Y:S04]  /*463e0*/  LDL.LU R9, [R1+0x4378] ;  /* 0x0043780001097983 */ /* 0x000ea80000300800 */
[----:B------:R-:W3:Y:S04]  /*463f0*/  LDL.LU R5, [R1+0x374] ;  /* 0x0003740001057983 */ /* 0x000ee80000300800 */
[----:B------:R-:W4:Y:S04]  /*46400*/  LDL.LU R6, [R1+0x378] ;  /* 0x0003780001067983 */ /* 0x000f280000300800 */
[----:B------:R-:W4:Y:S04]  /*46410*/  LDL.LU R7, [R1+0x37c] ;  /* 0x00037c0001077983 */ /* 0x000f280000300800 */
[----:B----4-:R-:W-:Y:S04]  /*46420*/  STL.64 [R1+0x4348], R6 ;  /* 0x0043480601007387 */ /* 0x010fe80000100a00 */
[----:B---3--:R0:W-:Y:S02]  /*46430*/  STL.64 [R1+0x4340], R4 ;  /* 0x0043400401007387 */ /* 0x0081e40000100a00 */
[----:B0-----:R-:W-:-:S02]  /*46440*/  IMAD.MOV.U32 R4, RZ, RZ, R8 ;  /* 0x000000ffff047224 */ /* 0x001fc400078e0008 */
[----:B------:R-:W3:Y:S01]  /*46450*/  LDL.LU R8, [R1+0x4374] ;  /* 0x0043740001087983 */ /* 0x000ee20000300800 */
[----:B--2---:R-:W-:-:S03]  /*46460*/  IMAD.MOV.U32 R5, RZ, RZ, R9 ;  /* 0x000000ffff057224 */ /* 0x004fc600078e0009 */
[----:B------:R-:W2:Y:S04]  /*46470*/  LDL.LU R9, [R1+0x4370] ;  /* 0x0043700001097983 */ /* 0x000ea80000300800 */
[----:B------:R-:W4:Y:S04]  /*46480*/  LDL.LU R6, [R1+0x388] ;  /* 0x0003880001067983 */ /* 0x000f280000300800 */
[----:B------:R-:W4:Y:S01]  /*46490*/  LDL.LU R7, [R1+0x38c] ;  /* 0x00038c0001077983 */ /* 0x000f220000300800 */
[----:B------:R-:W-:Y:S03]  /*464a0*/  HMMA.16816.F32.BF16 R12, R12, R24, R20 ;  /* 0x000000180c0c723c */ /* 0x000fe60000041814 */
[----:B----4-:R2:W-:Y:S02]  /*464b0*/  STL.64 [R1+0x4358], R6 ;  /* 0x0043580601007387 */ /* 0x0105e40000100a00 */
[----:B--2---:R-:W-:-:S02]  /*464c0*/  IMAD.MOV.U32 R6, RZ, RZ, R9 ;  /* 0x000000ffff067224 */ /* 0x004fc400078e0009 */
[----:B---3--:R-:W-:Y:S02]  /*464d0*/  IMAD.MOV.U32 R7, RZ, RZ, R8 ;  /* 0x000000ffff077224 */ /* 0x008fe400078e0008 */
[----:B------:R-:W0:Y:S04]  /*464e0*/  LDSM.16.MT88.4 R8, [R2+UR5+0x8100] ;  /* 0x008100050208783b */ /* 0x000e280008004200 */
[----:B------:R1:W-:Y:S04]  /*464f0*/  STL.64 [R1+0x4350], R4 ;  /* 0x0043500401007387 */ /* 0x0003e80000100a00 */
[----:B-1----:R-:W2:Y:S04]  /*46500*/  LDL.LU R4, [R1+0x3a0] ;  /* 0x0003a00001047983 */ /* 0x002ea80000300800 */
[----:B------:R-:W2:Y:S04]  /*46510*/  LDL.LU R5, [R1+0x3a4] ;  /* 0x0003a40001057983 */ /* 0x000ea80000300800 */
[----:B0-----:R-:W-:Y:S04]  /*46520*/  STL.64 [R1+0x4230], R10 ;  /* 0x0042300a01007387 */ /* 0x001fe80000100a00 */
[----:B------:R0:W-:Y:S04]  /*46530*/  STL.64 [R1+0x4228], R8 ;  /* 0x0042280801007387 */ /* 0x0001e80000100a00 */
[----:B0-----:R-:W3:Y:S04]  /*46540*/  LDL.LU R8, [R1+0x2e0] ;  /* 0x0002e00001087983 */ /* 0x001ee80000300800 */
[----:B------:R-:W3:Y:S04]  /*46550*/  LDL.LU R9, [R1+0x2e4] ;  /* 0x0002e40001097983 */ /* 0x000ee80000300800 */
[----:B------:R-:W3:Y:S04]  /*46560*/  LDL.LU R10, [R1+0x2e8] ;  /* 0x0002e800010a7983 */ /* 0x000ee80000300800 */
[----:B------:R-:W3:Y:S04]  /*46570*/  LDL.LU R11, [R1+0x2ec] ;  /* 0x0002ec00010b7983 */ /* 0x000ee80000300800 */
[----:B------:R-:W4:Y:S04]  /*46580*/  LDL.LU.64 R22, [R1+0x4368] ;  /* 0x0043680001167983 */ /* 0x000f280000300a00 */
[----:B------:R-:W2:Y:S04]  /*46590*/  LDL.LU.64 R20, [R1+0x4360] ;  /* 0x0043600001147983 */ /* 0x000ea80000300a00 */
[----:B------:R-:W-:Y:S04]  /*465a0*/  STL.64 [R1+0xa0], R12 ;  /* 0x0000a00c01007387 */ /* 0x000fe80000100a00 */
[----:B------:R-:W-:Y:S04]  /*465b0*/  STL.64 [R1+0xa8], R14 ;  /* 0x0000a80e01007387 */ /* 0x000fe80000100a00 */
[----:B------:R-:W0:Y:S04]  /*465c0*/  LDSM.16.MT88.4 R12, [R2+UR5+0x8180] ;  /* 0x00818005020c783b */ /* 0x000e280008004200 */
[----:B0-----:R-:W-:Y:S04]  /*465d0*/  STL [R1+0x4204], R13 ;  /* 0x0042040d01007387 */ /* 0x001fe80000100800 */
[----:B------:R-:W-:Y:S04]  /*465e0*/  STL [R1+0x4200], R14 ;  /* 0x0042000e01007387 */ /* 0x000fe80000100800 */
        /* <DEDUP_REMOVED lines=14> */
[----:B------:R-:W2:Y:S02]  /*466d0*/  LDL.LU.64 R16, [R1+0x4330] ;  /* 0x0043300001107983 */ /* 0x000ea40000300a00 */
        /* <DEDUP_REMOVED lines=17> */
[----:B------:R-:W-:Y:S04]  /*467f0*/  STL.64 [R1+0x1f8], R18 ;  /* 0x0001f81201007387 */ /* 0x000fe80000100a00 */
[----:B------:R-:W0:Y:S01]  /*46800*/  LDSM.16.MT88.4 R16, [R2+UR5+0x8200] ;  /* 0x008200050210783b */ /* 0x000e220008004200 */
[----:B---3--:R-:W-:Y:S03]  /*46810*/  HMMA.16816.F32.BF16 R8, R4, R24, R8 ;  /* 0x000000180408723c */ /* 0x008fe60000041808 */
[----:B------:R-:W1:Y:S04]  /*46820*/  LDSM.16.MT88.4 R4, [R2+UR5+0x8280] ;  /* 0x008280050204783b */ /* 0x000e680008004200 */
[----:B0-----:R-:W-:Y:S04]  /*46830*/  STL [R1+0x41f4], R18 ;  /* 0x0041f41201007387 */ /* 0x001fe80000100800 */
[----:B------:R-:W-:Y:S04]  /*46840*/  STL [R1+0x41f0], R19 ;  /* 0x0041f01301007387 */ /* 0x000fe80000100800 */
[----:B------:R-:W-:Y:S04]  /*46850*/  STL.64 [R1+0x42a8], R16 ;  /* 0x0042a81001007387 */ /* 0x000fe80000100a00 */
[----:B------:R-:W-:Y:S04]  /*46860*/  STL.64 [R1+0x42f0], R24 ;  /* 0x0042f01801007387 */ /* 0x000fe80000100a00 */
[----:B------:R0:W-:Y:S04]  /*46870*/  STL.64 [R1+0x200], R8 ;  /* 0x0002000801007387 */ /* 0x0001e80000100a00 */
[----:B------:R2:W-:Y:S04]  /*46880*/  STL.64 [R1+0x208], R10 ;  /* 0x0002080a01007387 */ /* 0x0005e80000100a00 */
[----:B0-----:R-:W3:Y:S04]  /*46890*/  LDL.LU R8, [R1+0x150] ;  /* 0x0001500001087983 */ /* 0x001ee80000300800 */
[----:B------:R-:W3:Y:S04]  /*468a0*/  LDL.LU R9, [R1+0x154] ;  /* 0x0001540001097983 */ /* 0x000ee80000300800 */
[----:B--2---:R-:W2:Y:S04]  /*468b0*/  LDL.LU R10, [R1+0x158] ;  /* 0x00015800010a7983 */ /* 0x004ea80000300800 */
[----:B------:R-:W2:Y:S04]  /*468c0*/  LDL.LU R11, [R1+0x15c] ;  /* 0x00015c00010b7983 */ /* 0x000ea80000300800 */
[----:B--2---:R-:W-:Y:S04]  /*468d0*/  STL.64 [R1+0x4240], R10 ;  /* 0x0042400a01007387 */ /* 0x004fe80000100a00 */
[----:B---3--:R0:W-:Y:S04]  /*468e0*/  STL.64 [R1+0x4238], R8 ;  /* 0x0042380801007387 */ /* 0x0081e80000100a00 */
[----:B0-----:R-:W2:Y:S04]  /*468f0*/  LDL.LU R8, [R1+0x1b0] ;  /* 0x0001b00001087983 */ /* 0x001ea80000300800 */
[----:B------:R-:W2:Y:S04]  /*46900*/  LDL.LU R9, [R1+0x1b4] ;  /* 0x0001b40001097983 */ /* 0x000ea80000300800 */
[----:B------:R-:W3:Y:S04]  /*46910*/  LDL.LU R10, [R1+0x1b8] ;  /* 0x0001b800010a7983 */ /* 0x000ee80000300800 */
[----:B------:R-:W3:Y:S01]  /*46920*/  LDL.LU R11, [R1+0x1bc] ;  /* 0x0001bc00010b7983 */ /* 0x000ee20000300800 */
[----:B-1----:R-:W-:-:S02]  /*46930*/  IMAD.MOV.U32 R15, RZ, RZ, R6 ;  /* 0x000000ffff0f7224 */ /* 0x002fc400078e0006 */
[----:B------:R-:W-:Y:S02]  /*46940*/  IMAD.MOV.U32 R3, RZ, RZ, R7 ;  /* 0x000000ffff037224 */ /* 0x000fe400078e0007 */
[----:B------:R-:W-:Y:S02]  /*46950*/  IMAD.MOV.U32 R13, RZ, RZ, R4 ;  /* 0x000000ffff0d7224 */ /* 0x000fe400078e0004 */
[----:B------:R-:W-:Y:S02]  /*46960*/  IMAD.MOV.U32 R14, RZ, RZ, R5 ;  /* 0x000000ffff0e7224 */ /* 0x000fe400078e0005 */
[----:B----4-:R-:W-:Y:S02]  /*46970*/  IMAD.MOV.U32 R6, RZ, RZ, R23 ;  /* 0x000000ffff067224 */ /* 0x010fe400078e0017 */
[----:B------:R-:W-:Y:S02]  /*46980*/  IMAD.MOV.U32 R7, RZ, RZ, R22 ;  /* 0x000000ffff077224 */ /* 0x000fe400078e0016 */
[----:B------:R-:W-:-:S02]  /*46990*/  IMAD.MOV.U32 R4, RZ, RZ, R29 ;  /* 0x000000ffff047224 */ /* 0x000fc400078e001d */
[----:B------:R-:W-:Y:S01]  /*469a0*/  IMAD.MOV.U32 R5, RZ, RZ, R28 ;  /* 0x000000ffff057224 */ /* 0x000fe200078e001c */
[----:B---3--:R-:W-:Y:S04]  /*469b0*/  STL.64 [R1+0x4260], R10 ;  /* 0x0042600a01007387 */ /* 0x008fe80000100a00 */
[----:B--2---:R-:W-:Y:S04]  /*469c0*/  STL.64 [R1+0x4258], R8 ;  /* 0x0042580801007387 */ /* 0x004fe80000100a00 */
[----:B------:R-:W-:Y:S04]  /*469d0*/  STL.64 [R1+0x4280], R6 ;  /* 0x0042800601007387 */ /* 0x000fe80000100a00 */
[----:B------:R0:W-:Y:S04]  /*469e0*/  STL.64 [R1+0x4278], R4 ;  /* 0x0042780401007387 */ /* 0x0001e80000100a00 */
        /* <DEDUP_REMOVED lines=10> */
[----:B------:R-:W2:Y:S04]  /*46a90*/  LDL.LU R10, [R1+0x318] ;  /* 0x00031800010a7983 */ /* 0x000ea80000300800 */
[----:B------:R-:W2:Y:S04]  /*46aa0*/  LDL.LU R11, [R1+0x31c] ;  /* 0x00031c00010b7983 */ /* 0x000ea80000300800 */
[----:B------:R-:W3:Y:S04]  /*46ab0*/  LDL.LU R16, [R1+0x50] ;  /* 0x0000500001107983 */ /* 0x000ee80000300800 */
[----:B------:R-:W3:Y:S04]  /*46ac0*/  LDL.LU R17, [R1+0x54] ;  /* 0x0000540001117983 */ /* 0x000ee80000300800 */
[----:B------:R-:W4:Y:S04]  /*46ad0*/  LDL.LU R18, [R1+0x58] ;  /* 0x0000580001127983 */ /* 0x000f280000300800 */
[----:B------:R-:W4:Y:S04]  /*46ae0*/  LDL.LU R19, [R1+0x5c] ;  /* 0x00005c0001137983 */ /* 0x000f280000300800 */
[----:B----4-:R-:W-:Y:S04]  /*46af0*/  STL.64 [R1+0x42d8], R18 ;  /* 0x0042d81201007387 */ /* 0x010fe80000100a00 */
[----:B---3--:R-:W-:Y:S04]  /*46b00*/  STL.64 [R1+0x42d0], R16 ;  /* 0x0042d01001007387 */ /* 0x008fe80000100a00 */
        /* <DEDUP_REMOVED lines=10> */
[----:B------:R-:W-:-:S02]  /*46bb0*/  IMAD.MOV.U32 R19, RZ, RZ, R26 ;  /* 0x000000ffff137224 */ /* 0x000fc400078e001a */
[----:B------:R-:W-:Y:S01]  /*46bc0*/  IMAD.MOV.U32 R18, RZ, RZ, R27 ;  /* 0x000000ffff127224 */ /* 0x000fe200078e001b */
[----:B----4-:R-:W-:Y:S04]  /*46bd0*/  STL.64 [R1+0x42e8], R6 ;  /* 0x0042e80601007387 */ /* 0x010fe80000100a00 */
[----:B---3--:R0:W-:Y:S04]  /*46be0*/  STL.64 [R1+0x42e0], R4 ;  /* 0x0042e00401007387 */ /* 0x0081e80000100a00 */
[----:B------:R-:W3:Y:S04]  /*46bf0*/  LDL.LU R16, [R1+0x60] ;  /* 0x0000600001107983 */ /* 0x000ee80000300800 */
[----:B------:R-:W3:Y:S04]  /*46c00*/  LDL.LU R17, [R1+0x64] ;  /* 0x0000640001117983 */ /* 0x000ee80000300800 */
[----:B0-----:R-:W4:Y:S04]  /*46c10*/  LDL.LU R4, [R1+0x2d0] ;  /* 0x0002d00001047983 */ /* 0x001f280000300800 */
[----:B------:R-:W4:Y:S04]  /*46c20*/  LDL.LU R5, [R1+0x2d4] ;  /* 0x0002d40001057983 */ /* 0x000f280000300800 */
[----:B------:R-:W4:Y:S04]  /*46c30*/  LDL.LU R6, [R1+0x2d8] ;  /* 0x0002d80001067983 */ /* 0x000f280000300800 */
[----:B------:R-:W4:Y:S04]  /*46c40*/  LDL.LU R7, [R1+0x2dc] ;  /* 0x0002dc0001077983 */ /* 0x000f280000300800 */
[----:B------:R-:W3:Y:S04]  /*46c50*/  LDL.LU R24, [R1+0x360] ;  /* 0x0003600001187983 */ /* 0x000ee80000300800 */
[----:B------:R-:W3:Y:S04]  /*46c60*/  LDL.LU R25, [R1+0x364] ;  /* 0x0003640001197983 */ /* 0x000ee80000300800 */
[----:B------:R-:W3:Y:S04]  /*46c70*/  LDL.LU R26, [R1+0x368] ;  /* 0x00036800011a7983 */ /* 0x000ee80000300800 */
[----:B------:R-:W3:Y:S04]  /*46c80*/  LDL.LU R27, [R1+0x36c] ;  /* 0x00036c00011b7983 */ /* 0x000ee80000300800 */
[----:B--2---:R-:W-:Y:S04]  /*46c90*/  STL.64 [R1+0x4270], R10 ;  /* 0x0042700a01007387 */ /* 0x004fe80000100a00 */
[----:B------:R0:W-:Y:S04]  /*46ca0*/  STL.64 [R1+0x4268], R8 ;  /* 0x0042680801007387 */ /* 0x0001e80000100a00 */
[----:B0-----:R-:W2:Y:S04]  /*46cb0*/  LDL.LU R8, [R1+0x3b0] ;  /* 0x0003b00001087983 */ /* 0x001ea80000300800 */
        /* <DEDUP_REMOVED lines=8> */
[----:B------:R-:W4:Y:S01]  /*46d40*/  LDL.LU R11, [R1+0x35c] ;  /* 0x00035c00010b7983 */ /* 0x000f220000300800 */
[C---:B---3--:R-:W-:Y:S03]  /*46d50*/  HMMA.16816.F32.BF16 R24, R16.reuse, R20, R24 ;  /* 0x000000141018723c */ /* 0x048fe60000041818 */
[----:B----4-:R-:W-:Y:S04]  /*46d60*/  STL.64 [R1+0x42a0], R10 ;  /* 0x0042a00a01007387 */ /* 0x010fe80000100a00 */
[----:B--2---:R0:W-:Y:S04]  /*46d70*/  STL.64 [R1+0x4298], R8 ;  /* 0x0042980801007387 */ /* 0x0041e80000100a00 */
[----:B0-----:R-:W2:Y:S04]  /*46d80*/  LDL.LU R8, [R1+0x240] ;  /* 0x0002400001087983 */ /* 0x001ea80000300800 */
[----:B------:R-:W2:Y:S04]  /*46d90*/  LDL.LU R9, [R1+0x244] ;  /* 0x0002440001097983 */ /* 0x000ea80000300800 */
[----:B------:R-:W2:Y:S04]  /*46da0*/  LDL.LU R10, [R1+0x248] ;  /* 0x00024800010a7983 */ /* 0x000ea80000300800 */
[----:B------:R-:W2:Y:S04]  /*46db0*/  LDL.LU R11, [R1+0x24c] ;  /* 0x00024c00010b7983 */ /* 0x000ea80000300800 */
        /* <DEDUP_REMOVED lines=12> */
[----:B------:R0:W-:Y:S04]  /*46e80*/  STL.64 [R1+0x270], R24 ;  /* 0x0002701801007387 */ /* 0x0001e80000100a00 */
[----:B------:R-:W-:Y:S04]  /*46e90*/  STL.64 [R1+0x278], R26 ;  /* 0x0002781a01007387 */ /* 0x000fe80000100a00 */
[----:B0-----:R-:W4:Y:S02]  /*46ea0*/  LDL.LU.64 R24, [R1+0x42f0] ;  /* 0x0042f00001187983 */ /* 0x001f240000300a00 */
[----:B----4-:R-:W-:Y:S02]  /*46eb0*/  HMMA.16816.F32.BF16 R16, R16, R24, R4 ;  /* 0x000000181010723c */ /* 0x010fe40000041804 */
[----:B------:R-:W4:Y:S04]  /*46ec0*/  LDL.LU.64 R6, [R1+0x42e8] ;  /* 0x0042e80001067983 */ /* 0x000f280000300a00 */
[----:B------:R-:W4:-:S15]  /*46ed0*/  LDL.LU.64 R4, [R1+0x42e0] ;  /* 0x0042e00001047983 */ /* 0x000f1e0000300a00 */
[----:B------:R-:W-:-:S02]  /*46ee0*/  NOP ;  /* 0x0000000000007918 */ /* 0x000fc40000000000 */
[----:B------:R-:W-:Y:S04]  /*46ef0*/  STL.64 [R1+0x250], R16 ;  /* 0x0002501001007387 */ /* 0x000fe80000100a00 */
[----:B------:R0:W-:Y:S04]  /*46f00*/  STL.64 [R1+0x258], R18 ;  /* 0x0002581201007387 */ /* 0x0001e80000100a00 */
[----:B0-----:R-:W4:Y:S04]  /*46f10*/  LDL.LU.64 R18, [R1+0x42d8] ;  /* 0x0042d80001127983 */ /* 0x001f280000300a00 */
[----:B------:R-:W4:Y:S02]  /*46f20*/  LDL.LU.64 R16, [R1+0x42d0] ;  /* 0x0042d00001107983 */ /* 0x000f240000300a00 */
[----:B----4-:R-:W-:-:S15]  /*46f30*/  HMMA.16816.F32.BF16 R4, R16, R20, R4 ;  /* 0x000000141004723c */ /* 0x010fde0000041804 */
[----:B------:R-:W-:-:S08]  /*46f40*/  NOP ;  /* 0x0000000000007918 */ /* 0x000fd00000000000 */
[----:B------:R-:W-:Y:S04]  /*46f50*/  STL.64 [R1+0x280], R4 ;  /* 0x0002800401007387 */ /* 0x000fe80000100a00 */
[----:B------:R0:W-:Y:S04]  /*46f60*/  STL.64 [R1+0x288], R6 ;  /* 0x0002880601007387 */ /* 0x0001e80000100a00 */
[----:B0-----:R-:W4:Y:S04]  /*46f70*/  LDL.LU.64 R6, [R1+0x42c8] ;  /* 0x0042c80001067983 */ /* 0x001f280000300a00 */
[----:B------:R-:W4:Y:S02]  /*46f80*/  LDL.LU.64 R4, [R1+0x42c0] ;  /* 0x0042c00001047983 */ /* 0x000f240000300a00 */
[----:B----4-:R-:W-:Y:S02]  /*46f90*/  HMMA.16816.F32.BF16 R16, R16, R24, R4 ;  /* 0x000000181010723c */ /* 0x010fe40000041804 */
[----:B------:R-:W2:Y:S04]  /*46fa0*/  LDL.LU.64 R6, [R1+0x42b8] ;  /* 0x0042b80001067983 */ /* 0x000ea80000300a00 */
[----:B------:R-:W2:-:S15]  /*46fb0*/  LDL.LU.64 R4, [R1+0x42b0] ;  /* 0x0042b00001047983 */ /* 0x000e9e0000300a00 */
[----:B------:R-:W-:-:S02]  /*46fc0*/  NOP ;  /* 0x0000000000007918 */ /* 0x000fc40000000000 */
[----:B------:R0:W-:Y:S04]  /*46fd0*/  STL.64 [R1+0x230], R16 ;  /* 0x0002301001007387 */ /* 0x0001e80000100a00 */
[----:B------:R-:W-:Y:S04]  /*46fe0*/  STL.64 [R1+0x238], R18 ;  /* 0x0002381201007387 */ /* 0x000fe80000100a00 */
[----:B0-----:R-:W4:Y:S01]  /*46ff0*/  LDL.LU.64 R16, [R1+0x42a8] ;  /* 0x0042a80001107983 */ /* 0x001f220000300a00 */
[----:B--2---:R-:W-:-:S15]  /*47000*/  HMMA.16816.F32.BF16 R8, R4, R20, R8 ;  /* 0x000000140408723c */ /* 0x004fde0000041808 */
[----:B------:R-:W-:-:S08]  /*47010*/  NOP ;  /* 0x0000000000007918 */ /* 0x000fd00000000000 */
[----:B------:R-:W-:Y:S04]  /*47020*/  STL.64 [R1+0x210], R8 ;  /* 0x0002100801007387 */ /* 0x000fe80000100a00 */
[----:B------:R-:W-:Y:S04]  /*47030*/  STL.64 [R1+0x218], R10 ;  /* 0x0002180a01007387 */ /* 0x000fe80000100a00 */
[----:B------:R-:W0:Y:S04]  /*47040*/  LDSM.16.MT88.4 R8, [R2+UR5+0x8300] ;  /* 0x008300050208783b */ /* 0x000e280008004200 */
[----:B0-----:R-:W-:Y:S04]  /*47050*/  STL.64 [R1+0x30], R8 ;  /* 0x0000300801007387 */ /* 0x001fe80000100a00 */
[----:B------:R-:W-:Y:S04]  /*47060*/  STL.64 [R1+0x38], R10 ;  /* 0x0000380a01007387 */ /* 0x000fe80000100a00 */
[----:B------:R-:W0:Y:S02]  /*47070*/  LDSM.16.MT88.4 R8, [R2+UR5+0x8380] ;  /* 0x008380050208783b */ /* 0x000e240008004200 */
[----:B0-----:R-:W-:-:S02]  /*47080*/  IMAD.MOV.U32 R18, RZ, RZ, R8 ;  /* 0x000000ffff127224 */ /* 0x001fc400078e0008 */
[----:B------:R-:W-:Y:S02]  /*47090*/  IMAD.MOV.U32 R19, RZ, RZ, R9 ;  /* 0x000000ffff137224 */ /* 0x000fe400078e0009 */
[----:B------:R-:W-:Y:S02]  /*470a0*/  IMAD.MOV.U32 R23, RZ, RZ, R10 ;  /* 0x000000ffff177224 */ /* 0x000fe400078e000a */
[----:B------:R-:W-:Y:S02]  /*470b0*/  IMAD.MOV.U32 R22, RZ, RZ, R11 ;  /* 0x000000ffff167224 */ /* 0x000fe400078e000b */
[----:B------:R-:W0:Y:S02]  /*470c0*/  LDSM.16.MT88.4 R8, [R0+UR5+0xc000] ;  /* 0x00c000050008783b */ /* 0x000e240008004200 */
[----:B0-----:R-:W-:Y:S02]  /*470d0*/  IMAD.MOV.U32 R26, RZ, RZ, R10 ;  /* 0x000000ffff1a7224 */ /* 0x001fe400078e000a */
[----:B------:R-:W-:-:S02]  /*470e0*/  IMAD.MOV.U32 R27, RZ, RZ, R11 ;  /* 0x000000ffff1b7224 */ /* 0x000fc400078e000b */
[----:B------:R-:W-:Y:S01]  /*470f0*/  IMAD.MOV.U32 R28, RZ, RZ, R8 ;  /* 0x000000ffff1c7224 */ /* 0x000fe200078e0008 */
        /* <DEDUP_REMOVED lines=39> */
[----:B------:R1:W-:Y:S04]  /*47370*/  STL.64 [R1+0x308], R6 ;  /* 0x0003080601007387 */ /* 0x0003e80000100a00 */
[----:B0-----:R-:W2:Y:S04]  /*47380*/  LDL.LU R4, [R1+0x130] ;  /* 0x0001300001047983 */ /* 0x001ea80000300800 */
[----:B------:R-:W2:Y:S04]  /*47390*/  LDL.LU R5, [R1+0x134] ;  /* 0x0001340001057983 */ /* 0x000ea80000300800 */
[----:B-1----:R-:W2:Y:S04]  /*473a0*/  LDL.LU R6, [R1+0x138] ;  /* 0x0001380001067983 */ /* 0x002ea80000300800 */
[----:B------:R-:W2:Y:S01]  /*473b0*/  LDL.LU R7, [R1+0x13c] ;  /* 0x00013c0001077983 */ /* 0x000ea20000300800 */
        /* <DEDUP_REMOVED lines=8> */
[----:B------:R-:W4:-:S15]  /*47440*/  LDL.LU.64 R12, [R1+0x4208] ;  /* 0x00420800010c7983 */ /* 0x000f1e0000300a00 */
[----:B------:R-:W-:-:S02]  /*47450*/  NOP ;  /* 0x0000000000007918 */ /* 0x000fc40000000000 */
[----:B------:R-:W-:Y:S04]  /*47460*/  STL.64 [R1+0x2e0], R8 ;  /* 0x0002e00801007387 */ /* 0x000fe80000100a00 */
[----:B------:R0:W-:Y:S02]  /*47470*/  STL.64 [R1+0x2e8], R10 ;  /* 0x0002e80a01007387 */ /* 0x0001e40000100a00 */
[----:B0-----:R-:W-:Y:S02]  /*47480*/  IMAD.MOV.U32 R11, RZ, RZ, R3 ;  /* 0x000000ffff0b7224 */ /* 0x001fe400078e0003 */
[----:B---3--:R-:W-:Y:S02]  /*47490*/  IMAD.MOV.U32 R10, RZ, RZ, R15 ;  /* 0x000000ffff0a7224 */ /* 0x008fe400078e000f */
[----:B------:R-:W-:-:S02]  /*474a0*/  IMAD.MOV.U32 R9, RZ, RZ, R14 ;  /* 0x000000ffff097224 */ /* 0x000fc400078e000e */
[----:B----4-:R-:W-:Y:S02]  /*474b0*/  IMAD.MOV.U32 R8, RZ, RZ, R13 ;  /* 0x000000ffff087224 */ /* 0x010fe400078e000d */
[----:B------:R-:W3:Y:S04]  /*474c0*/  LDL.LU R13, [R1+0x4204] ;  /* 0x00420400010d7983 */ /* 0x000ee80000300800 */
[----:B------:R-:W3:Y:S04]  /*474d0*/  LDL.LU R14, [R1+0x4200] ;  /* 0x00420000010e7983 */ /* 0x000ee80000300800 */
[----:B------:R-:W3:Y:S04]  /*474e0*/  LDL.LU R15, [R1+0x41fc] ;  /* 0x0041fc00010f7983 */ /* 0x000ee80000300800 */
[----:B------:R-:W4:Y:S04]  /*474f0*/  LDL.LU R3, [R1+0x41f8] ;  /* 0x0041f80001037983 */ /* 0x000f280000300800 */
[----:B------:R-:W-:Y:S04]  /*47500*/  STL.64 [R1+0x41e0], R10 ;  /* 0x0041e00a01007387 */ /* 0x000fe80000100a00 */
[----:B------:R0:W-:Y:S04]  /*47510*/  STL.64 [R1+0x41d8], R8 ;  /* 0x0041d80801007387 */ /* 0x0001e80000100a00 */
[----:B0-----:R-:W3:Y:S04]  /*47520*/  LDL.LU R8, [R1+0xe0] ;  /* 0x0000e00001087983 */ /* 0x001ee80000300800 */
[----:B------:R-:W3:Y:S04]  /*47530*/  LDL.LU R9, [R1+0xe4] ;  /* 0x0000e40001097983 */ /* 0x000ee80000300800 */
[----:B------:R-:W3:Y:S04]  /*47540*/  LDL.LU R10, [R1+0xe8] ;  /* 0x0000e800010a7983 */ /* 0x000ee80000300800 */
[----:B------:R-:W3:Y:S02]  /*47550*/  LDL.LU R11, [R1+0xec] ;  /* 0x0000ec00010b7983 */ /* 0x000ee40000300800 */
[----:B---3--:R-:W-:-:S15]  /*47560*/  HMMA.16816.F32.BF16 R8, R12, R20, R8 ;  /* 0x000000140c08723c */ /* 0x008fde0000041808 */
[----:B------:R-:W-:-:S08]  /*47570*/  NOP ;  /* 0x0000000000007918 */ /* 0x000fd00000000000 */
[----:B------:R-:W-:Y:S04]  /*47580*/  STL.64 [R1+0x2d0], R8 ;  /* 0x0002d00801007387 */ /* 0x000fe80000100a00 */
[----:B------:R-:W-:Y:S04]  /*47590*/  STL.64 [R1+0x2d8], R10 ;  /* 0x0002d80a01007387 */ /* 0x000fe80000100a00 */
[----:B------:R-:W0:Y:S01]  /*475a0*/  LDSM.16.MT88.4 R8, [R0+UR5+0xc100] ;  /* 0x00c100050008783b */ /* 0x000e220008004200 */
[----:B--2---:R-:W-:Y:S03]  /*475b0*/  HMMA.16816.F32.BF16 R4, R12, R24, R4 ;  /* 0x000000180c04723c */ /* 0x004fe60000041804 */
[----:B0-----:R-:W-:Y:S04]  /*475c0*/  STL.64 [R1+0x40], R8 ;  /* 0x0000400801007387 */ /* 0x001fe80000100a00 */
[----:B------:R-:W-:Y:S04]  /*475d0*/  STL.64 [R1+0x48], R10 ;  /* 0x0000480a01007387 */ /* 0x000fe80000100a00 */
[----:B------:R-:W0:Y:S04]  /*475e0*/  LDSM.16.MT88.4 R8, [R0+UR5+0xc180] ;  /* 0x00c180050008783b */ /* 0x000e280008004200 */
[----:B0-----:R0:W-:Y:S04]  /*475f0*/  STL.64 [R1], R8 ;  /* 0x0000000801007387 */ /* 0x0011e80000100a00 */
[----:B------:R4:W-:Y:S04]  /*47600*/  STL.64 [R1+0x8], R10 ;  /* 0x0000080a01007387 */ /* 0x0009e80000100a00 */
[----:B0-----:R-:W2:Y:S04]  /*47610*/  LDL.LU R8, [R1+0x180] ;  /* 0x0001800001087983 */ /* 0x001ea80000300800 */
[----:B------:R-:W2:Y:S01]  /*47620*/  LDL.LU R9, [R1+0x184] ;  /* 0x0001840001097983 */ /* 0x000ea20000300800 */
[----:B----4-:R-:W-:-:S03]  /*47630*/  IMAD.MOV.U32 R11, RZ, RZ, R3 ;  /* 0x000000ffff0b7224 */ /* 0x010fc600078e0003 */
[----:B------:R-:W2:Y:S01]  /*47640*/  LDL.LU R10, [R1+0x188] ;  /* 0x00018800010a7983 */ /* 0x000ea20000300800 */
[----:B------:R-:W-:-:S03]  /*47650*/  IMAD.MOV.U32 R3, RZ, RZ, R7 ;  /* 0x000000ffff037224 */ /* 0x000fc600078e0007 */
[----:B------:R-:W-:Y:S04]  /*47660*/  STL.64 [R1+0x2c0], R4 ;  /* 0x0002c00401007387 */ /* 0x000fe80000100a00 */
[----:B------:R-:W-:Y:S04]  /*47670*/  STL [R1+0x2c8], R6 ;  /* 0x0002c80601007387 */ /* 0x000fe80000100800 */
[----:B------:R-:W0:Y:S04]  /*47680*/  LDSM.16.MT88.4 R4, [R0+UR5+0xc200] ;  /* 0x00c200050004783b */ /* 0x000e280008004200 */
[----:B------:R-:W3:Y:S04]  /*47690*/  LDL.LU R12, [R1+0x110] ;  /* 0x00011000010c7983 */ /* 0x000ee80000300800 */
[----:B------:R-:W3:Y:S04]  /*476a0*/  LDL.LU R13, [R1+0x114] ;  /* 0x00011400010d7983 */ /* 0x000ee80000300800 */
[----:B------:R-:W3:Y:S04]  /*476b0*/  LDL.LU R14, [R1+0x118] ;  /* 0x00011800010e7983 */ /* 0x000ee80000300800 */
[----:B------:R-:W3:Y:S04]  /*476c0*/  LDL.LU R15, [R1+0x11c] ;  /* 0x00011c00010f7983 */ /* 0x000ee80000300800 */
[----:B------:R-:W-:Y:S04]  /*476d0*/  STL [R1+0x4040], R3 ;  /* 0x0040400301007387 */ /* 0x000fe80000100800 */
[----:B0-----:R-:W-:Y:S04]  /*476e0*/  STL.64 [R1+0x40d0], R6 ;  /* 0x0040d00601007387 */ /* 0x001fe80000100a00 */
[----:B------:R0:W-:Y:S04]  /*476f0*/  STL.64 [R1+0x40c8], R4 ;  /* 0x0040c80401007387 */ /* 0x0001e80000100a00 */
[----:B0-----:R-:W4:Y:S04]  /*47700*/  LDL.LU.64 R4, [R1+0x60] ;  /* 0x0000600001047983 */ /* 0x001f280000300a00 */
[----:B------:R-:W2:Y:S04]  /*47710*/  LDL.LU.64 R6, [R1+0x68] ;  /* 0x0000680001067983 */ /* 0x000ea80000300a00 */
[----:B--2---:R-:W-:Y:S04]  /*47720*/  STL.64 [R1+0x4148], R6 ;  /* 0x0041480601007387 */ /* 0x004fe80000100a00 */
[----:B----4-:R0:W-:Y:S04]  /*47730*/  STL.64 [R1+0x4140], R4 ;  /* 0x0041400401007387 */ /* 0x0101e80000100a00 */
[----:B0-----:R-:W2:Y:S04]  /*47740*/  LDL.LU R4, [R1+0xc0] ;  /* 0x0000c00001047983 */ /* 0x001ea80000300800 */
[----:B------:R-:W2:Y:S04]  /*47750*/  LDL.LU R5, [R1+0xc4] ;  /* 0x0000c40001057983 */ /* 0x000ea80000300800 */
[----:B------:R-:W4:Y:S04]  /*47760*/  LDL.LU R6, [R1+0xc8] ;  /* 0x0000c80001067983 */ /* 0x000f280000300800 */
[----:B------:R-:W4:Y:S04]  /*47770*/  LDL.LU R7, [R1+0xcc] ;  /* 0x0000cc0001077983 */ /* 0x000f280000300800 */
[----:B----4-:R-:W-:Y:S04]  /*47780*/  STL.64 [R1+0x4158], R6 ;  /* 0x0041580601007387 */ /* 0x010fe80000100a00 */
[----:B--2---:R0:W-:Y:S02]  /*47790*/  STL.64 [R1+0x4150], R4 ;  /* 0x0041500401007387 */ /* 0x0041e40000100a00 */
[----:B0-----:R-:W-:-:S02]  /*477a0*/  IMAD.MOV.U32 R4, RZ, RZ, R18 ;  /* 0x000000ffff047224 */ /* 0x001fc400078e0012 */
[----:B------:R-:W2:Y:S01]  /*477b0*/  LDL.LU R18, [R1+0x41f4] ;  /* 0x0041f40001127983 */ /* 0x000ea20000300800 */
[----:B------:R-:W-:-:S03]  /*477c0*/  IMAD.MOV.U32 R5, RZ, RZ, R19 ;  /* 0x000000ffff057224 */ /* 0x000fc600078e0013 */
[----:B------:R-:W2:Y:S01]  /*477d0*/  LDL.LU R19, [R1+0x41f0] ;  /* 0x0041f00001137983 */ /* 0x000ea20000300800 */
[----:B------:R-:W-:Y:S02]  /*477e0*/  IMAD.MOV.U32 R6, RZ, RZ, R23 ;  /* 0x000000ffff067224 */ /* 0x000fe400078e0017 */
[----:B------:R-:W-:Y:S01]  /*477f0*/  IMAD.MOV.U32 R7, RZ, RZ, R22 ;  /* 0x000000ffff077224 */ /* 0x000fe200078e0016 */
[----:B------:R-:W4:Y:S04]  /*47800*/  LDL.LU R23, [R1+0x41ec] ;  /* 0x0041ec0001177983 */ /* 0x000f280000300800 */
[----:B------:R-:W4:Y:S04]  /*47810*/  LDL.LU R22, [R1+0x41e8] ;  /* 0x0041e80001167983 */ /* 0x000f280000300800 */
        /* <DEDUP_REMOVED lines=11> */
[----:B------:R-:W2:Y:S01]  /*478d0*/  LDL.LU.64 R8, [R1+0x41d8] ;  /* 0x0041d80001087983 */ /* 0x000ea20000300a00 */
[----:B---3--:R-:W-:Y:S03]  /*478e0*/  HMMA.16816.F32.BF16 R16, R16, R24, R4 ;  /* 0x000000181010723c */ /* 0x008fe60000041804 */
[----:B----4-:R-:W-:-:S15]  /*478f0*/  STL.64 [R1+0x41c0], R22 ;  /* 0x0041c01601007387 */ /* 0x010fde0000100a00 */
[----:B------:R-:W-:-:S05]  /*47900*/  NOP ;  /* 0x0000000000007918 */ /* 0x000fca0000000000 */
[----:B------:R-:W-:Y:S04]  /*47910*/  STL.64 [R1+0x2a0], R16 ;  /* 0x0002a01001007387 */ /* 0x000fe80000100a00 */
[----:B------:R-:W-:Y:S04]  /*47920*/  STL.64 [R1+0x2a8], R18 ;  /* 0x0002a81201007387 */ /* 0x000fe80000100a00 */
[----:B------:R-:W-:Y:S04]  /*47930*/  STL.64 [R1+0x41b8], R20 ;  /* 0x0041b81401007387 */ /* 0x000fe80000100a00 */
[----:B------:R-:W-:Y:S01]  /*47940*/  LDSM.16.MT88.4 R16, [R0+UR5+0xc300] ;  /* 0x00c300050010783b */ /* 0x000fe20008004200 */
[----:B--2---:R-:W-:Y:S03]  /*47950*/  HMMA.16816.F32.BF16 R4, R8, R20, R12 ;  /* 0x000000140804723c */ /* 0x004fe6000004180c */
[----:B------:R-:W0:-:S15]  /*47960*/  LDSM.16.MT88.4 R12, [R0+UR5+0xc280] ;  /* 0x00c28005000c783b */ /* 0x000e1e0008004200 */
[----:B------:R-:W-:-:S05]  /*47970*/  NOP ;  /* 0x0000000000007918 */ /* 0x000fca0000000000 */
[----:B------:R1:W-:Y:S04]  /*47980*/  STL.64 [R1+0x290], R4 ;  /* 0x0002900401007387 */ /* 0x0003e80000100a00 */
[----:B------:R2:W-:Y:S04]  /*47990*/  STL.64 [R1+0x298], R6 ;  /* 0x0002980601007387 */ /* 0x0005e80000100a00 */
[----:B-1----:R-:W3:Y:S04]  /*479a0*/  LDL.LU R4, [R1+0x30] ;  /* 0x0000300001047983 */ /* 0x002ee80000300800 */
[----:B------:R-:W3:Y:S04]  /*479b0*/  LDL.LU R5, [R1+0x34] ;  /* 0x0000340001057983 */ /* 0x000ee80000300800 */
[----:B--2---:R-:W3:Y:S04]  /*479c0*/  LDL.LU R6, [R1+0x38] ;  /* 0x0000380001067983 */ /* 0x004ee80000300800 */
[----:B------:R-:W3:Y:S04]  /*479d0*/  LDL.LU R7, [R1+0x3c] ;  /* 0x00003c0001077983 */ /* 0x000ee80000300800 */
[----:B0-----:R-:W-:Y:S04]  /*479e0*/  STL.64 [R1+0x40b0], R14 ;  /* 0x0040b00e01007387 */ /* 0x001fe80000100a00 */
[----:B------:R0:W-:Y:S04]  /*479f0*/  STL.64 [R1+0x40a8], R12 ;  /* 0x0040a80c01007387 */ /* 0x0001e80000100a00 */
[----:B0-----:R-:W2:Y:S04]  /*47a00*/  LDL.LU R12, [R1+0x90] ;  /* 0x00009000010c7983 */ /* 0x001ea80000300800 */
[----:B------:R-:W2:Y:S04]  /*47a10*/  LDL.LU R13, [R1+0x94] ;  /* 0x00009400010d7983 */ /* 0x000ea80000300800 */
[----:B------:R-:W4:Y:S04]  /*47a20*/  LDL.LU R14, [R1+0x98] ;  /* 0x00009800010e7983 */ /* 0x000f280000300800 */
[----:B------:R-:W4:Y:S04]  /*47a30*/  LDL.LU R15, [R1+0x9c] ;  /* 0x00009c00010f7983 */ /* 0x000f280000300800 */
[----:B------:R-:W3:Y:S04]  /*47a40*/  LDL.LU R20, [R1+0x170] ;  /* 0x0001700001147983 */ /* 0x000ee80000300800 */
[----:B------:R-:W3:Y:S04]  /*47a50*/  LDL.LU R21, [R1+0x174] ;  /* 0x0001740001157983 */ /* 0x000ee80000300800 */
[----:B------:R-:W3:Y:S04]  /*47a60*/  LDL.LU R22, [R1+0x178] ;  /* 0x0001780001167983 */ /* 0x000ee80000300800 */
[----:B------:R-:W3:Y:S04]  /*47a70*/  LDL.LU R23, [R1+0x17c] ;  /* 0x00017c0001177983 */ /* 0x000ee80000300800 */
[----:B----4-:R-:W-:Y:S04]  /*47a80*/  STL.64 [R1+0x4168], R14 ;  /* 0x0041680e01007387 */ /* 0x010fe80000100a00 */
[----:B--2---:R0:W-:Y:S04]  /*47a90*/  STL.64 [R1+0x4160], R12 ;  /* 0x0041600c01007387 */ /* 0x0041e80000100a00 */
        /* <DEDUP_REMOVED lines=21> */
[----:B------:R-:W2:Y:S04]  /*47bf0*/  LDL.LU R14, [R1+0x198] ;  /* 0x00019800010e7983 */ /* 0x000ea80000300800 */
[----:B------:R-:W2:Y:S04]  /*47c00*/  LDL.LU R15, [R1+0x19c] ;  /* 0x00019c00010f7983 */ /* 0x000ea80000300800 */
[----:B------:R0:W-:Y:S04]  /*47c10*/  STL.64 [R1+0x4090], R18 ;  /* 0x0040901201007387 */ /* 0x0001e80000100a00 */
[----:B------:R1:W-:Y:S01]  /*47c20*/  STL.64 [R1+0x4088], R16 ;  /* 0x0040881001007387 */ /* 0x0003e20000100a00 */
[----:B0-----:R-:W-:-:S02]  /*47c30*/  IMAD.MOV.U32 R18, RZ, RZ, R26 ;  /* 0x000000ffff127224 */ /* 0x001fc400078e001a */
[----:B-1----:R-:W-:Y:S02]  /*47c40*/  IMAD.MOV.U32 R16, RZ, RZ, R28 ;  /* 0x000000ffff107224 */ /* 0x002fe400078e001c */
[----:B------:R-:W3:Y:S01]  /*47c50*/  LDL.LU R28, [R1+0x41d4] ;  /* 0x0041d400011c7983 */ /* 0x000ee20000300800 */
[----:B------:R-:W-:Y:S02]  /*47c60*/  IMAD.MOV.U32 R17, RZ, RZ, R29 ;  /* 0x000000ffff117224 */ /* 0x000fe400078e001d */
[----:B------:R-:W-:Y:S01]  /*47c70*/  IMAD.MOV.U32 R19, RZ, RZ, R27 ;  /* 0x000000ffff137224 */ /* 0x000fe200078e001b */
[----:B------:R-:W4:Y:S04]  /*47c80*/  LDL.LU R29, [R1+0x41d0] ;  /* 0x0041d000011d7983 */ /* 0x000f280000300800 */
[----:B------:R-:W3:Y:S04]  /*47c90*/  LDL.LU R26, [R1+0x41cc] ;  /* 0x0041cc00011a7983 */ /* 0x000ee80000300800 */
[----:B------:R-:W3:Y:S04]  /*47ca0*/  LDL.LU R27, [R1+0x41c8] ;  /* 0x0041c800011b7983 */ /* 0x000ee80000300800 */
[----:B------:R-:W4:Y:S04]  /*47cb0*/  LDL.LU.64 R22, [R1+0x41c0] ;  /* 0x0041c00001167983 */ /* 0x000f280000300a00 */
[----:B------:R-:W2:Y:S04]  /*47cc0*/  LDL.LU.64 R20, [R1+0x41b8] ;  /* 0x0041b80001147983 */ /* 0x000ea80000300a00 */
[----:B------:R-:W-:Y:S04]  /*47cd0*/  STL.64 [R1+0x240], R8 ;  /* 0x0002400801007387 */ /* 0x000fe80000100a00 */
[----:B------:R-:W-:Y:S04]  /*47ce0*/  STL.64 [R1+0x248], R10 ;  /* 0x0002480a01007387 */ /* 0x000fe80000100a00 */
[----:B------:R-:W0:Y:S04]  /*47cf0*/  LDSM.16.MT88.4 R8, [R0+UR5+0xc380] ;  /* 0x00c380050008783b */ /* 0x000e280008004200 */
[----:B0-----:R-:W-:Y:S04]  /*47d00*/  STL.64 [R1+0x4070], R10 ;  /* 0x0040700a01007387 */ /* 0x001fe80000100a00 */
[----:B------:R4:W-:Y:S01]  /*47d10*/  STL.64 [R1+0x4068], R8 ;  /* 0x0040680801007387 */ /* 0x0009e20000100a00 */
[----:B--2---:R-:W-:Y:S01]  /*47d20*/  HMMA.16816.F32.BF16 R12, R4, R20, R12 ;  /* 0x00000014040c723c */ /* 0x004fe2000004180c */
[----:B----4-:R-:W-:-:S02]  /*47d30*/  IMAD.MOV.U32 R8, RZ, RZ, R22 ;  /* 0x000000ffff087224 */ /* 0x010fc400078e0016 */
[----:B------:R-:W2:Y:S01]  /*47d40*/  LDL.LU R22, [R1+0x41b4] ;  /* 0x0041b40001167983 */ /* 0x000ea20000300800 */
[----:B------:R-:W-:-:S03]  /*47d50*/  IMAD.MOV.U32 R9, RZ, RZ, R23 ;  /* 0x000000ffff097224 */ /* 0x000fc600078e0017 */
[----:B------:R-:W2:Y:S04]  /*47d60*/  LDL.LU R23, [R1+0x41b0] ;  /* 0x0041b00001177983 */ /* 0x000ea80000300800 */
[----:B------:R-:W-:-:S12]  /*47d70*/  STL [R1+0x4044], R0 ;  /* 0x0040440001007387 */ /* 0x000fd80000100800 */
[----:B------:R-:W-:Y:S04]  /*47d80*/  STL.64 [R1+0x220], R12 ;  /* 0x0002200c01007387 */ /* 0x000fe80000100a00 */
[----:B------:R0:W-:Y:S04]  /*47d90*/  STL.64 [R1+0x228], R14 ;  /* 0x0002280e01007387 */ /* 0x0001e80000100a00 */
[----:B0-----:R-:W4:Y:S04]  /*47da0*/  LDL.LU.64 R14, [R1+0x41a8] ;  /* 0x0041a800010e7983 */ /* 0x001f280000300a00 */
[----:B------:R-:W4:Y:S02]  /*47db0*/  LDL.LU.64 R12, [R1+0x41a0] ;  /* 0x0041a000010c7983 */ /* 0x000f240000300a00 */
        /* <DEDUP_REMOVED lines=20> */
[----:B0-----:R-:W2:Y:S04]  /*47f00*/  LDL.LU.64 R6, [R1+0x4158] ;  /* 0x0041580001067983 */ /* 0x001ea80000300a00 */
[----:B------:R-:W2:Y:S01]  /*47f10*/  LDL.LU.64 R4, [R1+0x4150] ;  /* 0x0041500001047983 */ /* 0x000ea20000300a00 */
[----:B------:R-:W-:-:S02]  /*47f20*/  IMAD.MOV.U32 R10, RZ, RZ, R29 ;  /* 0x000000ffff0a7224 */ /* 0x000fc400078e001d */
[----:B---3--:R-:W-:Y:S01]  /*47f30*/  IMAD.MOV.U32 R11, RZ, RZ, R28 ;  /* 0x000000ffff0b7224 */ /* 0x008fe200078e001c */
[----:B--2---:R-:W-:-:S15]  /*47f40*/  HMMA.16816.F32.BF16 R4, R16, R22, R4 ;  /* 0x000000161004723c */ /* 0x004fde0000041804 */
[----:B------:R-:W-:-:S08]  /*47f50*/  NOP ;  /* 0x0000000000007918 */ /* 0x000fd00000000000 */
[----:B------:R-:W-:Y:S04]  /*47f60*/  STL.64 [R1+0x140], R4 ;  /* 0x0001400401007387 */ /* 0x000fe80000100a00 */
[----:B------:R0:W-:Y:S04]  /*47f70*/  STL.64 [R1+0x148], R6 ;  /* 0x0001480601007387 */ /* 0x0001e80000100a00 */
[----:B0-----:R-:W2:Y:S04]  /*47f80*/  LDL.LU.64 R6, [R1+0x4148] ;  /* 0x0041480001067983 */ /* 0x001ea80000300a00 */
[----:B------:R-:W4:Y:S01]  /*47f90*/  LDL.LU.64 R4, [R1+0x4140] ;  /* 0x0041400001047983 */ /* 0x000f220000300a00 */
[----:B------:R-:W-:-:S15]  /*47fa0*/  HMMA.16816.F32.BF16 R8, R16, R26, R8 ;  /* 0x0000001a1008723c */ /* 0x000fde0000041808 */
[----:B------:R-:W-:-:S08]  /*47fb0*/  NOP ;  /* 0x0000000000007918 */ /* 0x000fd00000000000 */
[----:B------:R2:W-:Y:S01]  /*47fc0*/  STL.64 [R1+0xf0], R8 ;  /* 0x0000f00801007387 */ /* 0x0005e20000100a00 */
[----:B------:R-:W-:Y:S02]  /*47fd0*/  IMAD.MOV.U32 R29, RZ, RZ, R10 ;  /* 0x000000ffff1d7224 */ /* 0x000fe400078e000a */
[----:B------:R-:W-:-:S03]  /*47fe0*/  IMAD.MOV.U32 R28, RZ, RZ, R11 ;  /* 0x000000ffff1c7224 */ /* 0x000fc600078e000b */
[----:B------:R-:W-:Y:S04]  /*47ff0*/  STL [R1+0x3f0c], R29 ;  /* 0x003f0c1d01007387 */ /* 0x000fe80000100800 */
[----:B------:R-:W-:Y:S01]  /*48000*/  STL [R1+0x3f08], R28 ;  /* 0x003f081c01007387 */ /* 0x000fe20000100800 */
[----:B--2---:R-:W-:Y:S02]  /*48010*/  IMAD.MOV.U32 R9, RZ, RZ, R6 ;  /* 0x000000ffff097224 */ /* 0x004fe400078e0006 */
[----:B------:R-:W-:Y:S01]  /*48020*/  IMAD.MOV.U32 R8, RZ, RZ, R7 ;  /* 0x000000ffff087224 */ /* 0x000fe200078e0007 */
[----:B----4-:R-:W-:Y:S06]  /*48030*/  HMMA.16816.F32.BF16 R12, R4, R22, R12 ;  /* 0x00000016040c723c */ /* 0x010fec000004180c */
[----:B------:R-:W-:-:S02]  /*48040*/  IMAD.MOV.U32 R11, RZ, RZ, R4 ;  /* 0x000000ffff0b7224 */ /* 0x000fc400078e0004 */
[----:B------:R-:W-:Y:S02]  /*48050*/  IMAD.MOV.U32 R10, RZ, RZ, R5 ;  /* 0x000000ffff0a7224 */ /* 0x000fe400078e0005 */
[----:B------:R-:W0:Y:S02]  /*48060*/  LDSM.16.MT88.4 R4, [R2+UR5+0xc000] ;  /* 0x00c000050204783b */ /* 0x000e240008004200 */
[----:B0-----:R-:W-:Y:S02]  /*48070*/  IMAD.MOV.U32 R29, RZ, RZ, R4 ;  /* 0x000000ffff1d7224 */ /* 0x001fe400078e0004 */
[----:B------:R-:W-:Y:S02]  /*48080*/  IMAD.MOV.U32 R28, RZ, RZ, R5 ;  /* 0x000000ffff1c7224 */ /* 0x000fe400078e0005 */
[----:B------:R-:W-:Y:S02]  /*48090*/  IMAD.MOV.U32 R25, RZ, RZ, R6 ;  /* 0x000000ffff197224 */ /* 0x000fe400078e0006 */
[----:B------:R-:W-:-:S02]  /*480a0*/  IMAD.MOV.U32 R24, RZ, RZ, R7 ;  /* 0x000000ffff187224 */ /* 0x000fc400078e0007 */
[----:B------:R-:W0:Y:S04]  /*480b0*/  LDSM.16.MT88.4 R4, [R2+UR5+0xc080] ;  /* 0x00c080050204783b */ /* 0x000e280008004200 */
[----:B------:R1:W-:Y:S04]  /*480c0*/  STL.64 [R1+0xc0], R12 ;  /* 0x0000c00c01007387 */ /* 0x0003e80000100a00 */
[----:B------:R2:W-:Y:S04]  /*480d0*/  STL.64 [R1+0xc8], R14 ;  /* 0x0000c80e01007387 */ /* 0x0005e80000100a00 */
[----:B------:R-:W-:Y:S04]  /*480e0*/  STL.64 [R1+0x4128], R22 ;  /* 0x0041281601007387 */ /* 0x000fe80000100a00 */
[----:B------:R-:W-:Y:S04]  /*480f0*/  STL [R1+0x4054], R24 ;  /* 0x0040541801007387 */ /* 0x000fe80000100800 */
[----:B------:R-:W-:Y:S04]  /*48100*/  STL [R1+0x4050], R25 ;  /* 0x0040501901007387 */ /* 0x000fe80000100800 */
[----:B------:R-:W-:Y:S04]  /*48110*/  STL [R1+0x404c], R28 ;  /* 0x00404c1c01007387 */ /* 0x000fe80000100800 */
[----:B------:R-:W-:Y:S01]  /*48120*/  STL [R1+0x4048], R29 ;  /* 0x0040481d01007387 */ /* 0x000fe20000100800 */
[----:B0-----:R-:W-:-:S03]  /*48130*/  IMAD.MOV.U32 R0, RZ, RZ, R6 ;  /* 0x000000ffff007224 */ /* 0x001fc600078e0006 */
[----:B------:R-:W-:Y:S01]  /*48140*/  STL.64 [R1+0x20], R4 ;  /* 0x0000200401007387 */ /* 0x000fe20000100a00 */
[----:B------:R-:W-:-:S03]  /*48150*/  IMAD.MOV.U32 R3, RZ, RZ, R7 ;  /* 0x000000ffff037224 */ /* 0x000fc600078e0007 */
[----:B------:R-:W0:Y:S04]  /*48160*/  LDSM.16.MT88.4 R4, [R2+UR5+0xc100] ;  /* 0x00c100050204783b */ /* 0x000e280008004200 */
[----:B------:R-:W-:Y:S04]  /*48170*/  STL [R1+0x405c], R3 ;  /* 0x00405c0301007387 */ /* 0x000fe80000100800 */
[----:B------:R-:W-:Y:S04]  /*48180*/  STL [R1+0x4058], R0 ;  /* 0x0040580001007387 */ /* 0x000fe80000100800 */
[----:B------:R-:W3:Y:S04]  /*48190*/  LDL.LU R16, [R1+0x250] ;  /* 0x0002500001107983 */ /* 0x000ee80000300800 */
[----:B------:R-:W3:Y:S04]  /*481a0*/  LDL.LU R17, [R1+0x254] ;  /* 0x0002540001117983 */ /* 0x000ee80000300800 */
[----:B------:R-:W4:Y:S04]  /*481b0*/  LDL.LU R18, [R1+0x258] ;  /* 0x0002580001127983 */ /* 0x000f280000300800 */
[----:B------:R-:W4:Y:S04]  /*481c0*/  LDL.LU R19, [R1+0x25c] ;  /* 0x00025c0001137983 */ /* 0x000f280000300800 */
[----:B-1----:R-:W3:Y:S04]  /*481d0*/  LDL.LU R12, [R1+0x200] ;  /* 0x00020000010c7983 */ /* 0x002ee80000300800 */
[----:B------:R-:W3:Y:S04]  /*481e0*/  LDL.LU R13, [R1+0x204] ;  /* 0x00020400010d7983 */ /* 0x000ee80000300800 */
[----:B--2---:R-:W2:Y:S01]  /*481f0*/  LDL.LU R14, [R1+0x208] ;  /* 0x00020800010e7983 */ /* 0x004ea20000300800 */
[----:B0-----:R-:W-:-:S03]  /*48200*/  IMAD.MOV.U32 R24, RZ, RZ, R4 ;  /* 0x000000ffff187224 */ /* 0x001fc600078e0004 */
[----:B------:R-:W2:Y:S01]  /*48210*/  LDL.LU R15, [R1+0x20c] ;  /* 0x00020c00010f7983 */ /* 0x000ea20000300800 */
[----:B------:R-:W-:Y:S02]  /*48220*/  IMAD.MOV.U32 R25, RZ, RZ, R5 ;  /* 0x000000ffff197224 */ /* 0x000fe400078e0005 */
[----:B------:R-:W-:Y:S01]  /*48230*/  IMAD.MOV.U32 R28, RZ, RZ, R6 ;  /* 0x000000ffff1c7224 */ /* 0x000fe200078e0006 */
[----:B------:R-:W4:Y:S01]  /*48240*/  LDL.LU R4, [R1] ;  /* 0x0000000001047983 */ /* 0x000f220000300800 */
[----:B------:R-:W-:-:S03]  /*48250*/  IMAD.MOV.U32 R29, RZ, RZ, R7 ;  /* 0x000000ffff1d7224 */ /* 0x000fc600078e0007 */
[----:B------:R-:W4:Y:S04]  /*48260*/  LDL.LU R5, [R1+0x4] ;  /* 0x0000040001057983 */ /* 0x000f280000300800 */
[----:B------:R-:W3:Y:S04]  /*48270*/  LDL.LU R6, [R1+0x8] ;  /* 0x0000080001067983 */ /* 0x000ee80000300800 */
[----:B------:R-:W3:Y:S04]  /*48280*/  LDL.LU R7, [R1+0xc] ;  /* 0x00000c0001077983 */ /* 0x000ee80000300800 */
[----:B---3--:R-:W-:Y:S04]  /*48290*/  STL.64 [R1+0x4100], R6 ;  /* 0x0041000601007387 */ /* 0x008fe80000100a00 */
[----:B----4-:R-:W-:Y:S04]  /*482a0*/  STL.64 [R1+0x40f8], R4 ;  /* 0x0040f80401007387 */ /* 0x010fe80000100a00 */
[----:B--2---:R-:W-:Y:S04]  /*482b0*/  STL.64 [R1+0x40c0], R14 ;  /* 0x0040c00e01007387 */ /* 0x004fe80000100a00 */
[----:B------:R0:W-:Y:S04]  /*482c0*/  STL.64 [R1+0x40b8], R12 ;  /* 0x0040b80c01007387 */ /* 0x0001e80000100a00 */
        /* <DEDUP_REMOVED lines=10> */
[----:B------:R-:W4:Y:S04]  /*48370*/  LDL.LU R4, [R1+0x40] ;  /* 0x0000400001047983 */ /* 0x000f280000300800 */
[----:B------:R-:W4:Y:S04]  /*48380*/  LDL.LU R5, [R1+0x44] ;  /* 0x0000440001057983 */ /* 0x000f280000300800 */
[----:B------:R-:W2:Y:S04]  /*48390*/  LDL.LU R6, [R1+0x48] ;  /* 0x0000480001067983 */ /* 0x000ea80000300800 */
[----:B------:R-:W2:Y:S04]  /*483a0*/  LDL.LU R7, [R1+0x4c] ;  /* 0x00004c0001077983 */ /* 0x000ea80000300800 */
[----:B--2---:R-:W-:Y:S04]  /*483b0*/  STL.64 [R1+0x4138], R6 ;  /* 0x0041380601007387 */ /* 0x004fe80000100a00 */
[----:B----4-:R-:W-:Y:S04]  /*483c0*/  STL.64 [R1+0x4130], R4 ;  /* 0x0041300401007387 */ /* 0x010fe80000100a00 */
[----:B---3--:R-:W-:Y:S04]  /*483d0*/  STL.64 [R1+0x40f0], R14 ;  /* 0x0040f00e01007387 */ /* 0x008fe80000100a00 */
[----:B------:R0:W-:Y:S04]  /*483e0*/  STL.64 [R1+0x40e8], R12 ;  /* 0x0040e80c01007387 */ /* 0x0001e80000100a00 */
[----:B0-----:R-:W2:Y:S04]  /*483f0*/  LDL.LU R12, [R1+0x1e0] ;  /* 0x0001e000010c7983 */ /* 0x001ea80000300800 */
[----:B------:R-:W2:Y:S04]  /*48400*/  LDL.LU R13, [R1+0x1e4] ;  /* 0x0001e400010d7983 */ /* 0x000ea80000300800 */
[----:B------:R-:W3:Y:S04]  /*48410*/  LDL.LU R14, [R1+0x1e8] ;  /* 0x0001e800010e7983 */ /* 0x000ee80000300800 */
[----:B------:R-:W3:Y:S04]  /*48420*/  LDL.LU R15, [R1+0x1ec] ;  /* 0x0001ec00010f7983 */ /* 0x000ee80000300800 */
[----:B------:R-:W4:Y:S04]  /*48430*/  LDL.LU R4, [R1+0xa0] ;  /* 0x0000a00001047983 */ /* 0x000f280000300800 */
[----:B------:R-:W4:Y:S04]  /*48440*/  LDL.LU R5, [R1+0xa4] ;  /* 0x0000a40001057983 */ /* 0x000f280000300800 */
[----:B------:R-:W4:Y:S04]  /*48450*/  LDL.LU R6, [R1+0xa8] ;  /* 0x0000a80001067983 */ /* 0x000f280000300800 */
[----:B------:R-:W4:Y:S04]  /*48460*/  LDL.LU R7, [R1+0xac] ;  /* 0x0000ac0001077983 */ /* 0x000f280000300800 */
[----:B---3--:R-:W-:Y:S04]  /*48470*/  STL.64 [R1+0x4110], R14 ;  /* 0x0041100e01007387 */ /* 0x008fe80000100a00 */
[----:B--2---:R0:W-:Y:S04]  /*48480*/  STL.64 [R1+0x4108], R12 ;  /* 0x0041080c01007387 */ /* 0x0041e80000100a00 */
[----:B0-----:R-:W2:Y:S04]  /*48490*/  LDL.LU R12, [R1+0x1a0] ;  /* 0x0001a000010c7983 */ /* 0x001ea80000300800 */
[----:B------:R-:W2:Y:S04]  /*484a0*/  LDL.LU R13, [R1+0x1a4] ;  /* 0x0001a400010d7983 */ /* 0x000ea80000300800 */
[----:B------:R-:W3:Y:S04]  /*484b0*/  LDL.LU R14, [R1+0x1a8] ;  /* 0x0001a800010e7983 */ /* 0x000ee80000300800 */
[----:B------:R-:W3:Y:S01]  /*484c0*/  LDL.LU R15, [R1+0x1ac] ;  /* 0x0001ac00010f7983 */ /* 0x000ee20000300800 */
[----:B------:R-:W-:-:S02]  /*484d0*/  IMAD.MOV.U32 R23, RZ, RZ, R8 ;  /* 0x000000ffff177224 */ /* 0x000fc400078e0008 */
[----:B------:R-:W-:Y:S02]  /*484e0*/  IMAD.MOV.U32 R22, RZ, RZ, R9 ;  /* 0x000000ffff167224 */ /* 0x000fe400078e0009 */
[----:B------:R-:W-:Y:S02]  /*484f0*/  IMAD.MOV.U32 R21, RZ, RZ, R10 ;  /* 0x000000ffff157224 */ /* 0x000fe400078e000a */
[----:B------:R-:W-:Y:S01]  /*48500*/  IMAD.MOV.U32 R20, RZ, RZ, R11 ;  /* 0x000000ffff147224 */ /* 0x000fe200078e000b */
[----:B---3--:R-:W-:Y:S04]  /*48510*/  STL.64 [R1+0x4120], R14 ;  /* 0x0041200e01007387 */ /* 0x008fe80000100a00 */
        /* <DEDUP_REMOVED lines=10> */
[----:B------:R-:W3:Y:S04]  /*485c0*/  LDL.LU R19, [R1+0x27c] ;  /* 0x00027c0001137983 */ /* 0x000ee80000300800 */
[----:B------:R-:W2:Y:S04]  /*485d0*/  LDL.LU R8, [R1+0x230] ;  /* 0x0002300001087983 */ /* 0x000ea80000300800 */
[----:B------:R-:W2:Y:S04]  /*485e0*/  LDL.LU R9, [R1+0x234] ;  /* 0x0002340001097983 */ /* 0x000ea80000300800 */
[----:B------:R-:W3:Y:S04]  /*485f0*/  LDL.LU R10, [R1+0x238] ;  /* 0x00023800010a7983 */ /* 0x000ee80000300800 */
[----:B------:R-:W3:Y:S01]  /*48600*/  LDL.LU R11, [R1+0x23c] ;  /* 0x00023c00010b7983 */ /* 0x000ee20000300800 */
[----:B----4-:R-:W-:Y:S03]  /*48610*/  HMMA.16816.F32.BF16 R20, R20, R26, R4 ;  /* 0x0000001a1414723c */ /* 0x010fe60000041804 */
[----:B---3--:R-:W-:Y:S04]  /*48620*/  STL.64 [R1+0x4080], R10 ;  /* 0x0040800a01007387 */ /* 0x008fe80000100a00 */
[----:B--2---:R0:W-:Y:S04]  /*48630*/  STL.64 [R1+0x4078], R8 ;  /* 0x0040780801007387 */ /* 0x0041e80000100a00 */
[----:B0-----:R-:W2:Y:S04]  /*48640*/  LDL.LU R8, [R1+0x280] ;  /* 0x0002800001087983 */ /* 0x001ea80000300800 */
[----:B------:R-:W2:Y:S04]  /*48650*/  LDL.LU R9, [R1+0x284] ;  /* 0x0002840001097983 */ /* 0x000ea80000300800 */
[----:B------:R-:W2:Y:S04]  /*48660*/  LDL.LU R10, [R1+0x288] ;  /* 0x00028800010a7983 */ /* 0x000ea80000300800 */
[----:B------:R-:W2:Y:S04]  /*48670*/  LDL.LU R11, [R1+0x28c] ;  /* 0x00028c00010b7983 */ /* 0x000ea80000300800 */
[----:B------:R-:W-:Y:S04]  /*48680*/  STL [R1+0x4064], R25 ;  /* 0x0040641901007387 */ /* 0x000fe80000100800 */
[----:B------:R-:W-:Y:S04]  /*48690*/  STL [R1+0x4060], R28 ;  /* 0x0040601c01007387 */ /* 0x000fe80000100800 */
[----:B------:R-:W3:Y:S04]  /*486a0*/  LDL.LU.64 R6, [R1+0x4138] ;  /* 0x0041380001067983 */ /* 0x000ee80000300a00 */
[----:B------:R-:W3:Y:S04]  /*486b0*/  LDL.LU.64 R4, [R1+0x4130] ;  /* 0x0041300001047983 */ /* 0x000ee80000300a00 */
[----:B------:R-:W-:Y:S04]  /*486c0*/  STL.64 [R1+0x120], R20 ;  /* 0x0001201401007387 */ /* 0x000fe80000100a00 */
[----:B------:R-:W-:Y:S04]  /*486d0*/  STL.64 [R1+0x128], R22 ;  /* 0x0001281601007387 */ /* 0x000fe80000100a00 */
[----:B------:R-:W0:Y:S02]  /*486e0*/  LDSM.16.MT88.4 R20, [R2+UR5+0xc180] ;  /* 0x00c180050214783b */ /* 0x000e240008004200 */
[----:B0-----:R-:W-:-:S02]  /*486f0*/  IMAD.MOV.U32 R3, RZ, RZ, R22 ;  /* 0x000000ffff037224 */ /* 0x001fc400078e0016 */
[----:B------:R-:W-:Y:S02]  /*48700*/  IMAD.MOV.U32 R0, RZ, RZ, R23 ;  /* 0x000000ffff007224 */ /* 0x000fe400078e0017 */
        /* <DEDUP_REMOVED lines=32> */
[----:B------:R-:W-:Y:S04]  /*48910*/  STL.64 [R1+0xd8], R14 ;  /* 0x0000d80e01007387 */ /* 0x000fe80000100a00 */
[----:B------:R-:W0:Y:S04]  /*48920*/  LDSM.16.MT88.4 R12, [R2+UR5+0xc200] ;  /* 0x00c20005020c783b */ /* 0x000e280008004200 */
[----:B0-----:R-:W-:Y:S04]  /*48930*/  STL.64 [R1+0x70], R12 ;  /* 0x0000700c01007387 */ /* 0x001fe80000100a00 */
[----:B------:R0:W-:Y:S04]  /*48940*/  STL.64 [R1+0x78], R14 ;  /* 0x0000780e01007387 */ /* 0x0001e80000100a00 */
[----:B0-----:R-:W3:Y:S04]  /*48950*/  LDL.LU.64 R14, [R1+0x40c0] ;  /* 0x0040c000010e7983 */ /* 0x001ee80000300a00 */
[----:B------:R-:W3:Y:S02]  /*48960*/  LDL.LU.64 R12, [R1+0x40b8] ;  /* 0x0040b800010c7983 */ /* 0x000ee40000300a00 */
[----:B---3--:R-:W-:Y:S02]  /*48970*/  HMMA.16816.F32.BF16 R12, R4, R26, R12 ;  /* 0x0000001a040c723c */ /* 0x008fe4000004180c */
[----:B------:R-:W3:-:S15]  /*48980*/  LDL.LU R4, [R1+0x260] ;  /* 0x0002600001047983 */ /* 0x000ede0000300800 */
[----:B------:R-:W-:-:S06]  /*48990*/  NOP ;  /* 0x0000000000007918 */ /* 0x000fcc0000000000 */
[----:B------:R-:W-:Y:S04]  /*489a0*/  STL.64 [R1+0xb0], R12 ;  /* 0x0000b00c01007387 */ /* 0x000fe80000100a00 */
[----:B------:R-:W-:Y:S04]  /*489b0*/  STL.64 [R1+0xb8], R14 ;  /* 0x0000b80e01007387 */ /* 0x000fe80000100a00 */
[----:B------:R-:W0:Y:S04]  /*489c0*/  LDSM.16.MT88.4 R12, [R2+UR5+0xc280] ;  /* 0x00c28005020c783b */ /* 0x000e280008004200 */
[----:B------:R-:W3:Y:S04]  /*489d0*/  LDL.LU R5, [R1+0x264] ;  /* 0x0002640001057983 */ /* 0x000ee80000300800 */
[----:B------:R-:W3:Y:S04]  /*489e0*/  LDL.LU R6, [R1+0x268] ;  /* 0x0002680001067983 */ /* 0x000ee80000300800 */
[----:B------:R-:W3:Y:S04]  /*489f0*/  LDL.LU R7, [R1+0x26c] ;  /* 0x00026c0001077983 */ /* 0x000ee80000300800 */
[----:B0-----:R-:W-:Y:S04]  /*48a00*/  STL.64 [R1+0x80], R12 ;  /* 0x0000800c01007387 */ /* 0x001fe80000100a00 */
        /* <DEDUP_REMOVED lines=11> */
[----:B------:R-:W2:Y:S01]  /*48ac0*/  LDL.LU.64 R16, [R1+0x4088] ;  /* 0x0040880001107983 */ /* 0x000ea20000300a00 */
[----:B------:R-:W-:-:S02]  /*48ad0*/  IMAD.MOV.U32 R25, RZ, RZ, R20 ;  /* 0x000000ffff197224 */ /* 0x000fc400078e0014 */
[----:B------:R-:W-:-:S14]  /*48ae0*/  IMAD.MOV.U32 R28, RZ, RZ, R21 ;  /* 0x000000ffff1c7224 */ /* 0x000fdc00078e0015 */
[----:B------:R0:W-:Y:S04]  /*48af0*/  STL.64 [R1+0x160], R12 ;  /* 0x0001600c01007387 */ /* 0x0001e80000100a00 */
[----:B------:R1:W-:Y:S04]  /*48b00*/  STL.64 [R1+0x168], R14 ;  /* 0x0001680e01007387 */ /* 0x0003e80000100a00 */
[----:B0-----:R-:W4:Y:S04]  /*48b10*/  LDL.LU R12, [R1+0x210] ;  /* 0x00021000010c7983 */ /* 0x001f280000300800 */
[----:B------:R-:W4:Y:S04]  /*48b20*/  LDL.LU R13, [R1+0x214] ;  /* 0x00021400010d7983 */ /* 0x000f280000300800 */
[----:B-1----:R-:W4:Y:S04]  /*48b30*/  LDL.LU R14, [R1+0x218] ;  /* 0x00021800010e7983 */ /* 0x002f280000300800 */
[----:B------:R-:W4:Y:S01]  /*48b40*/  LDL.LU R15, [R1+0x21c] ;  /* 0x00021c00010f7983 */ /* 0x000f220000300800 */
[----:B--2---:R-:W-:-:S15]  /*48b50*/  HMMA.16816.F32.BF16 R8, R16, R22, R8 ;  /* 0x000000161008723c */ /* 0x004fde0000041808 */
[----:B------:R-:W-:-:S08]  /*48b60*/  NOP ;  /* 0x0000000000007918 */ /* 0x000fd00000000000 */
[----:B------:R0:W-:Y:S01]  /*48b70*/  STL.64 [R1+0x1a8], R10 ;  /* 0x0001a80a01007387 */ /* 0x0001e20000100a00 */
[----:B------:R-:W-:Y:S02]  /*48b80*/  IMAD.MOV.U32 R20, RZ, RZ, R8 ;  /* 0x000000ffff147224 */ /* 0x000fe400078e0008 */
[----:B------:R-:W-:Y:S01]  /*48b90*/  IMAD.MOV.U32 R21, RZ, RZ, R9 ;  /* 0x000000ffff157224 */ /* 0x000fe200078e0009 */
[----:B0-----:R-:W2:Y:S04]  /*48ba0*/  LDL.LU.64 R10, [R1+0x4080] ;  /* 0x00408000010a7983 */ /* 0x001ea80000300a00 */
[----:B------:R-:W2:Y:S04]  /*48bb0*/  LDL.LU.64 R8, [R1+0x4078] ;  /* 0x0040780001087983 */ /* 0x000ea80000300a00 */
[----:B------:R-:W-:Y:S04]  /*48bc0*/  STL [R1+0x3de0], R21 ;  /* 0x003de01501007387 */ /* 0x000fe80000100800 */
[----:B------:R-:W-:Y:S01]  /*48bd0*/  STL [R1+0x3ddc], R20 ;  /* 0x003ddc1401007387 */ /* 0x000fe20000100800 */
[----:B--2---:R-:W-:Y:S03]  /*48be0*/  HMMA.16816.F32.BF16 R16, R16, R26, R8 ;  /* 0x0000001a1010723c */ /* 0x004fe60000041808 */
[----:B------:R-:W4:Y:S04]  /*48bf0*/  LDL.LU.64 R10, [R1+0x4070] ;  /* 0x00407000010a7983 */ /* 0x000f280000300a00 */
[----:B------:R-:W4:-:S15]  /*48c00*/  LDL.LU.64 R8, [R1+0x4068] ;  /* 0x0040680001087983 */ /* 0x000f1e0000300a00 */
[----:B------:R-:W-:-:S01]  /*48c10*/  NOP ;  /* 0x0000000000007918 */ /* 0x000fc20000000000 */
[----:B------:R-:W-:Y:S04]  /*48c20*/  STL.64 [R1+0x1b0], R16 ;  /* 0x0001b01001007387 */ /* 0x000fe80000100a00 */
[----:B------:R4:W-:Y:S02]  /*48c30*/  STL.64 [R1+0x1b8], R18 ;  /* 0x0001b81201007387 */ /* 0x0009e40000100a00 */
[C---:B----4-:R-:W-:Y:S02]  /*48c40*/  HMMA.16816.F32.BF16 R16, R8.reuse, R22, R12 ;  /* 0x000000160810723c */ /* 0x050fe4000004180c */
[----:B------:R-:W0:Y:S04]  /*48c50*/  LDSM.16.MT88.4 R12, [R2+UR5+0xc300] ;  /* 0x00c30005020c783b */ /* 0x000e280008004200 */
[----:B---3--:R-:W-:Y:S01]  /*48c60*/  HMMA.16816.F32.BF16 R4, R8, R26, R4 ;  /* 0x0000001a0804723c */ /* 0x008fe20000041804 */
[----:B0-----:R-:W-:-:S15]  /*48c70*/  STL.64 [R1+0x3f48], R14 ;  /* 0x003f480e01007387 */ /* 0x001fde0000100a00 */
[----:B------:R-:W-:-:S01]  /*48c80*/  NOP ;  /* 0x0000000000007918 */ /* 0x000fc20000000000 */
[----:B------:R-:W-:Y:S04]  /*48c90*/  STL.64 [R1+0x1d0], R16 ;  /* 0x0001d01001007387 */ /* 0x000fe80000100a00 */
[----:B------:R-:W-:Y:S04]  /*48ca0*/  STL.64 [R1+0x1d8], R18 ;  /* 0x0001d81201007387 */ /* 0x000fe80000100a00 */
[----:B------:R-:W0:Y:S04]  /*48cb0*/  LDSM.16.MT88.4 R16, [R2+UR5+0xc380] ;  /* 0x00c380050210783b */ /* 0x000e280008004200 */
[----:B------:R-:W-:Y:S04]  /*48cc0*/  STL.64 [R1+0x3f40], R12 ;  /* 0x003f400c01007387 */ /* 0x000fe80000100a00 */
[----:B0-----:R-:W-:Y:S04]  /*48cd0*/  STL.64 [R1+0x3f28], R18 ;  /* 0x003f281201007387 */ /* 0x001fe80000100a00 */
[----:B------:R-:W-:Y:S04]  /*48ce0*/  STL.64 [R1+0x1c0], R4 ;  /* 0x0001c00401007387 */ /* 0x000fe80000100a00 */
[----:B------:R-:W-:Y:S04]  /*48cf0*/  STL.64 [R1+0x1c8], R6 ;  /* 0x0001c80601007387 */ /* 0x000fe80000100a00 */
[----:B------:R0:W-:Y:S02]  /*48d00*/  STL.64 [R1+0x3f20], R16 ;  /* 0x003f201001007387 */ /* 0x0001e40000100a00 */
[----:B0-----:R-:W-:-:S02]  /*48d10*/  IMAD.MOV.U32 R16, RZ, RZ, R25 ;  /* 0x000000ffff107224 */ /* 0x001fc400078e0019 */
[----:B------:R-:W2:Y:S01]  /*48d20*/  LDL.LU R25, [R1+0x4064] ;  /* 0x0040640001197983 */ /* 0x000ea20000300800 */
[----:B------:R-:W-:-:S03]  /*48d30*/  IMAD.MOV.U32 R17, RZ, RZ, R28 ;  /* 0x000000ffff117224 */ /* 0x000fc600078e001c */
[----:B------:R-:W3:Y:S01]  /*48d40*/  LDL.LU R28, [R1+0x4060] ;  /* 0x00406000011c7983 */ /* 0x000ee20000300800 */
[----:B------:R-:W-:Y:S02]  /*48d50*/  IMAD.MOV.U32 R18, RZ, RZ, R3 ;  /* 0x000000ffff127224 */ /* 0x000fe400078e0003 */
[----:B------:R-:W-:Y:S01]  /*48d60*/  IMAD.MOV.U32 R19, RZ, RZ, R0 ;  /* 0x000000ffff137224 */ /* 0x000fe200078e0000 */
[----:B------:R-:W4:Y:S04]  /*48d70*/  LDL.LU R3, [R1+0x405c] ;  /* 0x00405c0001037983 */ /* 0x000f280000300800 */
[----:B------:R-:W4:Y:S04]  /*48d80*/  LDL.LU R0, [R1+0x4058] ;  /* 0x0040580001007983 */ /* 0x000f280000300800 */
[----:B------:R0:W-:Y:S04]  /*48d90*/  STL.64 [R1+0x3fa8], R18 ;  /* 0x003fa81201007387 */ /* 0x0001e80000100a00 */
[----:B------:R1:W-:Y:S01]  /*48da0*/  STL.64 [R1+0x3fa0], R16 ;  /* 0x003fa01001007387 */ /* 0x0003e20000100a00 */
[----:B0-----:R-:W-:-:S02]  /*48db0*/  IMAD.MOV.U32 R19, RZ, RZ, R29 ;  /* 0x000000ffff137224 */ /* 0x001fc400078e001d */
[----:B-1----:R-:W-:Y:S02]  /*48dc0*/  IMAD.MOV.U32 R16, RZ, RZ, R24 ;  /* 0x000000ffff107224 */ /* 0x002fe400078e0018 */
[----:B------:R-:W4:Y:S01]  /*48dd0*/  LDL.LU R24, [R1+0x4054] ;  /* 0x0040540001187983 */ /* 0x000f220000300800 */
[----:B--2---:R-:W-:-:S03]  /*48de0*/  IMAD.MOV.U32 R17, RZ, RZ, R25 ;  /* 0x000000ffff117224 */ /* 0x004fc600078e0019 */
[----:B------:R-:W2:Y:S01]  /*48df0*/  LDL.LU R25, [R1+0x4050] ;  /* 0x0040500001197983 */ /* 0x000ea20000300800 */
[----:B---3--:R-:W-:-:S03]  /*48e00*/  IMAD.MOV.U32 R18, RZ, RZ, R28 ;  /* 0x000000ffff127224 */ /* 0x008fc600078e001c */
[----:B------:R-:W3:Y:S04]  /*48e10*/  LDL.LU R28, [R1+0x404c] ;  /* 0x00404c00011c7983 */ /* 0x000ee80000300800 */
[----:B------:R-:W3:Y:S04]  /*48e20*/  LDL.LU R29, [R1+0x4048] ;  /* 0x00404800011d7983 */ /* 0x000ee80000300800 */
[----:B------:R-:W-:Y:S04]  /*48e30*/  STL.64 [R1+0x3fd8], R18 ;  /* 0x003fd81201007387 */ /* 0x000fe80000100a00 */
[----:B------:R-:W-:Y:S04]  /*48e40*/  STL.64 [R1+0x3fd0], R16 ;  /* 0x003fd01001007387 */ /* 0x000fe80000100a00 */
[----:B------:R-:W4:Y:S04]  /*48e50*/  LDL.LU R12, [R1+0x2d0] ;  /* 0x0002d000010c7983 */ /* 0x000f280000300800 */
[----:B------:R-:W4:Y:S04]  /*48e60*/  LDL.LU R13, [R1+0x2d4] ;  /* 0x0002d400010d7983 */ /* 0x000f280000300800 */
[----:B------:R-:W2:Y:S04]  /*48e70*/  LDL.LU R14, [R1+0x2d8] ;  /* 0x0002d800010e7983 */ /* 0x000ea80000300800 */
[----:B------:R-:W2:Y:S04]  /*48e80*/  LDL.LU R15, [R1+0x2dc] ;  /* 0x0002dc00010f7983 */ /* 0x000ea80000300800 */
[----:B--2---:R-:W-:Y:S04]  /*48e90*/  STL.64 [R1+0x3fb8], R14 ;  /* 0x003fb80e01007387 */ /* 0x004fe80000100a00 */
[----:B----4-:R0:W-:Y:S04]  /*48ea0*/  STL.64 [R1+0x3fb0], R12 ;  /* 0x003fb00c01007387 */ /* 0x0101e80000100a00 */
[----:B0-----:R-:W2:Y:S04]  /*48eb0*/  LDL.LU R12, [R1+0x2e0] ;  /* 0x0002e000010c7983 */ /* 0x001ea80000300800 */
[----:B------:R-:W2:Y:S04]  /*48ec0*/  LDL.LU R13, [R1+0x2e4] ;  /* 0x0002e400010d7983 */ /* 0x000ea80000300800 */
[----:B------:R-:W4:Y:S04]  /*48ed0*/  LDL.LU R14, [R1+0x2e8] ;  /* 0x0002e800010e7983 */ /* 0x000f280000300800 */
[----:B------:R-:W4:Y:S04]  /*48ee0*/  LDL.LU R15, [R1+0x2ec] ;  /* 0x0002ec00010f7983 */ /* 0x000f280000300800 */
[----:B------:R-:W3:Y:S04]  /*48ef0*/  LDL.LU R16, [R1+0x20] ;  /* 0x0000200001107983 */ /* 0x000ee80000300800 */
[----:B------:R-:W3:Y:S01]  /*48f00*/  LDL.LU R17, [R1+0x24] ;  /* 0x0000240001117983 */ /* 0x000ee20000300800 */
[----:B------:R-:W-:-:S02]  /*48f10*/  IMAD.MOV.U32 R18, RZ, RZ, R0 ;  /* 0x000000ffff127224 */ /* 0x000fc400078e0000 */
[----:B------:R-:W-:Y:S01]  /*48f20*/  IMAD.MOV.U32 R19, RZ, RZ, R3 ;  /* 0x000000ffff137224 */ /* 0x000fe200078e0003 */
[----:B------:R-:W2:Y:S04]  /*48f30*/  LDL.LU R0, [R1+0x4044] ;  /* 0x0040440001007983 */ /* 0x000ea80000300800 */
[----:B------:R-:W2:Y:S04]  /*48f40*/  LDL.LU R3, [R1+0x4040] ;  /* 0x0040400001037983 */ /* 0x000ea80000300800 */
[----:B------:R-:W-:Y:S04]  /*48f50*/  STL.64 [R1+0x4008], R18 ;  /* 0x0040081201007387 */ /* 0x000fe80000100a00 */
[----:B---3--:R-:W-:Y:S04]  /*48f60*/  STL.64 [R1+0x4000], R16 ;  /* 0x0040001001007387 */ /* 0x008fe80000100a00 */
[----:B----4-:R-:W-:Y:S04]  /*48f70*/  STL.64 [R1+0x3fc8], R14 ;  /* 0x003fc80e01007387 */ /* 0x010fe80000100a00 */
[----:B--2---:R0:W-:Y:S04]  /*48f80*/  STL.64 [R1+0x3fc0], R12 ;  /* 0x003fc00c01007387 */ /* 0x0041e80000100a00 */
[----:B------:R-:W1:Y:S04]  /*48f90*/  LDSM.16.MT88.4 R4, [R0+UR5+0x10000] ;  /* 0x010000050004783b */ /* 0x000e680008004200 */
[----:B0-----:R-:W2:Y:S04]  /*48fa0*/  LDL.LU R12, [R1+0x2f0] ;  /* 0x0002f000010c7983 */ /* 0x001ea80000300800 */
[----:B------:R-:W2:Y:S04]  /*48fb0*/  LDL.LU R13, [R1+0x2f4] ;  /* 0x0002f400010d7983 */ /* 0x000ea80000300800 */
[----:B------:R-:W3:Y:S04]  /*48fc0*/  LDL.LU R14, [R1+0x2f8] ;  /* 0x0002f800010e7983 */ /* 0x000ee80000300800 */
[----:B------:R-:W3:Y:S01]  /*48fd0*/  LDL.LU R15, [R1+0x2fc] ;  /* 0x0002fc00010f7983 */ /* 0x000ee20000300800 */
[----:B------:R-:W-:-:S02]  /*48fe0*/  IMAD.MOV.U32 R18, RZ, RZ, R25 ;  /* 0x000000ffff127224 */ /* 0x000fc400078e0019 */
[----:B------:R-:W-:Y:S01]  /*48ff0*/  IMAD.MOV.U32 R19, RZ, RZ, R24 ;  /* 0x000000ffff137224 */ /* 0x000fe200078e0018 */
[----:B------:R-:W4:Y:S01]  /*49000*/  LDL.LU R25, [R1+0x400] ;  /* 0x0004000001197983 */ /* 0x000f220000300800 */
[----:B------:R-:W-:Y:S02]  /*49010*/  IMAD.MOV.U32 R16, RZ, RZ, R29 ;  /* 0x000000ffff107224 */ /* 0x000fe400078e001d */
[----:B------:R-:W-:Y:S01]  /*49020*/  IMAD.MOV.U32 R17, RZ, RZ, R28 ;  /* 0x000000ffff117224 */ /* 0x000fe200078e001c */
[----:B------:R-:W-:Y:S04]  /*49030*/  STL.64 [R1+0x4038], R18 ;  /* 0x0040381201007387 */ /* 0x000fe80000100a00 */
[----:B------:R-:W-:Y:S04]  /*49040*/  STL.64 [R1+0x4030], R16 ;  /* 0x0040301001007387 */ /* 0x000fe80000100a00 */
[----:B------:R-:W0:Y:S04]  /*49050*/  LDSM.16.MT88.4 R16, [R0+UR5+0x10080] ;  /* 0x010080050010783b */ /* 0x000e280008004200 */
[----:B---3--:R-:W-:Y:S04]  /*49060*/  STL.64 [R1+0x3fe8], R14 ;  /* 0x003fe80e01007387 */ /* 0x008fe80000100a00 */
[----:B--2---:R2:W-:Y:S01]  /*49070*/  STL.64 [R1+0x3fe0], R12 ;  /* 0x003fe00c01007387 */ /* 0x0045e20000100a00 */
[----:B-1----:R-:W-:-:S02]  /*49080*/  IMAD.MOV.U32 R20, RZ, RZ, R4 ;  /* 0x000000ffff147224 */ /* 0x002fc400078e0004 */
[----:B------:R-:W-:Y:S01]  /*49090*/  IMAD.MOV.U32 R21, RZ, RZ, R5 ;  /* 0x000000ffff157224 */ /* 0x000fe200078e0005 */
[----:B----4-:R-:W1:Y:S04]  /*490a0*/  LDSM.16.M88.4 R8, [R25+UR5+0x20080] ;  /* 0x020080051908783b */ /* 0x010e680008000200 */
[----:B--2---:R-:W2:Y:S04]  /*490b0*/  LDL.LU R12, [R1+0x300] ;  /* 0x00030000010c7983 */ /* 0x004ea80000300800 */
[----:B------:R-:W2:Y:S04]  /*490c0*/  LDL.LU R13, [R1+0x304] ;  /* 0x00030400010d7983 */ /* 0x000ea80000300800 */
[----:B------:R-:W3:Y:S04]  /*490d0*/  LDL.LU R14, [R1+0x308] ;  /* 0x00030800010e7983 */ /* 0x000ee80000300800 */
[----:B------:R-:W3:Y:S04]  /*490e0*/  LDL.LU R15, [R1+0x30c] ;  /* 0x00030c00010f7983 */ /* 0x000ee80000300800 */
[----:B---3--:R-:W-:Y:S04]  /*490f0*/  STL.64 [R1+0x3ff8], R14 ;  /* 0x003ff80e01007387 */ /* 0x008fe80000100a00 */
[----:B--2---:R2:W-:Y:S04]  /*49100*/  STL.64 [R1+0x3ff0], R12 ;  /* 0x003ff00c01007387 */ /* 0x0045e80000100a00 */
[----:B--2---:R-:W2:Y:S04]  /*49110*/  LDL.LU R12, [R1+0x310] ;  /* 0x00031000010c7983 */ /* 0x004ea80000300800 */
[----:B------:R-:W2:Y:S04]  /*49120*/  LDL.LU R13, [R1+0x314] ;  /* 0x00031400010d7983 */ /* 0x000ea80000300800 */
[----:B------:R-:W3:Y:S04]  /*49130*/  LDL.LU R14, [R1+0x318] ;  /* 0x00031800010e7983 */ /* 0x000ee80000300800 */
[----:B------:R-:W3:Y:S01]  /*49140*/  LDL.LU R15, [R1+0x31c] ;  /* 0x00031c00010f7983 */ /* 0x000ee20000300800 */
[----:B------:R-:W-:-:S02]  /*49150*/  IMAD.MOV.U32 R29, RZ, RZ, R6 ;  /* 0x000000ffff1d7224 */ /* 0x000fc400078e0006 */
[----:B------:R-:W-:Y:S02]  /*49160*/  IMAD.MOV.U32 R28, RZ, RZ, R7 ;  /* 0x000000ffff1c7224 */ /* 0x000fe400078e0007 */
[----:B------:R-:W4:Y:S04]  /*49170*/  LDSM.16.M88.4 R4, [R25+UR5+0x20880] ;  /* 0x020880051904783b */ /* 0x000f280008000200 */
[----:B---3--:R-:W-:Y:S04]  /*49180*/  STL.64 [R1+0x4018], R14 ;  /* 0x0040180e01007387 */ /* 0x008fe80000100a00 */
[----:B--2---:R2:W-:Y:S04]  /*49190*/  STL.64 [R1+0x4010], R12 ;  /* 0x0040100c01007387 */ /* 0x0045e80000100a00 */
[----:B--2---:R-:W2:Y:S04]  /*491a0*/  LDL.LU R12, [R1+0x320] ;  /* 0x00032000010c7983 */ /* 0x004ea80000300800 */
[----:B------:R-:W2:Y:S04]  /*491b0*/  LDL.LU R13, [R1+0x324] ;  /* 0x00032400010d7983 */ /* 0x000ea80000300800 */
[----:B------:R-:W3:Y:S04]  /*491c0*/  LDL.LU R14, [R1+0x328] ;  /* 0x00032800010e7983 */ /* 0x000ee80000300800 */
[----:B------:R-:W3:Y:S01]  /*491d0*/  LDL.LU R15, [R1+0x32c] ;  /* 0x00032c00010f7983 */ /* 0x000ee20000300800 */
[----:B0-----:R-:W-:-:S02]  /*491e0*/  IMAD.MOV.U32 R24, RZ, RZ, R16 ;  /* 0x000000ffff187224 */ /* 0x001fc400078e0010 */
[----:B------:R-:W-:Y:S01]  /*491f0*/  IMAD.MOV.U32 R25, RZ, RZ, R17 ;  /* 0x000000ffff197224 */ /* 0x000fe200078e0011 */
[----:B---3--:R-:W-:Y:S04]  /*49200*/  STL.64 [R1+0x4028], R14 ;  /* 0x0040280e01007387 */ /* 0x008fe80000100a00 */
[----:B--2---:R0:W-:Y:S04]  /*49210*/  STL.64 [R1+0x4020], R12 ;  /* 0x0040200c01007387 */ /* 0x0041e80000100a00 */
[----:B0-----:R-:W2:Y:S04]  /*49220*/  LDL.LU R12, [R1+0x330] ;  /* 0x00033000010c7983 */ /* 0x001ea80000300800 */
[----:B------:R-:W2:Y:S04]  /*49230*/  LDL.LU R13, [R1+0x334] ;  /* 0x00033400010d7983 */ /* 0x000ea80000300800 */
[----:B------:R-:W2:Y:S04]  /*49240*/  LDL.LU R14, [R1+0x338] ;  /* 0x00033800010e7983 */ /* 0x000ea80000300800 */
[----:B------:R-:W2:Y:S04]  /*49250*/  LDL.LU R15, [R1+0x33c] ;  /* 0x00033c00010f7983 */ /* 0x000ea80000300800 */
[----:B------:R-:W-:Y:S04]  /*49260*/  STL [R1+0x3ec8], R2 ;  /* 0x003ec80201007387 */ /* 0x000fe80000100800 */
[----:B-1----:R0:W-:Y:S04]  /*49270*/  STL [R1+0x3c84], R10 ;  /* 0x003c840a01007387 */ /* 0x0021e80000100800 */
[----:B------:R1:W-:Y:S04]  /*49280*/  STL [R1+0x3c80], R11 ;  /* 0x003c800b01007387 */ /* 0x0003e80000100800 */
[----:B----4-:R-:W-:Y:S01]  /*49290*/  STL [R1+0x3c44], R6 ;  /* 0x003c440601007387 */ /* 0x010fe20000100800 */
[----:B0-----:R-:W-:-:S03]  /*492a0*/  IMAD.MOV.U32 R10, RZ, RZ, R19 ;  /* 0x000000ffff0a7224 */ /* 0x001fc600078e0013 */
[----:B------:R-:W-:Y:S01]  /*492b0*/  STL [R1+0x3c40], R7 ;  /* 0x003c400701007387 */ /* 0x000fe20000100800 */
[----:B-1----:R-:W-:-:S03]  /*492c0*/  IMAD.MOV.U32 R11, RZ, RZ, R18 ;  /* 0x000000ffff0b7224 */ /* 0x002fc600078e0012 */
[----:B------:R-:W2:Y:S04]  /*492d0*/  LDL.LU.64 R18, [R1+0x4038] ;  /* 0x0040380001127983 */ /* 0x000ea80000300a00 */
[----:B------:R-:W2:Y:S04]  /*492e0*/  LDL.LU.64 R16, [R1+0x4030] ;  /* 0x0040300001107983 */ /* 0x000ea80000300a00 */
[----:B------:R-:W-:Y:S04]  /*492f0*/  STL.64 [R1+0x3f00], R10 ;  /* 0x003f000a01007387 */ /* 0x000fe80000100a00 */
[----:B------:R0:W-:Y:S04]  /*49300*/  STL.64 [R1+0x3ef8], R8 ;  /* 0x003ef80801007387 */ /* 0x0001e80000100a00 */
[----:B0-----:R-:W3:Y:S04]  /*49310*/  LDL.LU R8, [R1+0x2c0] ;  /* 0x0002c00001087983 */ /* 0x001ee80000300800 */
        /* <DEDUP_REMOVED lines=35> */
[----:B------:R-:W2:Y:S01]  /*49550*/  LDL.LU.64 R12, [R1+0x3fc0] ;  /* 0x003fc000010c7983 */ /* 0x000ea20000300a00 */
[----:B------:R-:W-:Y:S01]  /*49560*/  IMAD.MOV.U32 R11, RZ, RZ, R3 ;  /* 0x000000ffff0b7224 */ /* 0x000fe200078e0003 */
[----:B--2---:R-:W-:Y:S02]  /*49570*/  HMMA.16816.F32.BF16 R16, R16, R26, R12 ;  /* 0x0000001a1010723c */ /* 0x004fe4000004180c */
[----:B------:R-:W2:Y:S04]  /*49580*/  LDL.LU.64 R14, [R1+0x3fb8] ;  /* 0x003fb800010e7983 */ /* 0x000ea80000300a00 */
[----:B------:R-:W2:-:S15]  /*49590*/  LDL.LU.64 R12, [R1+0x3fb0] ;  /* 0x003fb000010c7983 */ /* 0x000e9e0000300a00 */
[----:B------:R-:W-:-:S02]  /*495a0*/  NOP ;  /* 0x0000000000007918 */ /* 0x000fc40000000000 */
        /* <DEDUP_REMOVED lines=9> */
[----:B------:R-:W-:Y:S04]  /*49640*/  STL.64 [R1+0x2f8], R14 ;  /* 0x0002f80e01007387 */ /* 0x000fe80000100a00 */
[----:B------:R-:W0:Y:S02]  /*49650*/  LDSM.16.MT88.4 R12, [R0+UR5+0x10100] ;  /* 0x01010005000c783b */ /* 0x000e240008004200 */
[----:B0-----:R-:W-:-:S02]  /*49660*/  IMAD.MOV.U32 R2, RZ, RZ, R13 ;  /* 0x000000ffff027224 */ /* 0x001fc400078e000d */
[----:B------:R-:W-:Y:S01]  /*49670*/  STL [R1+0x60], R12 ;  /* 0x0000600c01007387 */ /* 0x000fe20000100800 */
[----:B------:R-:W-:Y:S02]  /*49680*/  IMAD.MOV.U32 R7, RZ, RZ, R14 ;  /* 0x000000ffff077224 */ /* 0x000fe400078e000e */
[----:B------:R-:W-:Y:S02]  /*49690*/  IMAD.MOV.U32 R6, RZ, RZ, R15 ;  /* 0x000000ffff067224 */ /* 0x000fe400078e000f */
[----:B------:R-:W0:Y:S04]  /*496a0*/  LDSM.16.MT88.4 R12, [R0+UR5+0x10180] ;  /* 0x01018005000c783b */ /* 0x000e280008004200 */
[----:B------:R-:W-:Y:S04]  /*496b0*/  STL [R1+0x3ed4], R6 ;  /* 0x003ed40601007387 */ /* 0x000fe80000100800 */
[----:B------:R-:W-:Y:S04]  /*496c0*/  STL [R1+0x3ed0], R7 ;  /* 0x003ed00701007387 */ /* 0x000fe80000100800 */
[----:B------:R-:W-:Y:S04]  /*496d0*/  STL [R1+0x3ecc], R2 ;  /* 0x003ecc0201007387 */ /* 0x000fe80000100800 */
[----:B0-----:R0:W-:Y:S04]  /*496e0*/  STL.64 [R1+0x50], R12 ;  /* 0x0000500c01007387 */ /* 0x0011e80000100a00 */
[----:B------:R1:W-:Y:S04]  /*496f0*/  STL.64 [R1+0x58], R14 ;  /* 0x0000580e01007387 */ /* 0x0003e80000100a00 */
[----:B0-----:R-:W2:Y:S04]  /*49700*/  LDL.LU R12, [R1+0x80] ;  /* 0x00008000010c7983 */ /* 0x001ea80000300800 */
[----:B------:R-:W2:Y:S04]  /*49710*/  LDL.LU R13, [R1+0x84] ;  /* 0x00008400010d7983 */ /* 0x000ea80000300800 */
[----:B-1----:R-:W4:Y:S04]  /*49720*/  LDL.LU R14, [R1+0x88] ;  /* 0x00008800010e7983 */ /* 0x002f280000300800 */
[----:B------:R-:W4:Y:S01]  /*49730*/  LDL.LU R15, [R1+0x8c] ;  /* 0x00008c00010f7983 */ /* 0x000f220000300800 */
[----:B---3--:R-:W-:Y:S03]  /*49740*/  HMMA.16816.F32.BF16 R8, R16, R26, R8 ;  /* 0x0000001a1008723c */ /* 0x008fe60000041808 */
[----:B----4-:R-:W-:Y:S04]  /*49750*/  STL.64 [R1+0x3f78], R14 ;  /* 0x003f780e01007387 */ /* 0x010fe80000100a00 */
[----:B--2---:R-:W-:Y:S04]  /*49760*/  STL.64 [R1+0x3f70], R12 ;  /* 0x003f700c01007387 */ /* 0x004fe80000100a00 */
[----:B------:R-:W-:Y:S04]  /*49770*/  STL.64 [R1+0x3f98], R26 ;  /* 0x003f981a01007387 */ /* 0x000fe80000100a00 */
[----:B------:R-:W-:Y:S08]  /*49780*/  STL.64 [R1+0x3f90], R24 ;  /* 0x003f901801007387 */ /* 0x000ff00000100a00 */
[----:B------:R-:W-:Y:S04]  /*49790*/  STL.64 [R1+0x2d0], R8 ;  /* 0x0002d00801007387 */ /* 0x000fe80000100a00 */
[----:B------:R-:W-:Y:S04]  /*497a0*/  STL.64 [R1+0x2d8], R10 ;  /* 0x0002d80a01007387 */ /* 0x000fe80000100a00 */
[----:B------:R-:W0:Y:S04]  /*497b0*/  LDSM.16.MT88.4 R8, [R0+UR5+0x10200] ;  /* 0x010200050008783b */ /* 0x000e280008004200 */
[----:B0-----:R-:W-:Y:S04]  /*497c0*/  STL [R1+0x40], R8 ;  /* 0x0000400801007387 */ /* 0x001fe80000100800 */
[----:B------:R-:W2:Y:S04]  /*497d0*/  LDL.LU R16, [R1+0x190] ;  /* 0x0001900001107983 */ /* 0x000ea80000300800 */
        /* <DEDUP_REMOVED lines=38> */
[----:B------:R-:W3:Y:S04]  /*49a40*/  LDL.LU R8, [R1+0x150] ;  /* 0x0001500001087983 */ /* 0x000ee80000300800 */
[----:B------:R-:W3:Y:S04]  /*49a50*/  LDL.LU R9, [R1+0x154] ;  /* 0x0001540001097983 */ /* 0x000ee80000300800 */
[----:B------:R-:W2:Y:S04]  /*49a60*/  LDL.LU R10, [R1+0x158] ;  /* 0x00015800010a7983 */ /* 0x000ea80000300800 */
[----:B------:R-:W2:Y:S01]  /*49a70*/  LDL.LU R11, [R1+0x15c] ;  /* 0x00015c00010b7983 */ /* 0x000ea20000300800 */
[C---:B----4-:R-:W-:Y:S03]  /*49a80*/  HMMA.16816.F32.BF16 R24, R12.reuse, R22, R24 ;  /* 0x000000160c18723c */ /* 0x050fe60000041818 */
[----:B--2---:R-:W-:Y:S04]  /*49a90*/  STL.64 [R1+0x3f18], R10 ;  /* 0x003f180a01007387 */ /* 0x004fe80000100a00 */
[----:B---3--:R0:W-:Y:S04]  /*49aa0*/  STL.64 [R1+0x3f10], R8 ;  /* 0x003f100801007387 */ /* 0x0081e80000100a00 */
[----:B0-----:R-:W2:Y:S04]  /*49ab0*/  LDL.LU R8, [R1+0x180] ;  /* 0x0001800001087983 */ /* 0x001ea80000300800 */
[----:B------:R-:W2:Y:S04]  /*49ac0*/  LDL.LU R9, [R1+0x184] ;  /* 0x0001840001097983 */ /* 0x000ea80000300800 */
[----:B------:R-:W2:Y:S04]  /*49ad0*/  LDL.LU R10, [R1+0x188] ;  /* 0x00018800010a7983 */ /* 0x000ea80000300800 */
[----:B------:R-:W2:Y:S04]  /*49ae0*/  LDL.LU R11, [R1+0x18c] ;  /* 0x00018c00010b7983 */ /* 0x000ea80000300800 */
[----:B------:R-:W-:Y:S04]  /*49af0*/  STL [R1+0x3ee0], R6 ;  /* 0x003ee00601007387 */ /* 0x000fe80000100800 */
[----:B------:R-:W-:Y:S04]  /*49b00*/  STL [R1+0x3edc], R7 ;  /* 0x003edc0701007387 */ /* 0x000fe80000100800 */
[----:B------:R-:W-:Y:S04]  /*49b10*/  STL [R1+0x3ed8], R2 ;  /* 0x003ed80201007387 */ /* 0x000fe80000100800 */
        /* <DEDUP_REMOVED lines=17> */
[----:B0-----:R0:W-:Y:S01]  /*49c30*/  STL [R1+0x7c], R19 ;  /* 0x00007c1301007387 */ /* 0x0011e20000100800 */
[----:B------:R-:W-:-:S02]  /*49c40*/  IMAD.MOV.U32 R2, RZ, RZ, R18 ;  /* 0x000000ffff027224 */ /* 0x000fc400078e0012 */
[----:B------:R-:W-:Y:S02]  /*49c50*/  IMAD.MOV.U32 R6, RZ, RZ, R16 ;  /* 0x000000ffff067224 */ /* 0x000fe400078e0010 */
[----:B------:R-:W-:Y:S01]  /*49c60*/  IMAD.MOV.U32 R7, RZ, RZ, R17 ;  /* 0x000000ffff077224 */ /* 0x000fe200078e0011 */
[----:B0-----:R-:W3:Y:S04]  /*49c70*/  LDL.LU.64 R18, [R1+0x3f68] ;  /* 0x003f680001127983 */ /* 0x001ee80000300a00 */
[----:B------:R-:W3:Y:S04]  /*49c80*/  LDL.LU.64 R16, [R1+0x3f60] ;  /* 0x003f600001107983 */ /* 0x000ee80000300a00 */
[----:B------:R-:W-:Y:S04]  /*49c90*/  STL.64 [R1+0x3ef0], R6 ;  /* 0x003ef00601007387 */ /* 0x000fe80000100a00 */
[----:B------:R0:W-:Y:S04]  /*49ca0*/  STL.64 [R1+0x3ee8], R4 ;  /* 0x003ee80401007387 */ /* 0x0001e80000100a00 */
[----:B0-----:R-:W4:Y:S04]  /*49cb0*/  LDL.LU R4, [R1+0x140] ;  /* 0x0001400001047983 */ /* 0x001f280000300800 */
[----:B------:R-:W4:Y:S04]  /*49cc0*/  LDL.LU R5, [R1+0x144] ;  /* 0x0001440001057983 */ /* 0x000f280000300800 */
[----:B------:R-:W4:Y:S04]  /*49cd0*/  LDL.LU R6, [R1+0x148] ;  /* 0x0001480001067983 */ /* 0x000f280000300800 */
[----:B------:R-:W4:Y:S01]  /*49ce0*/  LDL.LU R7, [R1+0x14c] ;  /* 0x00014c0001077983 */ /* 0x000f220000300800 */
[----:B---3--:R-:W-:Y:S03]  /*49cf0*/  HMMA.16816.F32.BF16 R12, R12, R26, R16 ;  /* 0x0000001a0c0c723c */ /* 0x008fe60000041810 */
[----:B------:R-:W3:Y:S04]  /*49d00*/  LDL.LU.64 R18, [R1+0x3f58] ;  /* 0x003f580001127983 */ /* 0x000ee80000300a00 */
[----:B------:R-:W3:-:S15]  /*49d10*/  LDL.LU.64 R16, [R1+0x3f50] ;  /* 0x003f500001107983 */ /* 0x000ede0000300a00 */
[----:B------:R-:W-:-:S01]  /*49d20*/  NOP ;  /* 0x0000000000007918 */ /* 0x000fc20000000000 */
[----:B------:R-:W-:Y:S04]  /*49d30*/  STL.64 [R1+0x2a0], R12 ;  /* 0x0002a00c01007387 */ /* 0x000fe80000100a00 */
[----:B------:R-:W-:Y:S04]  /*49d40*/  STL.64 [R1+0x2a8], R14 ;  /* 0x0002a80e01007387 */ /* 0x000fe80000100a00 */
[----:B------:R-:W0:Y:S04]  /*49d50*/  LDSM.16.MT88.4 R12, [R0+UR5+0x10300] ;  /* 0x01030005000c783b */ /* 0x000e280008004200 */
[----:B0-----:R-:W-:Y:S01]  /*49d60*/  STL.64 [R1+0x90], R12 ;  /* 0x0000900c01007387 */ /* 0x001fe20000100a00 */
[----:B------:R-:W-:-:S03]  /*49d70*/  IMAD.MOV.U32 R3, RZ, RZ, R15 ;  /* 0x000000ffff037224 */ /* 0x000fc600078e000f */
[----:B------:R0:W-:Y:S04]  /*49d80*/  STL [R1+0x98], R14 ;  /* 0x0000980e01007387 */ /* 0x0001e80000100800 */
[----:B0-----:R-:W3:Y:S04]  /*49d90*/  LDL.LU.64 R14, [R1+0x3f48] ;  /* 0x003f4800010e7983 */ /* 0x001ee80000300a00 */
[----:B------:R-:W3:Y:S04]  /*49da0*/  LDL.LU.64 R12, [R1+0x3f40] ;  /* 0x003f4000010c7983 */ /* 0x000ee80000300a00 */
[----:B------:R-:W-:Y:S01]  /*49db0*/  STL [R1+0x3de4], R3 ;  /* 0x003de40301007387 */ /* 0x000fe20000100800 */
        /* <DEDUP_REMOVED lines=12> */
[----:B0-----:R-:W3:Y:S04]  /*49e80*/  LDL.LU R12, [R1+0xc0] ;  /* 0x0000c000010c7983 */ /* 0x001ee80000300800 */
[----:B------:R-:W3:Y:S04]  /*49e90*/  LDL.LU R13, [R1+0xc4] ;  /* 0x0000c400010d7983 */ /* 0x000ee80000300800 */
[----:B-1----:R-:W3:Y:S04]  /*49ea0*/  LDL.LU R14, [R1+0xc8] ;  /* 0x0000c800010e7983 */ /* 0x002ee80000300800 */
[----:B------:R-:W3:Y:S01]  /*49eb0*/  LDL.LU R15, [R1+0xcc] ;  /* 0x0000cc00010f7983 */ /* 0x000ee20000300800 */
[----:B--2---:R-:W-:-:S15]  /*49ec0*/  HMMA.16816.F32.BF16 R8, R16, R22, R8 ;  /* 0x000000161008723c */ /* 0x004fde0000041808 */
[----:B------:R-:W-:-:S08]  /*49ed0*/  NOP ;  /* 0x0000000000007918 */ /* 0x000fd00000000000 */
[----:B------:R-:W-:Y:S04]  /*49ee0*/  STL.64 [R1+0x280], R8 ;  /* 0x0002800801007387 */ /* 0x000fe80000100a00 */
[----:B------:R0:W-:Y:S04]  /*49ef0*/  STL.64 [R1+0x288], R10 ;  /* 0x0002880a01007387 */ /* 0x0001e80000100a00 */
[----:B0-----:R-:W2:Y:S04]  /*49f00*/  LDL.LU.64 R10, [R1+0x3f18] ;  /* 0x003f1800010a7983 */ /* 0x001ea80000300a00 */
[----:B------:R-:W2:Y:S01]  /*49f10*/  LDL.LU.64 R8, [R1+0x3f10] ;  /* 0x003f100001087983 */ /* 0x000ea20000300a00 */
[----:B------:R-:W-:-:S02]  /*49f20*/  IMAD.MOV.U32 R22, RZ, RZ, R29 ;  /* 0x000000ffff167224 */ /* 0x000fc400078e001d */
[----:B------:R-:W-:Y:S01]  /*49f30*/  IMAD.MOV.U32 R23, RZ, RZ, R28 ;  /* 0x000000ffff177224 */ /* 0x000fe200078e001c */
[----:B------:R-:W4:Y:S04]  /*49f40*/  LDL.LU R29, [R1+0x3f0c] ;  /* 0x003f0c00011d7983 */ /* 0x000f280000300800 */
[----:B------:R-:W3:Y:S01]  /*49f50*/  LDL.LU R28, [R1+0x3f08] ;  /* 0x003f0800011c7983 */ /* 0x000ee20000300800 */
[----:B--2---:R-:W-:Y:S03]  /*49f60*/  HMMA.16816.F32.BF16 R16, R16, R26, R8 ;  /* 0x0000001a1010723c */ /* 0x004fe60000041808 */
[----:B------:R-:W2:Y:S04]  /*49f70*/  LDL.LU.64 R10, [R1+0x3f00] ;  /* 0x003f0000010a7983 */ /* 0x000ea80000300a00 */
[----:B------:R-:W2:-:S15]  /*49f80*/  LDL.LU.64 R8, [R1+0x3ef8] ;  /* 0x003ef80001087983 */ /* 0x000e9e0000300a00 */
[----:B------:R-:W-:-:S01]  /*49f90*/  NOP ;  /* 0x0000000000007918 */ /* 0x000fc20000000000 */
[----:B------:R0:W-:Y:S04]  /*49fa0*/  STL.64 [R1+0x270], R16 ;  /* 0x0002701001007387 */ /* 0x0001e80000100a00 */
[----:B------:R4:W-:Y:S04]  /*49fb0*/  STL.64 [R1+0x278], R18 ;  /* 0x0002781201007387 */ /* 0x0009e80000100a00 */
[----:B0-----:R-:W2:Y:S01]  /*49fc0*/  LDL.LU R16, [R1+0xf0] ;  /* 0x0000f00001107983 */ /* 0x001ea20000300800 */
[----:B----4-:R-:W-:-:S03]  /*49fd0*/  IMAD.MOV.U32 R18, RZ, RZ, R29 ;  /* 0x000000ffff127224 */ /* 0x010fc600078e001d */
[----:B------:R-:W4:Y:S01]  /*49fe0*/  LDL.LU R17, [R1+0xf4] ;  /* 0x0000f40001117983 */ /* 0x000f220000300800 */
[----:B---3--:R-:W-:Y:S01]  /*49ff0*/  IMAD.MOV.U32 R19, RZ, RZ, R28 ;  /* 0x000000ffff137224 */ /* 0x008fe200078e001c */
[----:B--2---:R-:W-:Y:S01]  /*4a000*/  HMMA.16816.F32.BF16 R4, R20, R8, R4 ;  /* 0x000000081404723c */ /* 0x004fe20000041804 */
[----:B------:R-:W-:Y:S02]  /*4a010*/  IMAD.MOV.U32 R26, RZ, RZ, R11 ;  /* 0x000000ffff1a7224 */ /* 0x000fe400078e000b */
[----:B------:R-:W-:-:S15]  /*4a020*/  IMAD.MOV.U32 R27, RZ, RZ, R10 ;  /* 0x000000ffff1b7224 */ /* 0x000fde00078e000a */
[----:B------:R-:W-:-:S06]  /*4a030*/  NOP ;  /* 0x0000000000007918 */ /* 0x000fcc0000000000 */
[----:B------:R-:W-:Y:S02]  /*4a040*/  IMAD.MOV.U32 R29, RZ, RZ, R6 ;  /* 0x000000ffff1d7224 */ /* 0x000fe400078e0006 */
[----:B------:R-:W-:Y:S02]  /*4a050*/  IMAD.MOV.U32 R28, RZ, RZ, R7 ;  /* 0x000000ffff1c7224 */ /* 0x000fe400078e0007 */
[----:B------:R-:W-:Y:S01]  /*4a060*/  IMAD.MOV.U32 R10, RZ, RZ, R4 ;  /* 0x000000ffff0a7224 */ /* 0x000fe200078e0004 */
[----:B------:R-:W2:Y:S01]  /*4a070*/  LDL.LU.64 R6, [R1+0x3ef0] ;  /* 0x003ef00001067983 */ /* 0x000ea20000300a00 */
[----:B------:R-:W-:-:S03]  /*4a080*/  IMAD.MOV.U32 R11, RZ, RZ, R5 ;  /* 0x000000ffff0b7224 */ /* 0x000fc600078e0005 */
[----:B------:R-:W4:Y:S04]  /*4a090*/  LDL.LU.64 R4, [R1+0x3ee8] ;  /* 0x003ee80001047983 */ /* 0x000f280000300a00 */
[----:B------:R-:W-:Y:S04]  /*4a0a0*/  STL [R1+0x3df4], R28 ;  /* 0x003df41c01007387 */ /* 0x000fe80000100800 */
[----:B------:R-:W-:Y:S04]  /*4a0b0*/  STL [R1+0x3df0], R29 ;  /* 0x003df01d01007387 */ /* 0x000fe80000100800 */
[----:B------:R-:W-:Y:S04]  /*4a0c0*/  STL [R1+0x3dec], R11 ;  /* 0x003dec0b01007387 */ /* 0x000fe80000100800 */
[----:B------:R-:W-:Y:S01]  /*4a0d0*/  STL [R1+0x3de8], R10 ;  /* 0x003de80a01007387 */ /* 0x000fe20000100800 */
[----:B----4-:R-:W-:Y:S06]  /*4a0e0*/  HMMA.16816.F32.BF16 R20, R20, R4, R16 ;  /* 0x000000041414723c */ /* 0x010fec0000041810 */
[----:B------:R-:W-:Y:S01]  /*4a0f0*/  HMMA.16816.F32.BF16 R16, R24, R8, R12 ;  /* 0x000000081810723c */ /* 0x000fe2000004180c */
[----:B------:R-:W0:Y:S04]  /*4a100*/  LDSM.16.MT88.4 R12, [R0+UR5+0x10380] ;  /* 0x01038005000c783b */ /* 0x000e280008004200 */
[----:B------:R-:W-:-:S12]  /*4a110*/  STL.64 [R1+0x3ec0], R4 ;  /* 0x003ec00401007387 */ /* 0x000fd80000100a00 */
[----:B------:R-:W-:Y:S04]  /*4a120*/  STL.64 [R1+0x250], R20 ;  /* 0x0002501401007387 */ /* 0x000fe80000100a00 */
[----:B------:R0:W-:Y:S04]  /*4a130*/  STL.64 [R1+0x258], R22 ;  /* 0x0002581601007387 */ /* 0x0001e80000100a00 */
[----:B------:R-:W-:Y:S04]  /*4a140*/  STL.64 [R1+0x220], R16 ;  /* 0x0002201001007387 */ /* 0x000fe80000100a00 */
[----:B------:R-:W-:Y:S01]  /*4a150*/  STL.64 [R1+0x228], R18 ;  /* 0x0002281201007387 */ /* 0x000fe20000100a00 */
[----:B0-----:R-:W-:-:S02]  /*4a160*/  IMAD.MOV.U32 R23, RZ, RZ, R14 ;  /* 0x000000ffff177224 */ /* 0x001fc400078e000e */
[----:B------:R-:W-:Y:S02]  /*4a170*/  IMAD.MOV.U32 R22, RZ, RZ, R15 ;  /* 0x000000ffff167224 */ /* 0x000fe400078e000f */
[----:B------:R-:W-:Y:S02]  /*4a180*/  IMAD.MOV.U32 R21, RZ, RZ, R12 ;  /* 0x000000ffff157224 */ /* 0x000fe400078e000c */
[----:B------:R-:W-:Y:S01]  /*4a190*/  IMAD.MOV.U32 R20, RZ, RZ, R13 ;  /* 0x000000ffff147224 */ /* 0x000fe200078e000d */
[----:B------:R-:W-:Y:S01]  /*4a1a0*/  STL.64 [R1+0x3e08], R22 ;  /* 0x003e081601007387 */ /* 0x000fe20000100a00 */
[----:B--2---:R-:W-:Y:S02]  /*4a1b0*/  IMAD.MOV.U32 R12, RZ, RZ, R6 ;  /* 0x000000ffff0c7224 */ /* 0x004fe400078e0006 */
[----:B------:R-:W-:Y:S01]  /*4a1c0*/  IMAD.MOV.U32 R13, RZ, RZ, R7 ;  /* 0x000000ffff0d7224 */ /* 0x000fe200078e0007 */
[----:B------:R-:W-:Y:S01]  /*4a1d0*/  STL.64 [R1+0x3e00], R20 ;  /* 0x003e001401007387 */ /* 0x000fe20000100a00 */
[----:B------:R-:W-:-:S03]  /*4a1e0*/  IMAD.MOV.U32 R14, RZ, RZ, R2 ;  /* 0x000000ffff0e7224 */ /* 0x000fc600078e0002 */
[----:B------:R-:W2:Y:S04]  /*4a1f0*/  LDL.LU R6, [R1+0x3ee0] ;  /* 0x003ee00001067983 */ /* 0x000ea80000300800 */
[----:B------:R-:W3:Y:S04]  /*4a200*/  LDL.LU R7, [R1+0x3edc] ;  /* 0x003edc0001077983 */ /* 0x000ee80000300800 */
[----:B------:R-:W4:Y:S04]  /*4a210*/  LDL.LU R2, [R1+0x3ed8] ;  /* 0x003ed80001027983 */ /* 0x000f280000300800 */
[----:B------:R-:W2:Y:S04]  /*4a220*/  LDL.LU R15, [R1+0x7c] ;  /* 0x00007c00010f7983 */ /* 0x000ea80000300800 */
[----:B--2---:R-:W-:Y:S04]  /*4a230*/  STL.64 [R1+0x3e28], R14 ;  /* 0x003e280e01007387 */ /* 0x004fe80000100a00 */
[----:B------:R0:W-:Y:S04]  /*4a240*/  STL.64 [R1+0x3e20], R12 ;  /* 0x003e200c01007387 */ /* 0x0001e80000100a00 */
[----:B0-----:R-:W2:Y:S01]  /*4a250*/  LDL.LU R12, [R1+0x40] ;  /* 0x00004000010c7983 */ /* 0x001ea20000300800 */
[----:B---3--:R-:W-:-:S02]  /*4a260*/  IMAD.MOV.U32 R14, RZ, RZ, R7 ;  /* 0x000000ffff0e7224 */ /* 0x008fc400078e0007 */
[----:B----4-:R-:W-:Y:S02]  /*4a270*/  IMAD.MOV.U32 R15, RZ, RZ, R2 ;  /* 0x000000ffff0f7224 */ /* 0x010fe400078e0002 */
[----:B------:R-:W-:Y:S02]  /*4a280*/  IMAD.MOV.U32 R13, RZ, RZ, R6 ;  /* 0x000000ffff0d7224 */ /* 0x000fe400078e0006 */
[----:B------:R-:W3:Y:S04]  /*4a290*/  LDL.LU R6, [R1+0x3ed4] ;  /* 0x003ed40001067983 */ /* 0x000ee80000300800 */
[----:B------:R-:W4:Y:S04]  /*4a2a0*/  LDL.LU R7, [R1+0x3ed0] ;  /* 0x003ed00001077983 */ /* 0x000f280000300800 */
[----:B------:R-:W3:Y:S04]  /*4a2b0*/  LDL.LU R2, [R1+0x3ecc] ;  /* 0x003ecc0001027983 */ /* 0x000ee80000300800 */
[----:B------:R-:W-:Y:S04]  /*4a2c0*/  STL.64 [R1+0x3e58], R14 ;  /* 0x003e580e01007387 */ /* 0x000fe80000100a00 */
[----:B--2---:R-:W-:Y:S04]  /*4a2d0*/  STL.64 [R1+0x3e50], R12 ;  /* 0x003e500c01007387 */ /* 0x004fe80000100a00 */
        /* <DEDUP_REMOVED lines=10> */
[----:B------:R-:W3:Y:S04]  /*4a380*/  LDL.LU R12, [R1+0x50] ;  /* 0x00005000010c7983 */ /* 0x000ee80000300800 */
[----:B------:R-:W3:Y:S04]  /*4a390*/  LDL.LU R13, [R1+0x54] ;  /* 0x00005400010d7983 */ /* 0x000ee80000300800 */
[----:B------:R-:W2:Y:S04]  /*4a3a0*/  LDL.LU R14, [R1+0x58] ;  /* 0x00005800010e7983 */ /* 0x000ea80000300800 */
[----:B------:R-:W2:Y:S04]  /*4a3b0*/  LDL.LU R15, [R1+0x5c] ;  /* 0x00005c00010f7983 */ /* 0x000ea80000300800 */
[----:B--2---:R-:W-:Y:S04]  /*4a3c0*/  STL.64 [R1+0x3e88], R14 ;  /* 0x003e880e01007387 */ /* 0x004fe80000100a00 */
[----:B---3--:R-:W-:Y:S04]  /*4a3d0*/  STL.64 [R1+0x3e80], R12 ;  /* 0x003e800c01007387 */ /* 0x008fe80000100a00 */
[----:B----4-:R-:W-:Y:S04]  /*4a3e0*/  STL.64 [R1+0x3e38], R22 ;  /* 0x003e381601007387 */ /* 0x010fe80000100a00 */
[----:B------:R0:W-:Y:S04]  /*4a3f0*/  STL.64 [R1+0x3e30], R20 ;  /* 0x003e301401007387 */ /* 0x0001e80000100a00 */
[----:B0-----:R-:W2:Y:S04]  /*4a400*/  LDL.LU R20, [R1+0xb0] ;  /* 0x0000b00001147983 */ /* 0x001ea80000300800 */
[----:B------:R-:W2:Y:S04]  /*4a410*/  LDL.LU R21, [R1+0xb4] ;  /* 0x0000b40001157983 */ /* 0x000ea80000300800 */
[----:B------:R-:W3:Y:S04]  /*4a420*/  LDL.LU R22, [R1+0xb8] ;  /* 0x0000b80001167983 */ /* 0x000ee80000300800 */
[----:B------:R-:W3:Y:S04]  /*4a430*/  LDL.LU R23, [R1+0xbc] ;  /* 0x0000bc0001177983 */ /* 0x000ee80000300800 */
[----:B------:R-:W4:Y:S01]  /*4a440*/  LDL.LU R12, [R1+0x60] ;  /* 0x00006000010c7983 */ /* 0x000f220000300800 */
[----:B------:R-:W-:-:S02]  /*4a450*/  IMAD.MOV.U32 R14, RZ, RZ, R7 ;  /* 0x000000ffff0e7224 */ /* 0x000fc400078e0007 */
[----:B------:R-:W-:Y:S02]  /*4a460*/  IMAD.MOV.U32 R15, RZ, RZ, R6 ;  /* 0x000000ffff0f7224 */ /* 0x000fe400078e0006 */
[----:B------:R-:W-:Y:S02]  /*4a470*/  IMAD.MOV.U32 R13, RZ, RZ, R2 ;  /* 0x000000ffff0d7224 */ /* 0x000fe400078e0002 */
[----:B------:R-:W2:Y:S04]  /*4a480*/  LDL.LU R2, [R1+0x3ec8] ;  /* 0x003ec80001027983 */ /* 0x000ea80000300800 */
[----:B------:R-:W-:Y:S04]  /*4a490*/  STL.64 [R1+0x3eb8], R14 ;  /* 0x003eb80e01007387 */ /* 0x000fe80000100a00 */
[----:B----4-:R-:W-:Y:S04]  /*4a4a0*/  STL.64 [R1+0x3eb0], R12 ;  /* 0x003eb00c01007387 */ /* 0x010fe80000100a00 */
[----:B---3--:R-:W-:Y:S04]  /*4a4b0*/  STL.64 [R1+0x3e48], R22 ;  /* 0x003e481601007387 */ /* 0x008fe80000100a00 */
[----:B--2---:R0:W-:Y:S04]  /*4a4c0*/  STL.64 [R1+0x3e40], R20 ;  /* 0x003e401401007387 */ /* 0x0041e80000100a00 */
[----:B------:R-:W1:Y:S04]  /*4a4d0*/  LDSM.16.MT88.4 R4, [R2+UR5+0x10000] ;  /* 0x010000050204783b */ /* 0x000e680008004200 */
        /* <DEDUP_REMOVED lines=24> */
[----:B------:R-:W0:Y:S04]  /*4a660*/  LDSM.16.MT88.4 R4, [R2+UR5+0x10080] ;  /* 0x010080050204783b */ /* 0x000e280008004200 */
[----:B---3--:R-:W-:Y:S04]  /*4a670*/  STL.64 [R1+0x3e98], R22 ;  /* 0x003e981601007387 */ /* 0x008fe80000100a00 */
[----:B--2---:R1:W-:Y:S04]  /*4a680*/  STL.64 [R1+0x3e90], R20 ;  /* 0x003e901401007387 */ /* 0x0043e80000100a00 */
[----:B-1----:R-:W2:Y:S04]  /*4a690*/  LDL.LU R20, [R1+0x110] ;  /* 0x0001100001147983 */ /* 0x002ea80000300800 */
        /* <DEDUP_REMOVED lines=12> */
[----:B------:R-:W4:Y:S02]  /*4a760*/  LDL.LU.64 R4, [R1+0x3ec0] ;  /* 0x003ec00001047983 */ /* 0x000f240000300a00 */
[----:B----4-:R-:W-:Y:S02]  /*4a770*/  HMMA.16816.F32.BF16 R24, R24, R4, R12 ;  /* 0x000000041818723c */ /* 0x010fe4000004180c */
        /* <DEDUP_REMOVED lines=37> */
[----:B------:R-:W2:Y:S01]  /*4a9d0*/  LDL.LU.64 R12, [R1+0x3e50] ;  /* 0x003e5000010c7983 */ /* 0x000ea20000300a00 */
[----:B------:R-:W-:-:S02]  /*4a9e0*/  IMAD.MOV.U32 R17, RZ, RZ, R6 ;  /* 0x000000ffff117224 */ /* 0x000fc400078e0006 */
[----:B------:R-:W-:Y:S01]  /*4a9f0*/  IMAD.MOV.U32 R16, RZ, RZ, R7 ;  /* 0x000000ffff107224 */ /* 0x000fe200078e0007 */
[----:B--2---:R-:W-:-:S15]  /*4aa00*/  HMMA.16816.F32.BF16 R20, R12, R8, R20 ;  /* 0x000000080c14723c */ /* 0x004fde0000041814 */
[----:B------:R-:W-:-:S08]  /*4aa10*/  NOP ;  /* 0x0000000000007918 */ /* 0x000fd00000000000 */
[----:B------:R0:W-:Y:S01]  /*4aa20*/  STL.64 [R1+0x100], R20 ;  /* 0x0001001401007387 */ /* 0x0001e20000100a00 */
[----:B------:R-:W-:Y:S02]  /*4aa30*/  IMAD.MOV.U32 R6, RZ, RZ, R22 ;  /* 0x000000ffff067224 */ /* 0x000fe400078e0016 */
[----:B------:R-:W-:Y:S02]  /*4aa40*/  IMAD.MOV.U32 R7, RZ, RZ, R23 ;  /* 0x000000ffff077224 */ /* 0x000fe400078e0017 */
[----:B------:R-:W2:Y:S04]  /*4aa50*/  LDL.LU.64 R22, [R1+0x3e48] ;  /* 0x003e480001167983 */ /* 0x000ea80000300a00 */
[----:B0-----:R-:W2:Y:S04]  /*4aa60*/  LDL.LU.64 R20, [R1+0x3e40] ;  /* 0x003e400001147983 */ /* 0x001ea80000300a00 */
[----:B------:R-:W-:Y:S04]  /*4aa70*/  STL [R1+0x3c4c], R7 ;  /* 0x003c4c0701007387 */ /* 0x000fe80000100800 */
[----:B------:R-:W-:Y:S01]  /*4aa80*/  STL [R1+0x3c48], R6 ;  /* 0x003c480601007387 */ /* 0x000fe20000100800 */
[----:B--2---:R-:W-:Y:S03]  /*4aa90*/  HMMA.16816.F32.BF16 R12, R12, R4, R20 ;  /* 0x000000040c0c723c */ /* 0x004fe60000041814 */
[----:B------:R-:W2:Y:S04]  /*4aaa0*/  LDL.LU.64 R22, [R1+0x3e38] ;  /* 0x003e380001167983 */ /* 0x000ea80000300a00 */
[----:B------:R-:W2:-:S15]  /*4aab0*/  LDL.LU.64 R20, [R1+0x3e30] ;  /* 0x003e300001147983 */ /* 0x000e9e0000300a00 */
[----:B------:R-:W-:-:S01]  /*4aac0*/  NOP ;  /* 0x0000000000007918 */ /* 0x000fc20000000000 */
[----:B------:R-:W-:Y:S04]  /*4aad0*/  STL.64 [R1+0xb0], R12 ;  /* 0x0000b00c01007387 */ /* 0x000fe80000100a00 */
[----:B------:R-:W-:Y:S04]  /*4aae0*/  STL.64 [R1+0xb8], R14 ;  /* 0x0000b80e01007387 */ /* 0x000fe80000100a00 */
[----:B------:R-:W0:Y:S02]  /*4aaf0*/  LDSM.16.MT88.4 R12, [R2+UR5+0x10180] ;  /* 0x01018005020c783b */ /* 0x000e240008004200 */
[----:B0-----:R-:W-:-:S02]  /*4ab00*/  IMAD.MOV.U32 R7, RZ, RZ, R14 ;  /* 0x000000ffff077224 */ /* 0x001fc400078e000e */
[----:B------:R-:W-:Y:S02]  /*4ab10*/  IMAD.MOV.U32 R6, RZ, RZ, R15 ;  /* 0x000000ffff067224 */ /* 0x000fe400078e000f */
[----:B------:R-:W-:Y:S01]  /*4ab20*/  IMAD.MOV.U32 R0, RZ, RZ, R12 ;  /* 0x000000ffff007224 */ /* 0x000fe200078e000c */
        /* <DEDUP_REMOVED lines=11> */
[----:B------:R-:W3:-:S15]  /*4abe0*/  LDL.LU.64 R20, [R1+0x3e00] ;  /* 0x003e000001147983 */ /* 0x000ede0000300a00 */
[----:B------:R-:W-:-:S02]  /*4abf0*/  NOP ;  /* 0x0000000000007918 */ /* 0x000fc40000000000 */
[----:B------:R-:W-:Y:S04]  /*4ac00*/  STL.64 [R1+0xf0], R12 ;  /* 0x0000f00c01007387 */ /* 0x000fe80000100a00 */
[----:B------:R-:W-:Y:S04]  /*4ac10*/  STL.64 [R1+0xf8], R14 ;  /* 0x0000f80e01007387 */ /* 0x000fe80000100a00 */
[----:B------:R-:W0:Y:S04]  /*4ac20*/  LDSM.16.MT88.4 R12, [R2+UR5+0x10200] ;  /* 0x01020005020c783b */ /* 0x000e280008004200 */
[----:B0-----:R0:W-:Y:S04]  /*4ac30*/  STL.64 [R1+0x3cf0], R14 ;  /* 0x003cf00e01007387 */ /* 0x0011e80000100a00 */
[----:B------:R1:W-:Y:S01]  /*4ac40*/  STL.64 [R1+0x3ce8], R12 ;  /* 0x003ce80c01007387 */ /* 0x0003e20000100a00 */
[----:B0-----:R-:W-:-:S02]  /*4ac50*/  IMAD.MOV.U32 R14, RZ, RZ, R7 ;  /* 0x000000ffff0e7224 */ /* 0x001fc400078e0007 */
[----:B------:R-:W-:Y:S02]  /*4ac60*/  IMAD.MOV.U32 R15, RZ, RZ, R6 ;  /* 0x000000ffff0f7224 */ /* 0x000fe400078e0006 */
[----:B-1----:R-:W-:Y:S02]  /*4ac70*/  IMAD.MOV.U32 R12, RZ, RZ, R0 ;  /* 0x000000ffff0c7224 */ /* 0x002fe400078e0000 */
[----:B------:R-:W-:Y:S01]  /*4ac80*/  IMAD.MOV.U32 R13, RZ, RZ, R28 ;  /* 0x000000ffff0d7224 */ /* 0x000fe200078e001c */
[----:B------:R-:W4:Y:S04]  /*4ac90*/  LDL.LU R0, [R1+0x3df8] ;  /* 0x003df80001007983 */ /* 0x000f280000300800 */
[----:B------:R-:W4:Y:S04]  /*4aca0*/  LDL.LU R28, [R1+0x3df4] ;  /* 0x003df400011c7983 */ /* 0x000f280000300800 */
[----:B------:R-:W-:Y:S04]  /*4acb0*/  STL.64 [R1+0x3d20], R14 ;  /* 0x003d200e01007387 */ /* 0x000fe80000100a00 */
[----:B------:R0:W-:Y:S04]  /*4acc0*/  STL.64 [R1+0x3d18], R12 ;  /* 0x003d180c01007387 */ /* 0x0001e80000100a00 */
[----:B0-----:R-:W2:Y:S04]  /*4acd0*/  LDL.LU R12, [R1+0x230] ;  /* 0x00023000010c7983 */ /* 0x001ea80000300800 */
[----:B------:R-:W2:Y:S04]  /*4ace0*/  LDL.LU R13, [R1+0x234] ;  /* 0x00023400010d7983 */ /* 0x000ea80000300800 */
[----:B------:R-:W3:Y:S04]  /*4acf0*/  LDL.LU R14, [R1+0x238] ;  /* 0x00023800010e7983 */ /* 0x000ee80000300800 */
[----:B------:R-:W3:Y:S04]  /*4ad00*/  LDL.LU R15, [R1+0x23c] ;  /* 0x00023c00010f7983 */ /* 0x000ee80000300800 */
[----:B---3--:R0:W-:Y:S04]  /*4ad10*/  STL.64 [R1+0x3d30], R14 ;  /* 0x003d300e01007387 */ /* 0x0081e80000100a00 */
[----:B--2---:R1:W-:Y:S01]  /*4ad20*/  STL.64 [R1+0x3d28], R12 ;  /* 0x003d280c01007387 */ /* 0x0043e20000100a00 */
[----:B0-----:R-:W-:-:S02]  /*4ad30*/  IMAD.MOV.U32 R14, RZ, RZ, R17 ;  /* 0x000000ffff0e7224 */ /* 0x001fc400078e0011 */
[----:B------:R-:W-:Y:S02]  /*4ad40*/  IMAD.MOV.U32 R15, RZ, RZ, R16 ;  /* 0x000000ffff0f7224 */ /* 0x000fe400078e0010 */
[----:B-1----:R-:W-:Y:S02]  /*4ad50*/  IMAD.MOV.U32 R12, RZ, RZ, R19 ;  /* 0x000000ffff0c7224 */ /* 0x002fe400078e0013 */
[----:B------:R-:W-:Y:S02]  /*4ad60*/  IMAD.MOV.U32 R13, RZ, RZ, R18 ;  /* 0x000000ffff0d7224 */ /* 0x000fe400078e0012 */
[----:B------:R-:W0:Y:S04]  /*4ad70*/  LDSM.16.MT88.4 R16, [R2+UR5+0x10280] ;  /* 0x010280050210783b */ /* 0x000e280008004200 */
[----:B------:R-:W-:Y:S04]  /*4ad80*/  STL.64 [R1+0x3d60], R14 ;  /* 0x003d600e01007387 */ /* 0x000fe80000100a00 */
[----:B------:R-:W-:Y:S04]  /*4ad90*/  STL.64 [R1+0x3d58], R12 ;  /* 0x003d580c01007387 */ /* 0x000fe80000100a00 */
[----:B0-----:R-:W-:Y:S04]  /*4ada0*/  STL.64 [R1+0x3cd0], R18 ;  /* 0x003cd01201007387 */ /* 0x001fe80000100a00 */
[----:B------:R0:W-:Y:S04]  /*4adb0*/  STL.64 [R1+0x3cc8], R16 ;  /* 0x003cc81001007387 */ /* 0x0001e80000100a00 */
        /* <DEDUP_REMOVED lines=8> */
[----:B------:R-:W-:Y:S02]  /*4ae40*/  IMAD.MOV.U32 R13, RZ, RZ, R11 ;  /* 0x000000ffff0d7224 */ /* 0x000fe400078e000b */
[----:B------:R-:W4:Y:S04]  /*4ae50*/  LDL.LU R11, [R1+0x3dec] ;  /* 0x003dec00010b7983 */ /* 0x000f280000300800 */
[----:B------:R-:W4:Y:S04]  /*4ae60*/  LDL.LU R10, [R1+0x3de8] ;  /* 0x003de800010a7983 */ /* 0x000f280000300800 */
[----:B------:R-:W4:Y:S04]  /*4ae70*/  LDL.LU R3, [R1+0x3de4] ;  /* 0x003de40001037983 */ /* 0x000f280000300800 */
[----:B------:R-:W-:Y:S04]  /*4ae80*/  STL.64 [R1+0x3d90], R14 ;  /* 0x003d900e01007387 */ /* 0x000fe80000100a00 */
[----:B------:R-:W-:Y:S04]  /*4ae90*/  STL.64 [R1+0x3d88], R12 ;  /* 0x003d880c01007387 */ /* 0x000fe80000100a00 */
        /* <DEDUP_REMOVED lines=14> */
[----:B------:R-:W3:Y:S04]  /*4af80*/  LDL.LU R18, [R1+0x218] ;  /* 0x0002180001127983 */ /* 0x000ee80000300800 */
[----:B------:R-:W3:Y:S04]  /*4af90*/  LDL.LU R19, [R1+0x21c] ;  /* 0x00021c0001137983 */ /* 0x000ee80000300800 */
[----:B------:R-:W2:Y:S04]  /*4afa0*/  LDL.LU R21, [R1+0x3de0] ;  /* 0x003de00001157983 */ /* 0x000ea80000300800 */
[----:B------:R-:W2:Y:S04]  /*4afb0*/  LDL.LU R20, [R1+0x3ddc] ;  /* 0x003ddc0001147983 */ /* 0x000ea80000300800 */
[----:B------:R4:W-:Y:S04]  /*4afc0*/  STL.64 [R1+0x3dc0], R14 ;  /* 0x003dc00e01007387 */ /* 0x0009e80000100a00 */
[----:B------:R0:W-:Y:S01]  /*4afd0*/  STL.64 [R1+0x3db8], R12 ;  /* 0x003db80c01007387 */ /* 0x0001e20000100a00 */
[----:B----4-:R-:W-:-:S03]  /*4afe0*/  IMAD.MOV.U32 R15, RZ, RZ, R3 ;  /* 0x000000ffff0f7224 */ /* 0x010fc600078e0003 */
[----:B0-----:R-:W4:Y:S04]  /*4aff0*/  LDL.LU R12, [R1+0x90] ;  /* 0x00009000010c7983 */ /* 0x001f280000300800 */
[----:B------:R-:W4:Y:S04]  /*4b000*/  LDL.LU R13, [R1+0x94] ;  /* 0x00009400010d7983 */ /* 0x000f280000300800 */
        /* <DEDUP_REMOVED lines=43> */
[----:B------:R-:W-:Y:S02]  /*4b2c0*/  IMAD.MOV.U32 R21, RZ, RZ, R26 ;  /* 0x000000ffff157224 */ /* 0x000fe400078e001a */
[----:B------:R-:W0:Y:S04]  /*4b2d0*/  LDSM.16.MT88.4 R24, [R2+UR5+0x10380] ;  /* 0x010380050218783b */ /* 0x000e280008004200 */
[----:B0-----:R-:W-:Y:S04]  /*4b2e0*/  STL.64 [R1+0x3c90], R26 ;  /* 0x003c901a01007387 */ /* 0x001fe80000100a00 */
[----:B------:R0:W-:Y:S04]  /*4b2f0*/  STL.64 [R1+0x3c88], R24 ;  /* 0x003c881801007387 */ /* 0x0001e80000100a00 */
[----:B0-----:R-:W3:Y:S04]  /*4b300*/  LDL.LU R24, [R1+0x2e0] ;  /* 0x0002e00001187983 */ /* 0x001ee80000300800 */
[----:B------:R-:W3:Y:S04]  /*4b310*/  LDL.LU R25, [R1+0x2e4] ;  /* 0x0002e40001197983 */ /* 0x000ee80000300800 */
[----:B------:R-:W3:Y:S04]  /*4b320*/  LDL.LU R26, [R1+0x2e8] ;  /* 0x0002e800011a7983 */ /* 0x000ee80000300800 */
[----:B------:R-:W-:Y:S01]  /*4b330*/  STL [R1+0x3c50], R2 ;  /* 0x003c500201007387 */ /* 0x000fe20000100800 */
[----:B--2---:R-:W-:Y:S03]  /*4b340*/  HMMA.16816.F32.BF16 R12, R12, R4, R16 ;  /* 0x000000040c0c723c */ /* 0x004fe60000041810 */
[----:B------:R-:W2:Y:S04]  /*4b350*/  LDL.LU.64 R18, [R1+0x3dd0] ;  /* 0x003dd00001127983 */ /* 0x000ea80000300a00 */
[----:B------:R-:W2:-:S15]  /*4b360*/  LDL.LU.64 R16, [R1+0x3dc8] ;  /* 0x003dc80001107983 */ /* 0x000e9e0000300a00 */
[----:B------:R-:W-:-:S01]  /*4b370*/  NOP ;  /* 0x0000000000007918 */ /* 0x000fc20000000000 */
        /* <DEDUP_REMOVED lines=62> */
[----:B0-----:R-:W-:Y:S04]  /*4b760*/  STL.64 [R1+0x20], R12 ;  /* 0x0000200c01007387 */ /* 0x001fe80000100a00 */
[----:B------:R0:W-:Y:S04]  /*4b770*/  STL.64 [R1+0x28], R14 ;  /* 0x0000280e01007387 */ /* 0x0001e80000100a00 */
[----:B0-----:R-:W2:Y:S04]  /*4b780*/  LDL.LU.64 R14, [R1+0x3d20] ;  /* 0x003d2000010e7983 */ /* 0x001ea80000300a00 */
[----:B------:R-:W2:Y:S01]  /*4b790*/  LDL.LU.64 R12, [R1+0x3d18] ;  /* 0x003d1800010c7983 */ /* 0x000ea20000300a00 */
[----:B------:R-:W-:-:S07]  /*4b7a0*/  IMAD.MOV.U32 R27, RZ, RZ, R3 ;  /* 0x000000ffff1b7224 */ /* 0x000fce00078e0003 */
[----:B---3--:R-:W-:Y:S01]  /*4b7b0*/  HMMA.16816.F32.BF16 R24, R20, R4, R24 ;  /* 0x000000041418723c */ /* 0x008fe20000041818 */
[----:B------:R-:W0:-:S15]  /*4b7c0*/  LDSM.16.MT88.4 R20, [R0+UR5+0x14180] ;  /* 0x014180050014783b */ /* 0x000e1e0008004200 */
[----:B------:R-:W-:-:S07]  /*4b7d0*/  NOP ;  /* 0x0000000000007918 */ /* 0x000fce0000000000 */
[----:B------:R1:W-:Y:S04]  /*4b7e0*/  STL.64 [R1+0x170], R24 ;  /* 0x0001701801007387 */ /* 0x0003e80000100a00 */
[----:B------:R3:W-:Y:S01]  /*4b7f0*/  STL.64 [R1+0x178], R26 ;  /* 0x0001781a01007387 */ /* 0x0007e20000100a00 */
[----:B--2---:R-:W-:-:S15]  /*4b800*/  HMMA.16816.F32.BF16 R16, R12, R8, R16 ;  /* 0x000000080c10723c */ /* 0x004fde0000041810 */
[----:B------:R-:W-:-:S08]  /*4b810*/  NOP ;  /* 0x0000000000007918 */ /* 0x000fd00000000000 */
[----:B------:R2:W-:Y:S04]  /*4b820*/  STL.64 [R1+0x1c0], R16 ;  /* 0x0001c01001007387 */ /* 0x0005e80000100a00 */
[----:B0-----:R-:W-:Y:S04]  /*4b830*/  STL.64 [R1+0x10], R20 ;  /* 0x0000101401007387 */ /* 0x001fe80000100a00 */
[----:B------:R-:W-:Y:S04]  /*4b840*/  STL.64 [R1+0x18], R22 ;  /* 0x0000181601007387 */ /* 0x000fe80000100a00 */
[----:B------:R0:W-:Y:S04]  /*4b850*/  STL [R1+0x1c8], R18 ;  /* 0x0001c81201007387 */ /* 0x0001e80000100800 */
[----:B------:R-:W-:Y:S04]  /*4b860*/  STL.64 [R1+0x3d10], R14 ;  /* 0x003d100e01007387 */ /* 0x000fe80000100a00 */
[----:B------:R-:W-:Y:S04]  /*4b870*/  STL.64 [R1+0x3d08], R12 ;  /* 0x003d080c01007387 */ /* 0x000fe80000100a00 */
[----:B------:R-:W-:Y:S04]  /*4b880*/  STL.64 [R1+0x3d00], R10 ;  /* 0x003d000a01007387 */ /* 0x000fe80000100a00 */
[----:B------:R4:W-:Y:S04]  /*4b890*/  STL.64 [R1+0x3cf8], R8 ;  /* 0x003cf80801007387 */ /* 0x0009e80000100a00 */
[----:B-1----:R-:W4:Y:S04]  /*4b8a0*/  LDL.LU R24, [R1+0x240] ;  /* 0x0002400001187983 */ /* 0x002f280000300800 */
[----:B------:R-:W4:Y:S04]  /*4b8b0*/  LDL.LU R25, [R1+0x244] ;  /* 0x0002440001197983 */ /* 0x000f280000300800 */
[----:B---3--:R-:W3:Y:S01]  /*4b8c0*/  LDL.LU R26, [R1+0x248] ;  /* 0x00024800011a7983 */ /* 0x008ee20000300800 */
[----:B------:R-:W-:-:S03]  /*4b8d0*/  IMAD.MOV.U32 R3, RZ, RZ, R19 ;  /* 0x000000ffff037224 */ /* 0x000fc600078e0013 */
[----:B------:R-:W3:Y:S04]  /*4b8e0*/  LDL.LU R27, [R1+0x24c] ;  /* 0x00024c00011b7983 */ /* 0x000ee80000300800 */
[----:B--2---:R-:W2:Y:S04]  /*4b8f0*/  LDL.LU R16, [R1+0x2c0] ;  /* 0x0002c00001107983 */ /* 0x004ea80000300800 */
[----:B------:R-:W2:Y:S04]  /*4b900*/  LDL.LU R17, [R1+0x2c4] ;  /* 0x0002c40001117983 */ /* 0x000ea80000300800 */
[----:B0-----:R-:W3:Y:S04]  /*4b910*/  LDL.LU R18, [R1+0x2c8] ;  /* 0x0002c80001127983 */ /* 0x001ee80000300800 */
[----:B------:R-:W3:Y:S04]  /*4b920*/  LDL.LU R19, [R1+0x2cc] ;  /* 0x0002cc0001137983 */ /* 0x000ee80000300800 */
[----:B----4-:R-:W4:Y:S04]  /*4b930*/  LDL.LU R8, [R1+0x2d0] ;  /* 0x0002d00001087983 */ /* 0x010f280000300800 */
[----:B------:R-:W4:Y:S04]  /*4b940*/  LDL.LU R9, [R1+0x2d4] ;  /* 0x0002d40001097983 */ /* 0x000f280000300800 */
[----:B------:R-:W4:Y:S04]  /*4b950*/  LDL.LU R10, [R1+0x2d8] ;  /* 0x0002d800010a7983 */ /* 0x000f280000300800 */
[----:B------:R-:W4:Y:S04]  /*4b960*/  LDL.LU R11, [R1+0x2dc] ;  /* 0x0002dc00010b7983 */ /* 0x000f280000300800 */
[----:B------:R-:W0:Y:S04]  /*4b970*/  LDSM.16.MT88.4 R12, [R0+UR5+0x14200] ;  /* 0x01420005000c783b */ /* 0x000e280008004200 */
[----:B---3--:R-:W-:Y:S04]  /*4b980*/  STL.64 [R1+0x3ce0], R18 ;  /* 0x003ce01201007387 */ /* 0x008fe80000100a00 */
[----:B--2---:R1:W-:Y:S04]  /*4b990*/  STL.64 [R1+0x3cd8], R16 ;  /* 0x003cd81001007387 */ /* 0x0043e80000100a00 */
        /* <DEDUP_REMOVED lines=10> */
[----:B0-----:R-:W-:-:S02]  /*4ba40*/  IMAD.MOV.U32 R7, RZ, RZ, R14 ;  /* 0x000000ffff077224 */ /* 0x001fc400078e000e */
[----:B------:R-:W-:Y:S02]  /*4ba50*/  IMAD.MOV.U32 R2, RZ, RZ, R15 ;  /* 0x000000ffff027224 */ /* 0x000fe400078e000f */
[----:B------:R-:W-:Y:S01]  /*4ba60*/  IMAD.MOV.U32 R6, RZ, RZ, R13 ;  /* 0x000000ffff067224 */ /* 0x000fe200078e000d */
[----:B----4-:R-:W-:Y:S04]  /*4ba70*/  STL.64 [R1+0x3cc0], R26 ;  /* 0x003cc01a01007387 */ /* 0x010fe80000100a00 */
[----:B---3--:R0:W-:Y:S04]  /*4ba80*/  STL.64 [R1+0x3cb8], R24 ;  /* 0x003cb81801007387 */ /* 0x0081e80000100a00 */
[----:B0-----:R-:W3:Y:S04]  /*4ba90*/  LDL.LU R24, [R1+0x2b0] ;  /* 0x0002b00001187983 */ /* 0x001ee80000300800 */
[----:B------:R-:W3:Y:S04]  /*4baa0*/  LDL.LU R25, [R1+0x2b4] ;  /* 0x0002b40001197983 */ /* 0x000ee80000300800 */
[----:B------:R-:W3:Y:S04]  /*4bab0*/  LDL.LU R26, [R1+0x2b8] ;  /* 0x0002b800011a7983 */ /* 0x000ee80000300800 */
[----:B------:R-:W3:Y:S04]  /*4bac0*/  LDL.LU R27, [R1+0x2bc] ;  /* 0x0002bc00011b7983 */ /* 0x000ee80000300800 */
[----:B------:R-:W4:Y:S04]  /*4bad0*/  LDL.LU R20, [R1+0x2a0] ;  /* 0x0002a00001147983 */ /* 0x000f280000300800 */
[----:B------:R-:W4:Y:S04]  /*4bae0*/  LDL.LU R21, [R1+0x2a4] ;  /* 0x0002a40001157983 */ /* 0x000f280000300800 */
[----:B------:R-:W4:Y:S04]  /*4baf0*/  LDL.LU R22, [R1+0x2a8] ;  /* 0x0002a80001167983 */ /* 0x000f280000300800 */
[----:B------:R-:W4:Y:S04]  /*4bb00*/  LDL.LU R23, [R1+0x2ac] ;  /* 0x0002ac0001177983 */ /* 0x000f280000300800 */
[----:B------:R-:W-:Y:S04]  /*4bb10*/  STL [R1+0x3aec], R3 ;  /* 0x003aec0301007387 */ /* 0x000fe80000100800 */
[----:B------:R0:W-:Y:S04]  /*4bb20*/  STL [R1+0x40], R12 ;  /* 0x0000400c01007387 */ /* 0x0001e80000100800 */
[----:B------:R-:W2:Y:S04]  /*4bb30*/  LDL.LU.64 R14, [R1+0x3d10] ;  /* 0x003d1000010e7983 */ /* 0x000ea80000300a00 */
[----:B0-----:R-:W2:Y:S04]  /*4bb40*/  LDL.LU.64 R12, [R1+0x3d08] ;  /* 0x003d0800010c7983 */ /* 0x001ea80000300a00 */
[----:B------:R-:W-:Y:S04]  /*4bb50*/  STL [R1+0x3c68], R2 ;  /* 0x003c680201007387 */ /* 0x000fe80000100800 */
[----:B------:R-:W-:Y:S04]  /*4bb60*/  STL [R1+0x3c64], R7 ;  /* 0x003c640701007387 */ /* 0x000fe80000100800 */
[----:B------:R-:W-:Y:S01]  /*4bb70*/  STL [R1+0x3c60], R6 ;  /* 0x003c600601007387 */ /* 0x000fe20000100800 */
[----:B--2---:R-:W-:Y:S03]  /*4bb80*/  HMMA.16816.F32.BF16 R12, R12, R4, R8 ;  /* 0x000000040c0c723c */ /* 0x004fe60000041808 */
[----:B------:R-:W2:Y:S04]  /*4bb90*/  LDL.LU.64 R10, [R1+0x3d00] ;  /* 0x003d0000010a7983 */ /* 0x000ea80000300a00 */
[----:B------:R-:W3:-:S15]  /*4bba0*/  LDL.LU.64 R8, [R1+0x3cf8] ;  /* 0x003cf80001087983 */ /* 0x000ede0000300a00 */
[----:B------:R-:W-:-:S01]  /*4bbb0*/  NOP ;  /* 0x0000000000007918 */ /* 0x000fc20000000000 */
[----:B------:R-:W-:Y:S01]  /*4bbc0*/  STL.64 [R1+0x1b0], R12 ;  /* 0x0001b00c01007387 */ /* 0x000fe20000100a00 */
[----:B------:R-:W-:-:S03]  /*4bbd0*/  IMAD.MOV.U32 R3, RZ, RZ, R14 ;  /* 0x000000ffff037224 */ /* 0x000fc600078e000e */
[----:B------:R-:W-:Y:S04]  /*4bbe0*/  STL [R1+0x1bc], R15 ;  /* 0x0001bc0f01007387 */ /* 0x000fe80000100800 */
[----:B------:R-:W0:Y:S04]  /*4bbf0*/  LDSM.16.MT88.4 R12, [R0+UR5+0x14280] ;  /* 0x01428005000c783b */ /* 0x000e280008004200 */
[----:B------:R-:W-:Y:S01]  /*4bc00*/  STL [R1+0x3af0], R3 ;  /* 0x003af00301007387 */ /* 0x000fe20000100800 */
[----:B0-----:R-:W-:-:S03]  /*4bc10*/  IMAD.MOV.U32 R7, RZ, RZ, R14 ;  /* 0x000000ffff077224 */ /* 0x001fc600078e000e */
[----:B------:R0:W-:Y:S01]  /*4bc20*/  STL [R1+0x60], R12 ;  /* 0x0000600c01007387 */ /* 0x0001e20000100800 */
[----:B------:R-:W-:Y:S02]  /*4bc30*/  IMAD.MOV.U32 R6, RZ, RZ, R15 ;  /* 0x000000ffff067224 */ /* 0x000fe400078e000f */
[----:B------:R-:W-:Y:S01]  /*4bc40*/  IMAD.MOV.U32 R2, RZ, RZ, R13 ;  /* 0x000000ffff027224 */ /* 0x000fe200078e000d */
[----:B------:R-:W3:Y:S04]  /*4bc50*/  LDL.LU.64 R14, [R1+0x3cf0] ;  /* 0x003cf000010e7983 */ /* 0x000ee80000300a00 */
[----:B0-----:R-:W3:Y:S02]  /*4bc60*/  LDL.LU.64 R12, [R1+0x3ce8] ;  /* 0x003ce800010c7983 */ /* 0x001ee40000300a00 */
[----:B---3--:R-:W-:-:S15]  /*4bc70*/  HMMA.16816.F32.BF16 R16, R12, R8, R16 ;  /* 0x000000080c10723c */ /* 0x008fde0000041810 */
[----:B------:R-:W-:-:S08]  /*4bc80*/  NOP ;  /* 0x0000000000007918 */ /* 0x000fd00000000000 */
[----:B------:R-:W-:Y:S01]  /*4bc90*/  STL [R1+0x1e0], R16 ;  /* 0x0001e01001007387 */ /* 0x000fe20000100800 */
[----:B------:R-:W-:-:S03]  /*4bca0*/  IMAD.MOV.U32 R3, RZ, RZ, R17 ;  /* 0x000000ffff037224 */ /* 0x000fc600078e0011 */
[----:B------:R0:W-:Y:S04]  /*4bcb0*/  STL.64 [R1+0x1e8], R18 ;  /* 0x0001e81201007387 */ /* 0x0001e80000100a00 */
[----:B0-----:R-:W3:Y:S04]  /*4bcc0*/  LDL.LU.64 R18, [R1+0x3ce0] ;  /* 0x003ce00001127983 */ /* 0x001ee80000300a00 */
[----:B------:R-:W3:Y:S04]  /*4bcd0*/  LDL.LU.64 R16, [R1+0x3cd8] ;  /* 0x003cd80001107983 */ /* 0x000ee80000300a00 */
[----:B------:R-:W-:Y:S01]  /*4bce0*/  STL [R1+0x3af4], R3 ;  /* 0x003af40301007387 */ /* 0x000fe20000100800 */
[----:B---3--:R-:W-:Y:S03]  /*4bcf0*/  HMMA.16816.F32.BF16 R12, R12, R4, R16 ;  /* 0x000000040c0c723c */ /* 0x008fe60000041810 */
[----:B------:R-:W3:Y:S04]  /*4bd00*/  LDL.LU.64 R18, [R1+0x3cd0] ;  /* 0x003cd00001127983 */ /* 0x000ee80000300a00 */
[----:B------:R-:W3:-:S15]  /*4bd10*/  LDL.LU.64 R16, [R1+0x3cc8] ;  /* 0x003cc80001107983 */ /* 0x000ede0000300a00 */
[----:B------:R-:W-:-:S01]  /*4bd20*/  NOP ;  /* 0x0000000000007918 */ /* 0x000fc20000000000 */
[----:B------:R0:W-:Y:S04]  /*4bd30*/  STL.64 [R1+0x1d0], R12 ;  /* 0x0001d00c01007387 */ /* 0x0001e80000100a00 */
[----:B------:R1:W-:Y:S04]  /*4bd40*/  STL.64 [R1+0x1d8], R14 ;  /* 0x0001d80e01007387 */ /* 0x0003e80000100a00 */
[----:B0-----:R-:W2:Y:S04]  /*4bd50*/  LDL.LU R12, [R1+0x270] ;  /* 0x00027000010c7983 */ /* 0x001ea80000300800 */
[----:B------:R-:W2:Y:S04]  /*4bd60*/  LDL.LU R13, [R1+0x274] ;  /* 0x00027400010d7983 */ /* 0x000ea80000300800 */
[----:B-1----:R-:W2:Y:S04]  /*4bd70*/  LDL.LU R14, [R1+0x278] ;  /* 0x00027800010e7983 */ /* 0x002ea80000300800 */
[----:B------:R-:W2:Y:S01]  /*4bd80*/  LDL.LU R15, [R1+0x27c] ;  /* 0x00027c00010f7983 */ /* 0x000ea20000300800 */
[C---:B---3--:R-:W-:Y:S06]  /*4bd90*/  HMMA.16816.F32.BF16 R24, R16.reuse, R8, R24 ;  /* 0x000000081018723c */ /* 0x048fec0000041818 */
[----:B----4-:R-:W-:Y:S01]  /*4bda0*/  HMMA.16816.F32.BF16 R16, R16, R4, R20 ;  /* 0x000000041010723c */ /* 0x010fe20000041814 */
[----:B--2---:R-:W-:Y:S04]  /*4bdb0*/  STL.64 [R1+0x3c78], R14 ;  /* 0x003c780e01007387 */ /* 0x004fe80000100a00 */
[----:B------:R0:W-:Y:S04]  /*4bdc0*/  STL.64 [R1+0x3c70], R12 ;  /* 0x003c700c01007387 */ /* 0x0001e80000100a00 */
[----:B0-----:R-:W2:Y:S04]  /*4bdd0*/  LDL.LU R12, [R1+0x280] ;  /* 0x00028000010c7983 */ /* 0x001ea80000300800 */
[----:B------:R-:W2:Y:S04]  /*4bde0*/  LDL.LU R13, [R1+0x284] ;  /* 0x00028400010d7983 */ /* 0x000ea80000300800 */
[----:B------:R-:W2:Y:S04]  /*4bdf0*/  LDL.LU R14, [R1+0x288] ;  /* 0x00028800010e7983 */ /* 0x000ea80000300800 */
[----:B------:R-:W2:Y:S04]  /*4be00*/  LDL.LU R15, [R1+0x28c] ;  /* 0x00028c00010f7983 */ /* 0x000ea80000300800 */
[----:B------:R-:W-:Y:S04]  /*4be10*/  STL.64 [R1+0x200], R24 ;  /* 0x0002001801007387 */ /* 0x000fe80000100a00 */
[----:B------:R0:W-:Y:S04]  /*4be20*/  STL.64 [R1+0x208], R26 ;  /* 0x0002081a01007387 */ /* 0x0001e80000100a00 */
[----:B0-----:R-:W3:Y:S04]  /*4be30*/  LDL.LU.64 R26, [R1+0x3cc0] ;  /* 0x003cc000011a7983 */ /* 0x001ee80000300a00 */
[----:B------:R-:W3:Y:S04]  /*4be40*/  LDL.LU.64 R24, [R1+0x3cb8] ;  /* 0x003cb80001187983 */ /* 0x000ee80000300a00 */
[----:B------:R-:W3:Y:S04]  /*4be50*/  LDL.LU.64 R22, [R1+0x3cb0] ;  /* 0x003cb00001167983 */ /* 0x000ee80000300a00 */
[----:B------:R-:W3:Y:S04]  /*4be60*/  LDL.LU.64 R20, [R1+0x3ca8] ;  /* 0x003ca80001147983 */ /* 0x000ee80000300a00 */
[----:B------:R0:W-:Y:S04]  /*4be70*/  STL.64 [R1+0x1f0], R16 ;  /* 0x0001f01001007387 */ /* 0x0001e80000100a00 */
[----:B------:R1:W-:Y:S04]  /*4be80*/  STL.64 [R1+0x1f8], R18 ;  /* 0x0001f81201007387 */ /* 0x0003e80000100a00 */
[----:B0-----:R-:W4:Y:S04]  /*4be90*/  LDL.LU.64 R16, [R1+0x50] ;  /* 0x0000500001107983 */ /* 0x001f280000300a00 */
[----:B-1----:R-:W4:Y:S01]  /*4bea0*/  LDL.LU.64 R18, [R1+0x58] ;  /* 0x0000580001127983 */ /* 0x002f220000300a00 */
        /* <DEDUP_REMOVED lines=11> */
[----:B------:R-:W-:Y:S01]  /*4bf60*/  STL.64 [R1+0x248], R22 ;  /* 0x0002481601007387 */ /* 0x000fe20000100a00 */
[----:B0-----:R-:W-:-:S03]  /*4bf70*/  IMAD.MOV.U32 R20, RZ, RZ, R10 ;  /* 0x000000ffff147224 */ /* 0x001fc600078e000a */
[----:B------:R-:W4:Y:S01]  /*4bf80*/  LDL.LU R10, [R1+0x3c84] ;  /* 0x003c8400010a7983 */ /* 0x000f220000300800 */
[----:B------:R-:W-:-:S03]  /*4bf90*/  IMAD.MOV.U32 R21, RZ, RZ, R11 ;  /* 0x000000ffff157224 */ /* 0x000fc600078e000b */
[----:B------:R-:W4:Y:S01]  /*4bfa0*/  LDL.LU R11, [R1+0x3c80] ;  /* 0x003c8000010b7983 */ /* 0x000f220000300800 */
[----:B--2---:R-:W-:-:S15]  /*4bfb0*/  HMMA.16816.F32.BF16 R12, R24, R8, R12 ;  /* 0x00000008180c723c */ /* 0x004fde000004180c */
[----:B------:R-:W-:-:S08]  /*4bfc0*/  NOP ;  /* 0x0000000000007918 */ /* 0x000fd00000000000 */
[----:B------:R0:W-:Y:S01]  /*4bfd0*/  STL.64 [R1+0x2a0], R12 ;  /* 0x0002a00c01007387 */ /* 0x0001e20000100a00 */
[----:B------:R-:W-:Y:S02]  /*4bfe0*/  IMAD.MOV.U32 R9, RZ, RZ, R14 ;  /* 0x000000ffff097224 */ /* 0x000fe400078e000e */
[----:B------:R-:W-:Y:S02]  /*4bff0*/  IMAD.MOV.U32 R8, RZ, RZ, R15 ;  /* 0x000000ffff087224 */ /* 0x000fe400078e000f */
[----:B------:R-:W2:Y:S04]  /*4c000*/  LDL.LU.64 R14, [R1+0x3c78] ;  /* 0x003c7800010e7983 */ /* 0x000ea80000300a00 */
[----:B0-----:R-:W2:Y:S01]  /*4c010*/  LDL.LU.64 R12, [R1+0x3c70] ;  /* 0x003c7000010c7983 */ /* 0x001ea20000300a00 */
[----:B------:R-:W-:-:S02]  /*4c020*/  IMAD.MOV.U32 R22, RZ, RZ, R29 ;  /* 0x000000ffff167224 */ /* 0x000fc400078e001d */
[----:B------:R-:W-:Y:S01]  /*4c030*/  IMAD.MOV.U32 R23, RZ, RZ, R28 ;  /* 0x000000ffff177224 */ /* 0x000fe200078e001c */
[----:B------:R-:W-:Y:S04]  /*4c040*/  STL [R1+0x3b44], R8 ;  /* 0x003b440801007387 */ /* 0x000fe80000100800 */
[----:B------:R-:W-:Y:S01]  /*4c050*/  STL [R1+0x3b40], R9 ;  /* 0x003b400901007387 */ /* 0x000fe20000100800 */
[----:B--2---:R-:W-:Y:S03]  /*4c060*/  HMMA.16816.F32.BF16 R12, R24, R4, R12 ;  /* 0x00000004180c723c */ /* 0x004fe6000004180c */
[----:B------:R-:W-:-:S15]  /*4c070*/  LDSM.16.MT88.4 R24, [R0+UR5+0x14380] ;  /* 0x014380050018783b */ /* 0x000fde0008004200 */
[----:B------:R-:W-:-:S05]  /*4c080*/  NOP ;  /* 0x0000000000007918 */ /* 0x000fca0000000000 */
[----:B------:R-:W-:Y:S01]  /*4c090*/  STL.64 [R1+0x270], R12 ;  /* 0x0002700c01007387 */ /* 0x000fe20000100a00 */
[----:B------:R-:W-:Y:S02]  /*4c0a0*/  IMAD.MOV.U32 R29, RZ, RZ, R14 ;  /* 0x000000ffff1d7224 */ /* 0x000fe400078e000e */
[----:B------:R-:W-:Y:S02]  /*4c0b0*/  IMAD.MOV.U32 R28, RZ, RZ, R15 ;  /* 0x000000ffff1c7224 */ /* 0x000fe400078e000f */
[----:B------:R-:W0:Y:S04]  /*4c0c0*/  LDSM.16.MT88.4 R12, [R0+UR5+0x14300] ;  /* 0x01430005000c783b */ /* 0x000e280008004200 */
[----:B------:R-:W-:Y:S04]  /*4c0d0*/  STL [R1+0x3a04], R29 ;  /* 0x003a041d01007387 */ /* 0x000fe80000100800 */
[----:B------:R-:W-:Y:S04]  /*4c0e0*/  STL [R1+0x3a00], R28 ;  /* 0x003a001c01007387 */ /* 0x000fe80000100800 */
[----:B0-----:R-:W-:Y:S04]  /*4c0f0*/  STL.64 [R1+0x3b70], R14 ;  /* 0x003b700e01007387 */ /* 0x001fe80000100a00 */
[----:B------:R4:W-:Y:S02]  /*4c100*/  STL.64 [R1+0x3b68], R12 ;  /* 0x003b680c01007387 */ /* 0x0009e40000100a00 */
[----:B----4-:R-:W-:-:S15]  /*4c110*/  HMMA.16816.F32.BF16 R12, R16, R10, R20 ;  /* 0x0000000a100c723c */ /* 0x010fde0000041814 */
[----:B------:R-:W-:-:S08]  /*4c120*/  NOP ;  /* 0x0000000000007918 */ /* 0x000fd00000000000 */
[----:B------:R0:W-:Y:S04]  /*4c130*/  STL.64 [R1+0x260], R12 ;  /* 0x0002600c01007387 */ /* 0x0001e80000100a00 */
[----:B------:R1:W-:Y:S04]  /*4c140*/  STL.64 [R1+0x268], R14 ;  /* 0x0002680e01007387 */ /* 0x0003e80000100a00 */
[----:B------:R-:W-:Y:S04]  /*4c150*/  STL.64 [R1+0x3c38], R10 ;  /* 0x003c380a01007387 */ /* 0x000fe80000100a00 */
[----:B------:R-:W2:Y:S01]  /*4c160*/  LDL.LU R20, [R1+0x60] ;  /* 0x0000600001147983 */ /* 0x000ea20000300800 */
[----:B------:R-:W-:-:S02]  /*4c170*/  IMAD.MOV.U32 R22, RZ, RZ, R7 ;  /* 0x000000ffff167224 */ /* 0x000fc400078e0007 */
[----:B------:R-:W-:Y:S02]  /*4c180*/  IMAD.MOV.U32 R23, RZ, RZ, R6 ;  /* 0x000000ffff177224 */ /* 0x000fe400078e0006 */
[----:B------:R-:W-:Y:S02]  /*4c190*/  IMAD.MOV.U32 R21, RZ, RZ, R2 ;  /* 0x000000ffff157224 */ /* 0x000fe400078e0002 */
[----:B------:R-:W3:Y:S04]  /*4c1a0*/  LDL.LU R2, [R1+0x3c68] ;  /* 0x003c680001027983 */ /* 0x000ee80000300800 */
[----:B------:R-:W4:Y:S04]  /*4c1b0*/  LDL.LU R7, [R1+0x3c64] ;  /* 0x003c640001077983 */ /* 0x000f280000300800 */
[----:B------:R-:W3:Y:S04]  /*4c1c0*/  LDL.LU R6, [R1+0x3c60] ;  /* 0x003c600001067983 */ /* 0x000ee80000300800 */
[----:B------:R-:W-:Y:S04]  /*4c1d0*/  STL.64 [R1+0x3b90], R22 ;  /* 0x003b901601007387 */ /* 0x000fe80000100a00 */
[----:B--2---:R-:W-:Y:S04]  /*4c1e0*/  STL.64 [R1+0x3b88], R20 ;  /* 0x003b881401007387 */ /* 0x004fe80000100a00 */
[----:B0-----:R-:W2:Y:S04]  /*4c1f0*/  LDL.LU R12, [R1+0xa0] ;  /* 0x0000a000010c7983 */ /* 0x001ea80000300800 */
[----:B------:R-:W2:Y:S04]  /*4c200*/  LDL.LU R13, [R1+0xa4] ;  /* 0x0000a400010d7983 */ /* 0x000ea80000300800 */
[----:B-1----:R-:W4:Y:S04]  /*4c210*/  LDL.LU R14, [R1+0xa8] ;  /* 0x0000a800010e7983 */ /* 0x002f280000300800 */
        /* <DEDUP_REMOVED lines=8> */
[----:B--2---:R-:W-:Y:S04]  /*4c2a0*/  STL.64 [R1+0x3bc8], R12 ;  /* 0x003bc80c01007387 */ /* 0x004fe80000100a00 */
[----:B------:R0:W-:Y:S04]  /*4c2b0*/  STL.64 [R1+0x3b50], R26 ;  /* 0x003b501a01007387 */ /* 0x0001e80000100a00 */
[----:B------:R1:W-:Y:S01]  /*4c2c0*/  STL.64 [R1+0x3b48], R24 ;  /* 0x003b481801007387 */ /* 0x0003e20000100a00 */
[----:B0-----:R-:W-:-:S02]  /*4c2d0*/  IMAD.MOV.U32 R26, RZ, RZ, R7 ;  /* 0x000000ffff1a7224 */ /* 0x001fc400078e0007 */
[----:B---3--:R-:W-:Y:S01]  /*4c2e0*/  IMAD.MOV.U32 R27, RZ, RZ, R2 ;  /* 0x000000ffff1b7224 */ /* 0x008fe200078e0002 */
[----:B-1----:R-:W2:Y:S01]  /*4c2f0*/  LDL.LU R24, [R1+0x40] ;  /* 0x0000400001187983 */ /* 0x002ea20000300800 */
[----:B------:R-:W-:-:S03]  /*4c300*/  IMAD.MOV.U32 R25, RZ, RZ, R6 ;  /* 0x000000ffff197224 */ /* 0x000fc600078e0006 */
[----:B------:R-:W3:Y:S04]  /*4c310*/  LDL.LU R6, [R1+0x3c5c] ;  /* 0x003c5c0001067983 */ /* 0x000ee80000300800 */
[----:B------:R-:W4:Y:S04]  /*4c320*/  LDL.LU R7, [R1+0x3c58] ;  /* 0x003c580001077983 */ /* 0x000f280000300800 */
[----:B------:R-:W3:Y:S04]  /*4c330*/  LDL.LU R2, [R1+0x3c54] ;  /* 0x003c540001027983 */ /* 0x000ee80000300800 */
[----:B------:R-:W2:Y:S04]  /*4c340*/  LDL.LU R12, [R1+0x20] ;  /* 0x00002000010c7983 */ /* 0x000ea80000300800 */
[----:B------:R-:W2:Y:S04]  /*4c350*/  LDL.LU R13, [R1+0x24] ;  /* 0x00002400010d7983 */ /* 0x000ea80000300800 */
[----:B------:R-:W4:Y:S04]  /*4c360*/  LDL.LU R14, [R1+0x28] ;  /* 0x00002800010e7983 */ /* 0x000f280000300800 */
[----:B------:R-:W4:Y:S04]  /*4c370*/  LDL.LU R15, [R1+0x2c] ;  /* 0x00002c00010f7983 */ /* 0x000f280000300800 */
[----:B----4-:R-:W-:Y:S04]  /*4c380*/  STL.64 [R1+0x3c00], R14 ;  /* 0x003c000e01007387 */ /* 0x010fe80000100a00 */
[----:B--2---:R-:W-:Y:S04]  /*4c390*/  STL.64 [R1+0x3bf8], R12 ;  /* 0x003bf80c01007387 */ /* 0x004fe80000100a00 */
[----:B------:R-:W-:Y:S04]  /*4c3a0*/  STL.64 [R1+0x3bb0], R26 ;  /* 0x003bb01a01007387 */ /* 0x000fe80000100a00 */
[----:B------:R0:W-:Y:S04]  /*4c3b0*/  STL.64 [R1+0x3ba8], R24 ;  /* 0x003ba81801007387 */ /* 0x0001e80000100a00 */
[----:B0-----:R-:W2:Y:S04]  /*4c3c0*/  LDL.LU R24, [R1+0x110] ;  /* 0x0001100001187983 */ /* 0x001ea80000300800 */
[----:B------:R-:W2:Y:S04]  /*4c3d0*/  LDL.LU R25, [R1+0x114] ;  /* 0x0001140001197983 */ /* 0x000ea80000300800 */
[----:B------:R-:W4:Y:S04]  /*4c3e0*/  LDL.LU R26, [R1+0x118] ;  /* 0x00011800011a7983 */ /* 0x000f280000300800 */
[----:B------:R-:W4:Y:S04]  /*4c3f0*/  LDL.LU R27, [R1+0x11c] ;  /* 0x00011c00011b7983 */ /* 0x000f280000300800 */
[----:B------:R-:W2:Y:S01]  /*4c400*/  LDL.LU R12, [R1+0x30] ;  /* 0x00003000010c7983 */ /* 0x000ea20000300800 */
[----:B------:R-:W-:-:S02]  /*4c410*/  IMAD.MOV.U32 R14, RZ, RZ, R7 ;  /* 0x000000ffff0e7224 */ /* 0x000fc400078e0007 */
[----:B---3--:R-:W-:Y:S02]  /*4c420*/  IMAD.MOV.U32 R15, RZ, RZ, R6 ;  /* 0x000000ffff0f7224 */ /* 0x008fe400078e0006 */
[----:B------:R-:W-:Y:S02]  /*4c430*/  IMAD.MOV.U32 R13, RZ, RZ, R2 ;  /* 0x000000ffff0d7224 */ /* 0x000fe400078e0002 */
[----:B------:R-:W3:Y:S04]  /*4c440*/  LDL.LU R2, [R1+0x3c50] ;  /* 0x003c500001027983 */ /* 0x000ee80000300800 */
[----:B------:R-:W3:Y:S04]  /*4c450*/  LDL.LU R7, [R1+0x3c4c] ;  /* 0x003c4c0001077983 */ /* 0x000ee80000300800 */
[----:B------:R-:W3:Y:S04]  /*4c460*/  LDL.LU R6, [R1+0x3c48] ;  /* 0x003c480001067983 */ /* 0x000ee80000300800 */
[----:B------:R-:W-:Y:S04]  /*4c470*/  STL.64 [R1+0x3c30], R14 ;  /* 0x003c300e01007387 */ /* 0x000fe80000100a00 */
[----:B--2---:R-:W-:Y:S04]  /*4c480*/  STL.64 [R1+0x3c28], R12 ;  /* 0x003c280c01007387 */ /* 0x004fe80000100a00 */
[----:B----4-:R-:W-:Y:S04]  /*4c490*/  STL.64 [R1+0x3bc0], R26 ;  /* 0x003bc01a01007387 */ /* 0x010fe80000100a00 */
[----:B------:R0:W-:Y:S04]  /*4c4a0*/  STL.64 [R1+0x3bb8], R24 ;  /* 0x003bb81801007387 */ /* 0x0001e80000100a00 */
[----:B0-----:R-:W2:Y:S04]  /*4c4b0*/  LDL.LU R24, [R1+0x130] ;  /* 0x0001300001187983 */ /* 0x001ea80000300800 */
[----:B------:R-:W2:Y:S04]  /*4c4c0*/  LDL.LU R25, [R1+0x134] ;  /* 0x0001340001197983 */ /* 0x000ea80000300800 */
[----:B------:R-:W4:Y:S04]  /*4c4d0*/  LDL.LU R26, [R1+0x138] ;  /* 0x00013800011a7983 */ /* 0x000f280000300800 */
[----:B------:R-:W4:Y:S01]  /*4c4e0*/  LDL.LU R27, [R1+0x13c] ;  /* 0x00013c00011b7983 */ /* 0x000f220000300800 */
[----:B------:R-:W-:-:S04]  /*4c4f0*/  IMAD.MOV.U32 R8, RZ, RZ, R16 ;  /* 0x000000ffff087224 */ /* 0x000fc800078e0010 */
[----:B------:R-:W-:Y:S02]  /*4c500*/  IMAD.MOV.U32 R12, RZ, RZ, R8 ;  /* 0x000000ffff0c7224 */ /* 0x000fe400078e0008 */
        /* <DEDUP_REMOVED lines=22> */
[----:B---3--:R-:W-:-:S02]  /*4c670*/  IMAD.MOV.U32 R22, RZ, RZ, R6 ;  /* 0x000000ffff167224 */ /* 0x008fc400078e0006 */
[----:B------:R-:W-:Y:S02]  /*4c680*/  IMAD.MOV.U32 R23, RZ, RZ, R7 ;  /* 0x000000ffff177224 */ /* 0x000fe400078e0007 */
[----:B------:R-:W-:Y:S02]  /*4c690*/  IMAD.MOV.U32 R5, RZ, RZ, R17 ;  /* 0x000000ffff057224 */ /* 0x000fe400078e0011 */
[----:B------:R-:W-:Y:S02]  /*4c6a0*/  IMAD.MOV.U32 R4, RZ, RZ, R18 ;  /* 0x000000ffff047224 */ /* 0x000fe400078e0012 */
[----:B------:R-:W-:Y:S02]  /*4c6b0*/  IMAD.MOV.U32 R3, RZ, RZ, R19 ;  /* 0x000000ffff037224 */ /* 0x000fe400078e0013 */
[----:B------:R-:W0:Y:S04]  /*4c6c0*/  LDSM.16.MT88.4 R16, [R2+UR5+0x14000] ;  /* 0x014000050210783b */ /* 0x000e280008004200 */
[----:B----4-:R-:W-:Y:S04]  /*4c6d0*/  STL.64 [R1+0x3c20], R26 ;  /* 0x003c201a01007387 */ /* 0x010fe80000100a00 */
[----:B--2---:R1:W-:Y:S04]  /*4c6e0*/  STL.64 [R1+0x3c18], R24 ;  /* 0x003c181801007387 */ /* 0x0043e80000100a00 */
[----:B-1----:R-:W2:Y:S04]  /*4c6f0*/  LDL.LU R24, [R1+0x220] ;  /* 0x0002200001187983 */ /* 0x002ea80000300800 */
[----:B------:R-:W2:Y:S04]  /*4c700*/  LDL.LU R25, [R1+0x224] ;  /* 0x0002240001197983 */ /* 0x000ea80000300800 */
[----:B------:R-:W2:Y:S04]  /*4c710*/  LDL.LU R26, [R1+0x228] ;  /* 0x00022800011a7983 */ /* 0x000ea80000300800 */
[----:B------:R-:W2:Y:S04]  /*4c720*/  LDL.LU R27, [R1+0x22c] ;  /* 0x00022c00011b7983 */ /* 0x000ea80000300800 */
[----:B------:R-:W3:Y:S04]  /*4c730*/  LDL.LU R20, [R1+0x100] ;  /* 0x0001000001147983 */ /* 0x000ee80000300800 */
[----:B------:R-:W3:Y:S04]  /*4c740*/  LDL.LU R21, [R1+0x104] ;  /* 0x0001040001157983 */ /* 0x000ee80000300800 */
[----:B------:R-:W4:Y:S04]  /*4c750*/  LDL.LU R6, [R1+0x3c44] ;  /* 0x003c440001067983 */ /* 0x000f280000300800 */
[----:B------:R-:W4:Y:S01]  /*4c760*/  LDL.LU R7, [R1+0x3c40] ;  /* 0x003c400001077983 */ /* 0x000f220000300800 */
[----:B------:R-:W-:-:S02]  /*4c770*/  IMAD.MOV.U32 R13, RZ, RZ, R5 ;  /* 0x000000ffff0d7224 */ /* 0x000fc400078e0005 */
[----:B------:R-:W-:Y:S02]  /*4c780*/  IMAD.MOV.U32 R14, RZ, RZ, R4 ;  /* 0x000000ffff0e7224 */ /* 0x000fe400078e0004 */
[----:B------:R-:W-:Y:S01]  /*4c790*/  IMAD.MOV.U32 R15, RZ, RZ, R3 ;  /* 0x000000ffff0f7224 */ /* 0x000fe200078e0003 */
[----:B0-----:R-:W-:Y:S04]  /*4c7a0*/  STL.64 [R1+0x3b28], R18 ;  /* 0x003b281201007387 */ /* 0x001fe80000100a00 */
[----:B------:R0:W-:Y:S04]  /*4c7b0*/  STL.64 [R1+0x3b20], R16 ;  /* 0x003b201001007387 */ /* 0x0001e80000100a00 */
[----:B0-----:R-:W3:Y:S04]  /*4c7c0*/  LDL.LU R16, [R1+0xb0] ;  /* 0x0000b00001107983 */ /* 0x001ee80000300800 */
[----:B------:R-:W3:Y:S04]  /*4c7d0*/  LDL.LU R17, [R1+0xb4] ;  /* 0x0000b40001117983 */ /* 0x000ee80000300800 */
[----:B------:R-:W3:Y:S04]  /*4c7e0*/  LDL.LU R18, [R1+0xb8] ;  /* 0x0000b80001127983 */ /* 0x000ee80000300800 */
[----:B------:R-:W3:Y:S01]  /*4c7f0*/  LDL.LU R19, [R1+0xbc] ;  /* 0x0000bc0001137983 */ /* 0x000ee20000300800 */
[----:B----4-:R-:W-:Y:S03]  /*4c800*/  HMMA.16816.F32.BF16 R12, R12, R6, R8 ;  /* 0x000000060c0c723c */ /* 0x010fe60000041808 */
[----:B------:R-:W2:-:S15]  /*4c810*/  LDL.LU.64 R10, [R1+0x3c38] ;  /* 0x003c3800010a7983 */ /* 0x000e9e0000300a00 */
[----:B------:R-:W-:-:S05]  /*4c820*/  NOP ;  /* 0x0000000000007918 */ /* 0x000fca0000000000 */
        /* <DEDUP_REMOVED lines=19> */
[----:B------:R-:W2:Y:S04]  /*4c960*/  LDL.LU.64 R26, [R1+0x3c10] ;  /* 0x003c1000011a7983 */ /* 0x000ea80000300a00 */
[----:B------:R-:W2:-:S15]  /*4c970*/  LDL.LU.64 R24, [R1+0x3c08] ;  /* 0x003c080001187983 */ /* 0x000e9e0000300a00 */
[----:B------:R-:W-:-:S01]  /*4c980*/  NOP ;  /* 0x0000000000007918 */ /* 0x000fc20000000000 */
        /* <DEDUP_REMOVED lines=29> */
[----:B------:R-:W-:Y:S04]  /*4cb60*/  STL.64 [R1+0x318], R14 ;  /* 0x0003180e01007387 */ /* 0x000fe80000100a00 */
[----:B------:R-:W0:Y:S02]  /*4cb70*/  LDSM.16.MT88.4 R12, [R2+UR5+0x14100] ;  /* 0x01410005020c783b */ /* 0x000e240008004200 */
[----:B0-----:R-:W-:-:S02]  /*4cb80*/  IMAD.MOV.U32 R4, RZ, RZ, R15 ;  /* 0x000000ffff047224 */ /* 0x001fc400078e000f */
[----:B------:R0:W-:Y:S01]  /*4cb90*/  STL [R1+0x30], R12 ;  /* 0x0000300c01007387 */ /* 0x0001e20000100800 */
[----:B------:R-:W-:Y:S02]  /*4cba0*/  IMAD.MOV.U32 R3, RZ, RZ, R13 ;  /* 0x000000ffff037224 */ /* 0x000fe400078e000d */
[----:B------:R-:W-:Y:S02]  /*4cbb0*/  IMAD.MOV.U32 R5, RZ, RZ, R14 ;  /* 0x000000ffff057224 */ /* 0x000fe400078e000e */
[----:B------:R-:W2:Y:S04]  /*4cbc0*/  LDL.LU.64 R14, [R1+0x3ba0] ;  /* 0x003ba000010e7983 */ /* 0x000ea80000300a00 */
[----:B0-----:R-:W2:Y:S04]  /*4cbd0*/  LDL.LU.64 R12, [R1+0x3b98] ;  /* 0x003b9800010c7983 */ /* 0x001ea80000300a00 */
[----:B------:R-:W-:Y:S04]  /*4cbe0*/  STL [R1+0x3b00], R4 ;  /* 0x003b000401007387 */ /* 0x000fe80000100800 */
[----:B------:R-:W-:Y:S04]  /*4cbf0*/  STL [R1+0x3afc], R3 ;  /* 0x003afc0301007387 */ /* 0x000fe80000100800 */
[----:B------:R-:W-:Y:S01]  /*4cc00*/  STL [R1+0x3af8], R5 ;  /* 0x003af80501007387 */ /* 0x000fe20000100800 */
[----:B---3--:R-:W-:-:S15]  /*4cc10*/  HMMA.16816.F32.BF16 R20, R24, R10, R20 ;  /* 0x0000000a1814723c */ /* 0x008fde0000041814 */
[----:B------:R-:W-:-:S08]  /*4cc20*/  NOP ;  /* 0x0000000000007918 */ /* 0x000fd00000000000 */
[----:B------:R-:W-:Y:S04]  /*4cc30*/  STL.64 [R1+0x300], R20 ;  /* 0x0003001401007387 */ /* 0x000fe80000100a00 */
[----:B------:R0:W-:Y:S04]  /*4cc40*/  STL.64 [R1+0x308], R22 ;  /* 0x0003081601007387 */ /* 0x0001e80000100a00 */
[----:B0-----:R-:W2:Y:S04]  /*4cc50*/  LDL.LU.64 R22, [R1+0x3b90] ;  /* 0x003b900001167983 */ /* 0x001ea80000300a00 */
[----:B------:R-:W2:Y:S01]  /*4cc60*/  LDL.LU.64 R20, [R1+0x3b88] ;  /* 0x003b880001147983 */ /* 0x000ea20000300a00 */
[----:B------:R-:W-:Y:S03]  /*4cc70*/  HMMA.16816.F32.BF16 R16, R24, R6, R16 ;  /* 0x000000061810723c */ /* 0x000fe60000041810 */
[----:B------:R-:W-:-:S15]  /*4cc80*/  STL.64 [R1+0x3b80], R10 ;  /* 0x003b800a01007387 */ /* 0x000fde0000100a00 */
[----:B------:R-:W-:-:S05]  /*4cc90*/  NOP ;  /* 0x0000000000007918 */ /* 0x000fca0000000000 */
[----:B------:R-:W-:Y:S04]  /*4cca0*/  STL.64 [R1+0x250], R16 ;  /* 0x0002501001007387 */ /* 0x000fe80000100a00 */
[----:B------:R-:W-:Y:S04]  /*4ccb0*/  STL.64 [R1+0x258], R18 ;  /* 0x0002581201007387 */ /* 0x000fe80000100a00 */
[----:B------:R-:W-:Y:S01]  /*4ccc0*/  STL.64 [R1+0x3b78], R8 ;  /* 0x003b780801007387 */ /* 0x000fe20000100a00 */
        /* <DEDUP_REMOVED lines=9> */
[----:B------:R-:W2:Y:S04]  /*4cd60*/  LDL.LU R16, [R1+0x90] ;  /* 0x0000900001107983 */ /* 0x000ea80000300800 */
[----:B------:R-:W2:Y:S04]  /*4cd70*/  LDL.LU R17, [R1+0x94] ;  /* 0x0000940001117983 */ /* 0x000ea80000300800 */
[----:B------:R-:W4:Y:S04]  /*4cd80*/  LDL.LU R18, [R1+0x98] ;  /* 0x0000980001127983 */ /* 0x000f280000300800 */
[----:B------:R-:W4:Y:S04]  /*4cd90*/  LDL.LU R19, [R1+0x9c] ;  /* 0x00009c0001137983 */ /* 0x000f280000300800 */
[----:B------:R-:W3:Y:S04]  /*4cda0*/  LDL.LU R24, [R1+0xe0] ;  /* 0x0000e00001187983 */ /* 0x000ee80000300800 */
[----:B------:R-:W3:Y:S04]  /*4cdb0*/  LDL.LU R25, [R1+0xe4] ;  /* 0x0000e40001197983 */ /* 0x000ee80000300800 */
[----:B------:R-:W2:Y:S04]  /*4cdc0*/  LDL.LU R26, [R1+0xe8] ;  /* 0x0000e800011a7983 */ /* 0x000ea80000300800 */
[----:B------:R-:W2:Y:S01]  /*4cdd0*/  LDL.LU R27, [R1+0xec] ;  /* 0x0000ec00011b7983 */ /* 0x000ea20000300800 */
[----:B0-----:R-:W-:-:S02]  /*4cde0*/  IMAD.MOV.U32 R3, RZ, RZ, R8 ;  /* 0x000000ffff037224 */ /* 0x001fc400078e0008 */
[----:B------:R-:W-:Y:S01]  /*4cdf0*/  IMAD.MOV.U32 R5, RZ, RZ, R9 ;  /* 0x000000ffff057224 */ /* 0x000fe200078e0009 */
[----:B--2---:R-:W-:Y:S04]  /*4ce00*/  STL.64 [R1+0x3b60], R26 ;  /* 0x003b601a01007387 */ /* 0x004fe80000100a00 */
[----:B---3--:R0:W-:Y:S04]  /*4ce10*/  STL.64 [R1+0x3b58], R24 ;  /* 0x003b581801007387 */ /* 0x0081e80000100a00 */
[----:B0-----:R-:W2:Y:S04]  /*4ce20*/  LDL.LU R24, [R1+0x120] ;  /* 0x0001200001187983 */ /* 0x001ea80000300800 */
[----:B------:R-:W2:Y:S04]  /*4ce30*/  LDL.LU R25, [R1+0x124] ;  /* 0x0001240001197983 */ /* 0x000ea80000300800 */
[----:B------:R-:W2:Y:S04]  /*4ce40*/  LDL.LU R26, [R1+0x128] ;  /* 0x00012800011a7983 */ /* 0x000ea80000300800 */
[----:B------:R-:W2:Y:S04]  /*4ce50*/  LDL.LU R27, [R1+0x12c] ;  /* 0x00012c00011b7983 */ /* 0x000ea80000300800 */
[----:B----4-:R-:W-:Y:S04]  /*4ce60*/  STL.64 [R1+0x3b38], R18 ;  /* 0x003b381201007387 */ /* 0x010fe80000100a00 */
[----:B------:R0:W-:Y:S04]  /*4ce70*/  STL.64 [R1+0x3b30], R16 ;  /* 0x003b301001007387 */ /* 0x0001e80000100a00 */
[----:B0-----:R-:W3:Y:S04]  /*4ce80*/  LDL.LU R16, [R1+0xd0] ;  /* 0x0000d00001107983 */ /* 0x001ee80000300800 */
[----:B------:R-:W3:Y:S04]  /*4ce90*/  LDL.LU R17, [R1+0xd4] ;  /* 0x0000d40001117983 */ /* 0x000ee80000300800 */
[----:B------:R-:W3:Y:S04]  /*4cea0*/  LDL.LU R18, [R1+0xd8] ;  /* 0x0000d80001127983 */ /* 0x000ee80000300800 */
[----:B------:R-:W3:Y:S04]  /*4ceb0*/  LDL.LU R19, [R1+0xdc] ;  /* 0x0000dc0001137983 */ /* 0x000ee80000300800 */
[----:B------:R-:W-:Y:S04]  /*4cec0*/  STL.64 [R1+0x28], R10 ;  /* 0x0000280a01007387 */ /* 0x000fe80000100a00 */
[----:B------:R-:W0:Y:S04]  /*4ced0*/  LDSM.16.MT88.4 R8, [R2+UR5+0x14200] ;  /* 0x014200050208783b */ /* 0x000e280008004200 */
[----:B------:R-:W-:Y:S04]  /*4cee0*/  STL [R1+0x3b08], R5 ;  /* 0x003b080501007387 */ /* 0x000fe80000100800 */
[----:B------:R-:W-:Y:S01]  /*4cef0*/  STL [R1+0x3b04], R3 ;  /* 0x003b040301007387 */ /* 0x000fe20000100800 */
[----:B------:R-:W-:Y:S03]  /*4cf00*/  HMMA.16816.F32.BF16 R20, R20, R6, R12 ;  /* 0x000000061414723c */ /* 0x000fe6000004180c */
[----:B0-----:R-:W-:Y:S01]  /*4cf10*/  STL.64 [R1+0x10], R8 ;  /* 0x0000100801007387 */ /* 0x001fe20000100a00 */
[----:B------:R-:W-:-:S03]  /*4cf20*/  IMAD.MOV.U32 R4, RZ, RZ, R11 ;  /* 0x000000ffff047224 */ /* 0x000fc600078e000b */
[----:B------:R-:W-:Y:S04]  /*4cf30*/  STL [R1+0x18], R10 ;  /* 0x0000180a01007387 */ /* 0x000fe80000100800 */
[----:B------:R-:W0:Y:S02]  /*4cf40*/  LDSM.16.MT88.4 R8, [R2+UR5+0x14280] ;  /* 0x014280050208783b */ /* 0x000e240008004200 */
[----:B0-----:R-:W-:Y:S02]  /*4cf50*/  IMAD.MOV.U32 R5, RZ, RZ, R10 ;  /* 0x000000ffff057224 */ /* 0x001fe400078e000a */
[----:B------:R0:W-:Y:S01]  /*4cf60*/  STL.64 [R1], R8 ;  /* 0x0000000801007387 */ /* 0x0001e20000100a00 */
[----:B------:R-:W-:-:S03]  /*4cf70*/  IMAD.MOV.U32 R3, RZ, RZ, R11 ;  /* 0x000000ffff037224 */ /* 0x000fc600078e000b */
[----:B------:R-:W2:Y:S04]  /*4cf80*/  LDL.LU.64 R10, [R1+0x3b80] ;  /* 0x003b8000010a7983 */ /* 0x000ea80000300a00 */
[----:B0-----:R-:W4:Y:S04]  /*4cf90*/  LDL.LU.64 R8, [R1+0x3b78] ;  /* 0x003b780001087983 */ /* 0x001f280000300a00 */
[----:B------:R-:W2:Y:S04]  /*4cfa0*/  LDL.LU.64 R14, [R1+0x3b70] ;  /* 0x003b7000010e7983 */ /* 0x000ea80000300a00 */
[----:B------:R-:W2:Y:S04]  /*4cfb0*/  LDL.LU.64 R12, [R1+0x3b68] ;  /* 0x003b6800010c7983 */ /* 0x000ea80000300a00 */
[----:B------:R-:W-:Y:S04]  /*4cfc0*/  STL.64 [R1+0x220], R20 ;  /* 0x0002201401007387 */ /* 0x000fe80000100a00 */
[----:B------:R-:W-:Y:S04]  /*4cfd0*/  STL.64 [R1+0x228], R22 ;  /* 0x0002281601007387 */ /* 0x000fe80000100a00 */
[----:B------:R-:W0:Y:S04]  /*4cfe0*/  LDSM.16.MT88.4 R20, [R2+UR5+0x14300] ;  /* 0x014300050214783b */ /* 0x000e280008004200 */
[----:B0-----:R-:W-:Y:S04]  /*4cff0*/  STL.64 [R1+0x3a30], R22 ;  /* 0x003a301601007387 */ /* 0x001fe80000100a00 */
[----:B------:R0:W-:Y:S04]  /*4d000*/  STL.64 [R1+0x3a28], R20 ;  /* 0x003a281401007387 */ /* 0x0001e80000100a00 */
        /* <DEDUP_REMOVED lines=19> */
[----:B------:R0:W-:Y:S04]  /*4d140*/  STL.64 [R1+0x190], R12 ;  /* 0x0001900c01007387 */ /* 0x0001e80000100a00 */
[----:B------:R-:W-:Y:S01]  /*4d150*/  STL.64 [R1+0x198], R14 ;  /* 0x0001980e01007387 */ /* 0x000fe20000100a00 */
[----:B0-----:R-:W-:-:S03]  /*4d160*/  IMAD.MOV.U32 R12, RZ, RZ, R8 ;  /* 0x000000ffff0c7224 */ /* 0x001fc600078e0008 */
[----:B------:R-:W4:Y:S01]  /*4d170*/  LDL.LU R8, [R1+0x3b44] ;  /* 0x003b440001087983 */ /* 0x000f220000300800 */
[----:B------:R-:W-:-:S03]  /*4d180*/  IMAD.MOV.U32 R13, RZ, RZ, R9 ;  /* 0x000000ffff0d7224 */ /* 0x000fc600078e0009 */
        /* <DEDUP_REMOVED lines=24> */
[----:B------:R-:W0:Y:S01]  /*4d310*/  LDSM.16.MT88.4 R24, [R2+UR5+0x14380] ;  /* 0x014380050218783b */ /* 0x000e220008004200 */
[----:B------:R-:W-:-:S02]  /*4d320*/  IMAD.MOV.U32 R14, RZ, RZ, R29 ;  /* 0x000000ffff0e7224 */ /* 0x000fc400078e001d */
[----:B------:R-:W-:Y:S01]  /*4d330*/  IMAD.MOV.U32 R15, RZ, RZ, R28 ;  /* 0x000000ffff0f7224 */ /* 0x000fe200078e001c */
[----:B0-----:R-:W-:-:S15]  /*4d340*/  STL.64 [R1+0x3a10], R26 ;  /* 0x003a101a01007387 */ /* 0x001fde0000100a00 */
[----:B------:R-:W-:-:S01]  /*4d350*/  NOP ;  /* 0x0000000000007918 */ /* 0x000fc20000000000 */
[----:B------:R-:W-:Y:S04]  /*4d360*/  STL.64 [R1+0x120], R16 ;  /* 0x0001201001007387 */ /* 0x000fe80000100a00 */
[----:B------:R-:W-:Y:S04]  /*4d370*/  STL.64 [R1+0x128], R18 ;  /* 0x0001281201007387 */ /* 0x000fe80000100a00 */
[----:B------:R-:W0:Y:S04]  /*4d380*/  LDSM.16.MT88.4 R16, [R0+UR5+0x18000] ;  /* 0x018000050010783b */ /* 0x000e280008004200 */
[----:B------:R-:W-:Y:S01]  /*4d390*/  STL.64 [R1+0x3a08], R24 ;  /* 0x003a081801007387 */ /* 0x000fe20000100a00 */
[----:B0-----:R-:W-:-:S03]  /*4d3a0*/  IMAD.MOV.U32 R29, RZ, RZ, R18 ;  /* 0x000000ffff1d7224 */ /* 0x001fc600078e0012 */
[----:B------:R2:W-:Y:S01]  /*4d3b0*/  STL.64 [R1+0x80], R16 ;  /* 0x0000801001007387 */ /* 0x0005e20000100a00 */
[----:B------:R-:W-:-:S03]  /*4d3c0*/  IMAD.MOV.U32 R28, RZ, RZ, R19 ;  /* 0x000000ffff1c7224 */ /* 0x000fc600078e0013 */
[----:B------:R-:W-:Y:S04]  /*4d3d0*/  STL.64 [R1+0x3ae0], R10 ;  /* 0x003ae00a01007387 */ /* 0x000fe80000100a00 */
[----:B----4-:R-:W-:Y:S01]  /*4d3e0*/  STL.64 [R1+0x3ad8], R8 ;  /* 0x003ad80801007387 */ /* 0x010fe20000100a00 */
[----:B--2---:R-:W-:-:S15]  /*4d3f0*/  HMMA.16816.F32.BF16 R16, R12, R10, R20 ;  /* 0x0000000a0c10723c */ /* 0x004fde0000041814 */
[----:B------:R-:W-:-:S08]  /*4d400*/  NOP ;  /* 0x0000000000007918 */ /* 0x000fd00000000000 */
[----:B------:R-:W-:Y:S04]  /*4d410*/  STL.64 [R1+0x110], R16 ;  /* 0x0001101001007387 */ /* 0x000fe80000100a00 */
[----:B------:R-:W-:Y:S04]  /*4d420*/  STL.64 [R1+0x118], R18 ;  /* 0x0001181201007387 */ /* 0x000fe80000100a00 */
[----:B------:R-:W2:Y:S04]  /*4d430*/  LDL.LU R20, [R1] ;  /* 0x0000000001147983 */ /* 0x000ea80000300800 */
[----:B------:R-:W2:Y:S01]  /*4d440*/  LDL.LU R21, [R1+0x4] ;  /* 0x0000040001157983 */ /* 0x000ea20000300800 */
[----:B------:R-:W-:-:S02]  /*4d450*/  IMAD.MOV.U32 R22, RZ, RZ, R5 ;  /* 0x000000ffff167224 */ /* 0x000fc400078e0005 */
[----:B------:R-:W-:Y:S01]  /*4d460*/  IMAD.MOV.U32 R23, RZ, RZ, R3 ;  /* 0x000000ffff177224 */ /* 0x000fe200078e0003 */
[----:B------:R-:W3:Y:S04]  /*4d470*/  LDL.LU R5, [R1+0x3b08] ;  /* 0x003b080001057983 */ /* 0x000ee80000300800 */
[----:B------:R-:W4:Y:S04]  /*4d480*/  LDL.LU R3, [R1+0x3b04] ;  /* 0x003b040001037983 */ /* 0x000f280000300800 */
[----:B------:R-:W-:Y:S04]  /*4d490*/  STL.64 [R1+0x3a60], R22 ;  /* 0x003a601601007387 */ /* 0x000fe80000100a00 */
[----:B--2---:R-:W-:Y:S04]  /*4d4a0*/  STL.64 [R1+0x3a58], R20 ;  /* 0x003a581401007387 */ /* 0x004fe80000100a00 */
[----:B------:R-:W2:Y:S04]  /*4d4b0*/  LDL.LU R24, [R1+0x240] ;  /* 0x0002400001187983 */ /* 0x000ea80000300800 */
        /* <DEDUP_REMOVED lines=11> */
[----:B------:R-:W2:Y:S01]  /*4d570*/  LDL.LU R22, [R1+0x18] ;  /* 0x0000180001167983 */ /* 0x000ea20000300800 */
[----:B------:R-:W-:-:S03]  /*4d580*/  IMAD.MOV.U32 R23, RZ, RZ, R4 ;  /* 0x000000ffff177224 */ /* 0x000fc600078e0004 */
[----:B------:R-:W3:Y:S04]  /*4d590*/  LDL.LU R4, [R1+0x3b00] ;  /* 0x003b000001047983 */ /* 0x000ee80000300800 */
[----:B--2---:R-:W-:Y:S04]  /*4d5a0*/  STL.64 [R1+0x3a90], R22 ;  /* 0x003a901601007387 */ /* 0x004fe80000100a00 */
[----:B----4-:R-:W-:Y:S04]  /*4d5b0*/  STL.64 [R1+0x3a88], R20 ;  /* 0x003a881401007387 */ /* 0x010fe80000100a00 */
[----:B---3--:R-:W-:Y:S04]  /*4d5c0*/  STL.64 [R1+0x3a40], R26 ;  /* 0x003a401a01007387 */ /* 0x008fe80000100a00 */
[----:B------:R0:W-:Y:S04]  /*4d5d0*/  STL.64 [R1+0x3a38], R24 ;  /* 0x003a381801007387 */ /* 0x0001e80000100a00 */
[----:B0-----:R-:W2:Y:S04]  /*4d5e0*/  LDL.LU R24, [R1+0x1f0] ;  /* 0x0001f00001187983 */ /* 0x001ea80000300800 */
[----:B------:R-:W2:Y:S04]  /*4d5f0*/  LDL.LU R25, [R1+0x1f4] ;  /* 0x0001f40001197983 */ /* 0x000ea80000300800 */
[----:B------:R-:W3:Y:S04]  /*4d600*/  LDL.LU R26, [R1+0x1f8] ;  /* 0x0001f800011a7983 */ /* 0x000ee80000300800 */
[----:B------:R-:W3:Y:S01]  /*4d610*/  LDL.LU R27, [R1+0x1fc] ;  /* 0x0001fc00011b7983 */ /* 0x000ee20000300800 */
[----:B------:R-:W-:-:S02]  /*4d620*/  IMAD.MOV.U32 R20, RZ, RZ, R3 ;  /* 0x000000ffff147224 */ /* 0x000fc400078e0003 */
[----:B------:R-:W-:Y:S01]  /*4d630*/  IMAD.MOV.U32 R21, RZ, RZ, R5 ;  /* 0x000000ffff157224 */ /* 0x000fe200078e0005 */
[----:B---3--:R-:W-:Y:S04]  /*4d640*/  STL.64 [R1+0x3a50], R26 ;  /* 0x003a501a01007387 */ /* 0x008fe80000100a00 */
[----:B--2---:R0:W-:Y:S04]  /*4d650*/  STL.64 [R1+0x3a48], R24 ;  /* 0x003a481801007387 */ /* 0x0041e80000100a00 */
[----:B0-----:R-:W2:Y:S04]  /*4d660*/  LDL.LU R24, [R1+0x200] ;  /* 0x0002000001187983 */ /* 0x001ea80000300800 */
[----:B------:R-:W2:Y:S04]  /*4d670*/  LDL.LU R25, [R1+0x204] ;  /* 0x0002040001197983 */ /* 0x000ea80000300800 */
[----:B------:R-:W3:Y:S04]  /*4d680*/  LDL.LU R26, [R1+0x208] ;  /* 0x00020800011a7983 */ /* 0x000ee80000300800 */
[----:B------:R-:W3:Y:S04]  /*4d690*/  LDL.LU R27, [R1+0x20c] ;  /* 0x00020c00011b7983 */ /* 0x000ee80000300800 */
[----:B------:R-:W4:Y:S04]  /*4d6a0*/  LDL.LU R3, [R1+0x3afc] ;  /* 0x003afc0001037983 */ /* 0x000f280000300800 */
[----:B------:R-:W2:Y:S04]  /*4d6b0*/  LDL.LU R5, [R1+0x3af8] ;  /* 0x003af80001057983 */ /* 0x000ea80000300800 */
[----:B------:R-:W3:Y:S04]  /*4d6c0*/  LDL.LU R22, [R1+0x28] ;  /* 0x0000280001167983 */ /* 0x000ee80000300800 */
[----:B------:R-:W3:Y:S04]  /*4d6d0*/  LDL.LU R23, [R1+0x2c] ;  /* 0x00002c0001177983 */ /* 0x000ee80000300800 */
[----:B---3--:R-:W-:Y:S04]  /*4d6e0*/  STL.64 [R1+0x3ac0], R22 ;  /* 0x003ac01601007387 */ /* 0x008fe80000100a00 */
[----:B------:R0:W-:Y:S04]  /*4d6f0*/  STL.64 [R1+0x3ab8], R20 ;  /* 0x003ab81401007387 */ /* 0x0001e80000100a00 */
[----:B0-----:R-:W3:Y:S01]  /*4d700*/  LDL.LU R20, [R1+0x30] ;  /* 0x0000300001147983 */ /* 0x001ee20000300800 */
[----:B----4-:R-:W-:-:S03]  /*4d710*/  IMAD.MOV.U32 R21, RZ, RZ, R3 ;  /* 0x000000ffff157224 */ /* 0x010fc600078e0003 */
[----:B------:R-:W4:Y:S04]  /*4d720*/  LDL.LU R3, [R1+0x3af4] ;  /* 0x003af40001037983 */ /* 0x000f280000300800 */
[----:B------:R-:W-:Y:S04]  /*4d730*/  STL.64 [R1+0x3a70], R26 ;  /* 0x003a701a01007387 */ /* 0x000fe80000100a00 */
        /* <DEDUP_REMOVED lines=11> */
[----:B0-----:R-:W2:Y:S01]  /*4d7f0*/  LDL.LU R24, [R1+0x1e0] ;  /* 0x0001e00001187983 */ /* 0x001ea20000300800 */
[----:B----4-:R-:W-:-:S03]  /*4d800*/  IMAD.MOV.U32 R25, RZ, RZ, R3 ;  /* 0x000000ffff197224 */ /* 0x010fc600078e0003 */
[----:B------:R-:W3:Y:S04]  /*4d810*/  LDL.LU R3, [R1+0x3af0] ;  /* 0x003af00001037983 */ /* 0x000ee80000300800 */
[----:B------:R-:W4:Y:S04]  /*4d820*/  LDL.LU R26, [R1+0x1e8] ;  /* 0x0001e800011a7983 */ /* 0x000f280000300800 */
[----:B------:R-:W4:Y:S04]  /*4d830*/  LDL.LU R27, [R1+0x1ec] ;  /* 0x0001ec00011b7983 */ /* 0x000f280000300800 */
[----:B----4-:R3:W-:Y:S04]  /*4d840*/  STL.64 [R1+0x3aa0], R26 ;  /* 0x003aa01a01007387 */ /* 0x0107e80000100a00 */
[----:B--2---:R0:W-:Y:S01]  /*4d850*/  STL.64 [R1+0x3a98], R24 ;  /* 0x003a981801007387 */ /* 0x0041e20000100a00 */
[----:B---3--:R-:W-:-:S03]  /*4d860*/  IMAD.MOV.U32 R26, RZ, RZ, R3 ;  /* 0x000000ffff1a7224 */ /* 0x008fc600078e0003 */
[----:B0-----:R-:W2:Y:S04]  /*4d870*/  LDL.LU R24, [R1+0x1b0] ;  /* 0x0001b00001187983 */ /* 0x001ea80000300800 */
[----:B------:R-:W2:Y:S04]  /*4d880*/  LDL.LU R25, [R1+0x1b4] ;  /* 0x0001b40001197983 */ /* 0x000ea80000300800 */
[----:B------:R-:W3:Y:S04]  /*4d890*/  LDL.LU R3, [R1+0x3aec] ;  /* 0x003aec0001037983 */ /* 0x000ee80000300800 */
[----:B------:R-:W4:Y:S04]  /*4d8a0*/  LDL.LU R27, [R1+0x1bc] ;  /* 0x0001bc00011b7983 */ /* 0x000f280000300800 */
[----:B----4-:R3:W-:Y:S04]  /*4d8b0*/  STL.64 [R1+0x3ab0], R26 ;  /* 0x003ab01a01007387 */ /* 0x0107e80000100a00 */
[----:B--2---:R0:W-:Y:S01]  /*4d8c0*/  STL.64 [R1+0x3aa8], R24 ;  /* 0x003aa81801007387 */ /* 0x0041e20000100a00 */
[----:B---3--:R-:W-:-:S03]  /*4d8d0*/  IMAD.MOV.U32 R27, RZ, RZ, R3 ;  /* 0x000000ffff1b7224 */ /* 0x008fc600078e0003 */
[----:B0-----:R-:W2:Y:S04]  /*4d8e0*/  LDL.LU R24, [R1+0x1c0] ;  /* 0x0001c00001187983 */ /* 0x001ea80000300800 */
[----:B------:R-:W2:Y:S04]  /*4d8f0*/  LDL.LU R25, [R1+0x1c4] ;  /* 0x0001c40001197983 */ /* 0x000ea80000300800 */
[----:B------:R-:W3:Y:S04]  /*4d900*/  LDL.LU R26, [R1+0x1c8] ;  /* 0x0001c800011a7983 */ /* 0x000ee80000300800 */
[----:B------:R-:W4:Y:S01]  /*4d910*/  LDL.LU R3, [R1+0x3ae8] ;  /* 0x003ae80001037983 */ /* 0x000f220000300800 */
[----:B------:R-:W-:Y:S03]  /*4d920*/  HMMA.16816.F32.BF16 R12, R12, R6, R8 ;  /* 0x000000060c0c723c */ /* 0x000fe60000041808 */
[----:B----4-:R-:W0:Y:S04]  /*4d930*/  LDSM.16.M88.4 R16, [R3+UR5+0x20080] ;  /* 0x020080050310783b */ /* 0x010e280008000200 */
[----:B---3--:R-:W-:Y:S04]  /*4d940*/  STL.64 [R1+0x3ad0], R26 ;  /* 0x003ad01a01007387 */ /* 0x008fe80000100a00 */
[----:B--2---:R1:W-:Y:S04]  /*4d950*/  STL.64 [R1+0x3ac8], R24 ;  /* 0x003ac81801007387 */ /* 0x0043e80000100a00 */
[----:B-1----:R-:W2:Y:S04]  /*4d960*/  LDL.LU R24, [R1+0x1a0] ;  /* 0x0001a00001187983 */ /* 0x002ea80000300800 */
[----:B------:R-:W2:Y:S04]  /*4d970*/  LDL.LU R25, [R1+0x1a4] ;  /* 0x0001a40001197983 */ /* 0x000ea80000300800 */
[----:B------:R-:W2:Y:S04]  /*4d980*/  LDL.LU R26, [R1+0x1a8] ;  /* 0x0001a800011a7983 */ /* 0x000ea80000300800 */
[----:B------:R-:W2:Y:S04]  /*4d990*/  LDL.LU R27, [R1+0x1ac] ;  /* 0x0001ac00011b7983 */ /* 0x000ea80000300800 */
[----:B0-----:R-:W-:Y:S04]  /*4d9a0*/  STL [R1+0x37b4], R18 ;  /* 0x0037b41201007387 */ /* 0x001fe80000100800 */
[----:B------:R-:W-:Y:S04]  /*4d9b0*/  STL [R1+0x37b0], R19 ;  /* 0x0037b01301007387 */ /* 0x000fe80000100800 */
[----:B------:R0:W-:Y:S04]  /*4d9c0*/  STL.64 [R1+0x39f8], R16 ;  /* 0x0039f81001007387 */ /* 0x0001e80000100a00 */
[----:B0-----:R-:W3:Y:S04]  /*4d9d0*/  LDL.LU R16, [R1+0x170] ;  /* 0x0001700001107983 */ /* 0x001ee80000300800 */
[----:B------:R-:W3:Y:S04]  /*4d9e0*/  LDL.LU R17, [R1+0x174] ;  /* 0x0001740001117983 */ /* 0x000ee80000300800 */
[----:B------:R-:W3:Y:S04]  /*4d9f0*/  LDL.LU R18, [R1+0x178] ;  /* 0x0001780001127983 */ /* 0x000ee80000300800 */
[----:B------:R-:W3:Y:S04]  /*4da00*/  LDL.LU R19, [R1+0x17c] ;  /* 0x00017c0001137983 */ /* 0x000ee80000300800 */
[----:B------:R-:W2:Y:S04]  /*4da10*/  LDL.LU.64 R10, [R1+0x3ae0] ;  /* 0x003ae000010a7983 */ /* 0x000ea80000300a00 */
[----:B------:R-:W4:Y:S04]  /*4da20*/  LDL.LU.64 R8, [R1+0x3ad8] ;  /* 0x003ad80001087983 */ /* 0x000f280000300a00 */
[----:B------:R-:W-:Y:S04]  /*4da30*/  STL.64 [R1+0xf0], R12 ;  /* 0x0000f00c01007387 */ /* 0x000fe80000100a00 */
[----:B------:R-:W-:Y:S04]  /*4da40*/  STL.64 [R1+0xf8], R14 ;  /* 0x0000f80e01007387 */ /* 0x000fe80000100a00 */
[----:B------:R-:W0:Y:S01]  /*4da50*/  LDSM.16.M88.4 R12, [R3+UR5+0x20880] ;  /* 0x02088005030c783b */ /* 0x000e220008000200 */
[----:B------:R-:W-:-:S02]  /*4da60*/  IMAD.MOV.U32 R22, RZ, RZ, R5 ;  /* 0x000000ffff167224 */ /* 0x000fc400078e0005 */
[----:B------:R-:W-:Y:S01]  /*4da70*/  IMAD.MOV.U32 R23, RZ, RZ, R4 ;  /* 0x000000ffff177224 */ /* 0x000fe200078e0004 */
[----:B0-----:R-:W-:Y:S04]  /*4da80*/  STL [R1+0x377c], R14 ;  /* 0x00377c0e01007387 */ /* 0x001fe80000100800 */
[----:B------:R-:W-:Y:S02]  /*4da90*/  STL [R1+0x3778], R15 ;  /* 0x0037780f01007387 */ /* 0x000fe40000100800 */
[C---:B--2---:R-:W-:Y:S06]  /*4daa0*/  HMMA.16816.F32.BF16 R24, R20.reuse, R10, R24 ;  /* 0x0000000a1418723c */ /* 0x044fec0000041818 */
[----:B---3--:R-:W-:-:S15]  /*4dab0*/  HMMA.16816.F32.BF16 R20, R20, R6, R16 ;  /* 0x000000061414723c */ /* 0x008fde0000041810 */
[----:B------:R-:W-:-:S02]  /*4dac0*/  NOP ;  /* 0x0000000000007918 */ /* 0x000fc40000000000 */
[----:B------:R-:W-:Y:S04]  /*4dad0*/  STL.64 [R1+0x100], R24 ;  /* 0x0001001801007387 */ /* 0x000fe80000100a00 */
[----:B------:R0:W-:Y:S04]  /*4dae0*/  STL.64 [R1+0x108], R26 ;  /* 0x0001081a01007387 */ /* 0x0001e80000100a00 */
[----:B0-----:R-:W2:Y:S04]  /*4daf0*/  LDL.LU.64 R26, [R1+0x3ad0] ;  /* 0x003ad000011a7983 */ /* 0x001ea80000300a00 */
[----:B------:R-:W2:Y:S04]  /*4db00*/  LDL.LU.64 R24, [R1+0x3ac8] ;  /* 0x003ac80001187983 */ /* 0x000ea80000300a00 */
[----:B------:R-:W3:Y:S04]  /*4db10*/  LDL.LU R16, [R1+0x2a0] ;  /* 0x0002a00001107983 */ /* 0x000ee80000300800 */
[----:B------:R-:W-:Y:S04]  /*4db20*/  STL.64 [R1+0xe0], R20 ;  /* 0x0000e01401007387 */ /* 0x000fe80000100a00 */
[----:B------:R-:W-:Y:S04]  /*4db30*/  STL.64 [R1+0xe8], R22 ;  /* 0x0000e81601007387 */ /* 0x000fe80000100a00 */
[----:B------:R-:W0:Y:S04]  /*4db40*/  LDSM.16.MT88.4 R20, [R0+UR5+0x18080] ;  /* 0x018080050014783b */ /* 0x000e280008004200 */
[----:B------:R-:W3:Y:S01]  /*4db50*/  LDL.LU R17, [R1+0x2a4] ;  /* 0x0002a40001117983 */ /* 0x000ee20000300800 */
        /* <DEDUP_REMOVED lines=36> */
[----:B------:R-:W-:Y:S01]  /*4dda0*/  STL.64 [R1+0x170], R24 ;  /* 0x0001701801007387 */ /* 0x000fe20000100a00 */
[----:B------:R-:W-:-:S03]  /*4ddb0*/  IMAD.MOV.U32 R3, RZ, RZ, R27 ;  /* 0x000000ffff037224 */ /* 0x000fc600078e001b */
[----:B------:R0:W-:Y:S04]  /*4ddc0*/  STL [R1+0x178], R26 ;  /* 0x0001781a01007387 */ /* 0x0001e80000100800 */
[----:B0-----:R-:W2:Y:S04]  /*4ddd0*/  LDL.LU.64 R26, [R1+0x3a50] ;  /* 0x003a5000011a7983 */ /* 0x001ea80000300a00 */
[----:B------:R-:W2:Y:S04]  /*4dde0*/  LDL.LU.64 R24, [R1+0x3a48] ;  /* 0x003a480001187983 */ /* 0x000ea80000300a00 */
        /* <DEDUP_REMOVED lines=8> */
[----:B------:R-:W2:Y:S01]  /*4de70*/  LDL.LU.64 R20, [R1+0x3a28] ;  /* 0x003a280001147983 */ /* 0x000ea20000300a00 */
[----:B----4-:R-:W-:-:S02]  /*4de80*/  IMAD.MOV.U32 R18, RZ, RZ, R9 ;  /* 0x000000ffff127224 */ /* 0x010fc400078e0009 */
[----:B------:R-:W-:Y:S01]  /*4de90*/  IMAD.MOV.U32 R19, RZ, RZ, R8 ;  /* 0x000000ffff137224 */ /* 0x000fe200078e0008 */
[----:B--2---:R-:W-:-:S15]  /*4dea0*/  HMMA.16816.F32.BF16 R24, R20, R10, R24 ;  /* 0x0000000a1418723c */ /* 0x004fde0000041818 */
[----:B------:R-:W-:-:S08]  /*4deb0*/  NOP ;  /* 0x0000000000007918 */ /* 0x000fd00000000000 */
[----:B------:R-:W-:Y:S04]  /*4dec0*/  STL.64 [R1+0x1f0], R24 ;  /* 0x0001f01801007387 */ /* 0x000fe80000100a00 */
[----:B------:R-:W-:Y:S04]  /*4ded0*/  STL.64 [R1+0x1f8], R26 ;  /* 0x0001f81a01007387 */ /* 0x000fe80000100a00 */
[----:B------:R-:W0:Y:S02]  /*4dee0*/  LDSM.16.MT88.4 R24, [R0+UR5+0x18100] ;  /* 0x018100050018783b */ /* 0x000e240008004200 */
[----:B0-----:R-:W-:-:S02]  /*4def0*/  IMAD.MOV.U32 R9, RZ, RZ, R26 ;  /* 0x000000ffff097224 */ /* 0x001fc400078e001a */
[----:B------:R-:W-:Y:S01]  /*4df00*/  STL.64 [R1+0x70], R24 ;  /* 0x0000701801007387 */ /* 0x000fe20000100a00 */
[----:B------:R-:W-:-:S03]  /*4df10*/  IMAD.MOV.U32 R8, RZ, RZ, R27 ;  /* 0x000000ffff087224 */ /* 0x000fc600078e001b */
[----:B------:R-:W0:Y:S04]  /*4df20*/  LDSM.16.MT88.4 R24, [R0+UR5+0x18180] ;  /* 0x018180050018783b */ /* 0x000e280008004200 */
[----:B0-----:R-:W-:Y:S04]  /*4df30*/  STL.64 [R1+0x60], R24 ;  /* 0x0000601801007387 */ /* 0x001fe80000100a00 */
[----:B------:R-:W-:Y:S04]  /*4df40*/  STL.64 [R1+0x68], R26 ;  /* 0x0000681a01007387 */ /* 0x000fe80000100a00 */
[----:B------:R-:W0:Y:S04]  /*4df50*/  LDSM.16.MT88.4 R24, [R0+UR5+0x18200] ;  /* 0x018200050018783b */ /* 0x000e280008004200 */
        /* <DEDUP_REMOVED lines=15> */
[----:B------:R0:W-:Y:S04]  /*4e050*/  STL.64 [R1+0x39d0], R22 ;  /* 0x0039d01601007387 */ /* 0x0001e80000100a00 */
[----:B------:R1:W-:Y:S01]  /*4e060*/  STL.64 [R1+0x39c8], R20 ;  /* 0x0039c81401007387 */ /* 0x0003e20000100a00 */
[----:B0-----:R-:W-:Y:S02]  /*4e070*/  IMAD.MOV.U32 R22, RZ, RZ, R29 ;  /* 0x000000ffff167224 */ /* 0x001fe400078e001d */
[----:B------:R-:W-:Y:S01]  /*4e080*/  IMAD.MOV.U32 R23, RZ, RZ, R28 ;  /* 0x000000ffff177224 */ /* 0x000fe200078e001c */
[----:B-1----:R-:W2:Y:S04]  /*4e090*/  LDL.LU R20, [R1+0x80] ;  /* 0x0000800001147983 */ /* 0x002ea80000300800 */
[----:B------:R-:W2:Y:S04]  /*4e0a0*/  LDL.LU R21, [R1+0x84] ;  /* 0x0000840001157983 */ /* 0x000ea80000300800 */
[----:B------:R-:W4:Y:S04]  /*4e0b0*/  LDL.LU R29, [R1+0x3a04] ;  /* 0x003a0400011d7983 */ /* 0x000f280000300800 */
[----:B------:R-:W2:Y:S01]  /*4e0c0*/  LDL.LU R28, [R1+0x3a00] ;  /* 0x003a0000011c7983 */ /* 0x000ea20000300800 */
[----:B---3--:R-:W-:-:S15]  /*4e0d0*/  HMMA.16816.F32.BF16 R16, R24, R10, R16 ;  /* 0x0000000a1810723c */ /* 0x008fde0000041810 */
[----:B------:R-:W-:-:S08]  /*4e0e0*/  NOP ;  /* 0x0000000000007918 */ /* 0x000fd00000000000 */
[----:B------:R0:W-:Y:S04]  /*4e0f0*/  STL.64 [R1+0x200], R16 ;  /* 0x0002001001007387 */ /* 0x0001e80000100a00 */
[----:B------:R-:W-:Y:S04]  /*4e100*/  STL.64 [R1+0x208], R18 ;  /* 0x0002081201007387 */ /* 0x000fe80000100a00 */
[----:B0-----:R-:W3:Y:S04]  /*4e110*/  LDL.LU.64 R16, [R1+0x39f8] ;  /* 0x0039f80001107983 */ /* 0x001ee80000300a00 */
[----:B------:R0:W-:Y:S04]  /*4e120*/  STL.64 [R1+0x39d8], R8 ;  /* 0x0039d80801007387 */ /* 0x0001e80000100a00 */
[----:B0-----:R-:W3:Y:S04]  /*4e130*/  LDL.LU R8, [R1+0x270] ;  /* 0x0002700001087983 */ /* 0x001ee80000300800 */
[----:B------:R-:W3:Y:S01]  /*4e140*/  LDL.LU R9, [R1+0x274] ;  /* 0x0002740001097983 */ /* 0x000ee20000300800 */
[----:B----4-:R-:W-:-:S02]  /*4e150*/  IMAD.MOV.U32 R10, RZ, RZ, R29 ;  /* 0x000000ffff0a7224 */ /* 0x010fc400078e001d */
[----:B--2---:R-:W-:-:S07]  /*4e160*/  IMAD.MOV.U32 R11, RZ, RZ, R28 ;  /* 0x000000ffff0b7224 */ /* 0x004fce00078e001c */
[----:B---3--:R-:W-:-:S15]  /*4e170*/  HMMA.16816.F32.BF16 R24, R24, R6, R8 ;  /* 0x000000061818723c */ /* 0x008fde0000041808 */
[----:B------:R-:W-:-:S09]  /*4e180*/  NOP ;  /* 0x0000000000007918 */ /* 0x000fd20000000000 */
[----:B------:R-:W-:Y:S02]  /*4e190*/  IMAD.MOV.U32 R29, RZ, RZ, R26 ;  /* 0x000000ffff1d7224 */ /* 0x000fe400078e001a */
[----:B------:R-:W-:Y:S02]  /*4e1a0*/  IMAD.MOV.U32 R28, RZ, RZ, R27 ;  /* 0x000000ffff1c7224 */ /* 0x000fe400078e001b */
[----:B------:R-:W-:Y:S02]  /*4e1b0*/  IMAD.MOV.U32 R18, RZ, RZ, R24 ;  /* 0x000000ffff127224 */ /* 0x000fe400078e0018 */
[----:B------:R-:W-:Y:S02]  /*4e1c0*/  IMAD.MOV.U32 R19, RZ, RZ, R25 ;  /* 0x000000ffff137224 */ /* 0x000fe400078e0019 */
[----:B------:R-:W-:Y:S02]  /*4e1d0*/  IMAD.MOV.U32 R26, RZ, RZ, R15 ;  /* 0x000000ffff1a7224 */ /* 0x000fe400078e000f */
[----:B------:R-:W-:-:S02]  /*4e1e0*/  IMAD.MOV.U32 R27, RZ, RZ, R14 ;  /* 0x000000ffff1b7224 */ /* 0x000fc400078e000e */
[----:B------:R-:W-:Y:S02]  /*4e1f0*/  IMAD.MOV.U32 R24, RZ, RZ, R5 ;  /* 0x000000ffff187224 */ /* 0x000fe400078e0005 */
[----:B------:R-:W-:Y:S01]  /*4e200*/  IMAD.MOV.U32 R25, RZ, RZ, R4 ;  /* 0x000000ffff197224 */ /* 0x000fe200078e0004 */
        /* <DEDUP_REMOVED lines=12> */
[----:B------:R-:W2:Y:S04]  /*4e2d0*/  LDL.LU R6, [R1+0x288] ;  /* 0x0002880001067983 */ /* 0x000ea80000300800 */
[----:B------:R-:W2:Y:S04]  /*4e2e0*/  LDL.LU R7, [R1+0x28c] ;  /* 0x00028c0001077983 */ /* 0x000ea80000300800 */
        /* <DEDUP_REMOVED lines=13> */
[----:B------:R-:W0:Y:S04]  /*4e3c0*/  LDSM.16.MT88.4 R24, [R0+UR5+0x18380] ;  /* 0x018380050018783b */ /* 0x000e280008004200 */
[----:B------:R-:W-:Y:S04]  /*4e3d0*/  STL [R1+0x3920], R14 ;  /* 0x0039200e01007387 */ /* 0x000fe80000100800 */
[----:B------:R-:W-:Y:S04]  /*4e3e0*/  STL [R1+0x391c], R15 ;  /* 0x00391c0f01007387 */ /* 0x000fe80000100800 */
[----:B------:R-:W-:Y:S04]  /*4e3f0*/  STL [R1+0x3918], R18 ;  /* 0x0039181201007387 */ /* 0x000fe80000100800 */
[----:B------:R-:W-:Y:S01]  /*4e400*/  STL [R1+0x3914], R19 ;  /* 0x0039141301007387 */ /* 0x000fe20000100800 */
[----:B0-----:R-:W-:-:S03]  /*4e410*/  IMAD.MOV.U32 R3, RZ, RZ, R25 ;  /* 0x000000ffff037224 */ /* 0x001fc600078e0019 */
[----:B------:R-:W-:Y:S01]  /*4e420*/  STL [R1+0x20], R24 ;  /* 0x0000201801007387 */ /* 0x000fe20000100800 */
[----:B------:R-:W-:Y:S02]  /*4e430*/  IMAD.MOV.U32 R29, RZ, RZ, R26 ;  /* 0x000000ffff1d7224 */ /* 0x000fe400078e001a */
[----:B------:R-:W-:Y:S02]  /*4e440*/  IMAD.MOV.U32 R28, RZ, RZ, R27 ;  /* 0x000000ffff1c7224 */ /* 0x000fe400078e001b */
[----:B------:R-:W0:Y:S04]  /*4e450*/  LDSM.16.MT88.4 R24, [R2+UR5+0x18000] ;  /* 0x018000050218783b */ /* 0x000e280008004200 */
[----:B------:R-:W-:Y:S01]  /*4e460*/  STL [R1+0x3930], R28 ;  /* 0x0039301c01007387 */ /* 0x000fe20000100800 */
[----:B----4-:R-:W-:Y:S03]  /*4e470*/  HMMA.16816.F32.BF16 R20, R20, R12, R8 ;  /* 0x0000000c1414723c */ /* 0x010fe60000041808 */
[----:B------:R-:W-:Y:S04]  /*4e480*/  STL [R1+0x392c], R29 ;  /* 0x00392c1d01007387 */ /* 0x000fe80000100800 */
[----:B------:R-:W-:Y:S04]  /*4e490*/  STL [R1+0x3928], R3 ;  /* 0x0039280301007387 */ /* 0x000fe80000100800 */
[----:B------:R-:W-:Y:S01]  /*4e4a0*/  STL [R1+0x3924], R0 ;  /* 0x0039240001007387 */ /* 0x000fe20000100800 */
[----:B0-----:R-:W-:-:S02]  /*4e4b0*/  IMAD.MOV.U32 R18, RZ, RZ, R26 ;  /* 0x000000ffff127224 */ /* 0x001fc400078e001a */
[----:B------:R-:W-:Y:S02]  /*4e4c0*/  IMAD.MOV.U32 R19, RZ, RZ, R27 ;  /* 0x000000ffff137224 */ /* 0x000fe400078e001b */
[----:B------:R-:W-:Y:S01]  /*4e4d0*/  IMAD.MOV.U32 R14, RZ, RZ, R24 ;  /* 0x000000ffff0e7224 */ /* 0x000fe200078e0018 */
[----:B------:R-:W2:Y:S01]  /*4e4e0*/  LDL.LU.64 R26, [R1+0x39e8] ;  /* 0x0039e800011a7983 */ /* 0x000ea20000300a00 */
[----:B------:R-:W-:-:S03]  /*4e4f0*/  IMAD.MOV.U32 R15, RZ, RZ, R25 ;  /* 0x000000ffff0f7224 */ /* 0x000fc600078e0019 */
[----:B------:R-:W2:Y:S04]  /*4e500*/  LDL.LU.64 R24, [R1+0x39e0] ;  /* 0x0039e00001187983 */ /* 0x000ea80000300a00 */
[----:B------:R-:W3:Y:S04]  /*4e510*/  LDL.LU.64 R8, [R1+0x39d8] ;  /* 0x0039d80001087983 */ /* 0x000ee80000300a00 */
[----:B------:R-:W-:Y:S04]  /*4e520*/  STL.64 [R1+0x2e0], R20 ;  /* 0x0002e01401007387 */ /* 0x000fe80000100a00 */
[----:B------:R-:W-:Y:S04]  /*4e530*/  STL.64 [R1+0x2e8], R22 ;  /* 0x0002e81601007387 */ /* 0x000fe80000100a00 */
[----:B------:R-:W0:Y:S02]  /*4e540*/  LDSM.16.MT88.4 R20, [R2+UR5+0x18080] ;  /* 0x018080050214783b */ /* 0x000e240008004200 */
[----:B0-----:R-:W-:-:S02]  /*4e550*/  IMAD.MOV.U32 R3, RZ, RZ, R22 ;  /* 0x000000ffff037224 */ /* 0x001fc400078e0016 */
[----:B------:R-:W-:Y:S02]  /*4e560*/  IMAD.MOV.U32 R0, RZ, RZ, R23 ;  /* 0x000000ffff007224 */ /* 0x000fe400078e0017 */
[----:B------:R-:W-:Y:S01]  /*4e570*/  IMAD.MOV.U32 R28, RZ, RZ, R20 ;  /* 0x000000ffff1c7224 */ /* 0x000fe200078e0014 */
[----:B------:R-:W4:Y:S01]  /*4e580*/  LDL.LU.64 R22, [R1+0x39d0] ;  /* 0x0039d00001167983 */ /* 0x000f220000300a00 */
[----:B------:R-:W-:-:S03]  /*4e590*/  IMAD.MOV.U32 R29, RZ, RZ, R21 ;  /* 0x000000ffff1d7224 */ /* 0x000fc600078e0015 */
[----:B------:R-:W3:Y:S04]  /*4e5a0*/  LDL.LU.64 R20, [R1+0x39c8] ;  /* 0x0039c80001147983 */ /* 0x000ee80000300a00 */
[----:B------:R-:W-:Y:S04]  /*4e5b0*/  STL.64 [R1+0x39c0], R18 ;  /* 0x0039c01201007387 */ /* 0x000fe80000100a00 */
[----:B------:R-:W-:Y:S01]  /*4e5c0*/  STL.64 [R1+0x39b8], R16 ;  /* 0x0039b81001007387 */ /* 0x000fe20000100a00 */
[----:B--2---:R-:W-:-:S15]  /*4e5d0*/  HMMA.16816.F32.BF16 R4, R24, R16, R4 ;  /* 0x000000101804723c */ /* 0x004fde0000041804 */
[----:B------:R-:W-:-:S08]  /*4e5e0*/  NOP ;  /* 0x0000000000007918 */ /* 0x000fd00000000000 */
[----:B------:R-:W-:Y:S04]  /*4e5f0*/  STL.64 [R1+0x2d0], R4 ;  /* 0x0002d00401007387 */ /* 0x000fe80000100a00 */
[----:B------:R-:W-:Y:S04]  /*4e600*/  STL.64 [R1+0x2d8], R6 ;  /* 0x0002d80601007387 */ /* 0x000fe80000100a00 */
[----:B------:R-:W0:Y:S04]  /*4e610*/  LDSM.16.MT88.4 R4, [R2+UR5+0x18100] ;  /* 0x018100050204783b */ /* 0x000e280008004200 */
[----:B0-----:R3:W-:Y:S04]  /*4e620*/  STL.64 [R1+0x3858], R6 ;  /* 0x0038580601007387 */ /* 0x0017e80000100a00 */
[----:B------:R4:W-:Y:S01]  /*4e630*/  STL.64 [R1+0x3850], R4 ;  /* 0x0038500401007387 */ /* 0x0009e20000100a00 */
[----:B---3--:R-:W-:-:S02]  /*4e640*/  IMAD.MOV.U32 R6, RZ, RZ, R21 ;  /* 0x000000ffff067224 */ /* 0x008fc400078e0015 */
[----:B------:R-:W-:Y:S02]  /*4e650*/  IMAD.MOV.U32 R7, RZ, RZ, R20 ;  /* 0x000000ffff077224 */ /* 0x000fe400078e0014 */
[----:B----4-:R-:W-:Y:S02]  /*4e660*/  IMAD.MOV.U32 R4, RZ, RZ, R23 ;  /* 0x000000ffff047224 */ /* 0x010fe400078e0017 */
[----:B------:R-:W-:Y:S01]  /*4e670*/  IMAD.MOV.U32 R5, RZ, RZ, R22 ;  /* 0x000000ffff057224 */ /* 0x000fe200078e0016 */
[----:B------:R-:W-:Y:S04]  /*4e680*/  STL.64 [R1+0x3940], R6 ;  /* 0x0039400601007387 */ /* 0x000fe80000100a00 */
[----:B------:R0:W-:Y:S04]  /*4e690*/  STL.64 [R1+0x3938], R4 ;  /* 0x0039380401007387 */ /* 0x0001e80000100a00 */
[----:B------:R-:W-:Y:S04]  /*4e6a0*/  LDSM.16.MT88.4 R20, [R2+UR5+0x18200] ;  /* 0x018200050214783b */ /* 0x000fe80008004200 */
        /* <DEDUP_REMOVED lines=16> */
[----:B---3--:R0:W-:Y:S02]  /*4e7b0*/  STL.64 [R1+0x3990], R6 ;  /* 0x0039900601007387 */ /* 0x0081e40000100a00 */
[----:B0-----:R-:W-:-:S02]  /*4e7c0*/  IMAD.MOV.U32 R6, RZ, RZ, R9 ;  /* 0x000000ffff067224 */ /* 0x001fc400078e0009 */
[----:B------:R-:W-:Y:S02]  /*4e7d0*/  IMAD.MOV.U32 R7, RZ, RZ, R8 ;  /* 0x000000ffff077224 */ /* 0x000fe400078e0008 */
[----:B------:R-:W0:Y:S04]  /*4e7e0*/  LDSM.16.MT88.4 R8, [R2+UR5+0x18180] ;  /* 0x018180050208783b */ /* 0x000e280008004200 */
[----:B--2---:R1:W-:Y:S04]  /*4e7f0*/  STL.64 [R1+0x3988], R4 ;  /* 0x0039880401007387 */ /* 0x0043e80000100a00 */
[----:B-1----:R-:W2:Y:S04]  /*4e800*/  LDL.LU R4, [R1+0x70] ;  /* 0x0000700001047983 */ /* 0x002ea80000300800 */
[----:B------:R-:W2:Y:S04]  /*4e810*/  LDL.LU R5, [R1+0x74] ;  /* 0x0000740001057983 */ /* 0x000ea80000300800 */
[----:B0-----:R-:W-:Y:S04]  /*4e820*/  STL.64 [R1+0x3838], R10 ;  /* 0x0038380a01007387 */ /* 0x001fe80000100a00 */
[----:B------:R0:W-:Y:S04]  /*4e830*/  STL.64 [R1+0x3830], R8 ;  /* 0x0038300801007387 */ /* 0x0001e80000100a00 */
[----:B0-----:R-:W3:Y:S04]  /*4e840*/  LDL.LU R8, [R1+0x220] ;  /* 0x0002200001087983 */ /* 0x001ee80000300800 */
[----:B------:R-:W3:Y:S04]  /*4e850*/  LDL.LU R9, [R1+0x224] ;  /* 0x0002240001097983 */ /* 0x000ee80000300800 */
[----:B------:R-:W4:Y:S04]  /*4e860*/  LDL.LU R10, [R1+0x228] ;  /* 0x00022800010a7983 */ /* 0x000f280000300800 */
[----:B------:R-:W4:Y:S04]  /*4e870*/  LDL.LU R11, [R1+0x22c] ;  /* 0x00022c00010b7983 */ /* 0x000f280000300800 */
[----:B------:R-:W2:Y:S04]  /*4e880*/  LDL.LU R16, [R1+0x2b0] ;  /* 0x0002b00001107983 */ /* 0x000ea80000300800 */
[----:B------:R-:W2:Y:S04]  /*4e890*/  LDL.LU R17, [R1+0x2b4] ;  /* 0x0002b40001117983 */ /* 0x000ea80000300800 */
[----:B------:R-:W2:Y:S04]  /*4e8a0*/  LDL.LU R18, [R1+0x2b8] ;  /* 0x0002b80001127983 */ /* 0x000ea80000300800 */
[----:B------:R-:W2:Y:S04]  /*4e8b0*/  LDL.LU R19, [R1+0x2bc] ;  /* 0x0002bc0001137983 */ /* 0x000ea80000300800 */
[----:B----4-:R-:W-:Y:S04]  /*4e8c0*/  STL.64 [R1+0x3970], R10 ;  /* 0x0039700a01007387 */ /* 0x010fe80000100a00 */
[----:B---3--:R0:W-:Y:S04]  /*4e8d0*/  STL.64 [R1+0x3968], R8 ;  /* 0x0039680801007387 */ /* 0x0081e80000100a00 */
        /* <DEDUP_REMOVED lines=16> */
[----:B--2---:R-:W-:Y:S03]  /*4e9e0*/  HMMA.16816.F32.BF16 R24, R24, R12, R16 ;  /* 0x0000000c1818723c */ /* 0x004fe60000041810 */
        /* <DEDUP_REMOVED lines=63> */
[----:B------:R-:W-:Y:S01]  /*4ede0*/  STL.64 [R1+0x3908], R16 ;  /* 0x0039081001007387 */ /* 0x000fe20000100a00 */
[C---:B---3--:R-:W-:Y:S03]  /*4edf0*/  HMMA.16816.F32.BF16 R24, R4.reuse, R16, R20 ;  /* 0x000000100418723c */ /* 0x048fe60000041814 */
[----:B------:R-:W0:Y:S03]  /*4ee00*/  LDSM.16.MT88.4 R20, [R2+UR5+0x18300] ;  /* 0x018300050214783b */ /* 0x000e260008004200 */
[----:B--2---:R-:W-:-:S15]  /*4ee10*/  HMMA.16816.F32.BF16 R4, R4, R12, R8 ;  /* 0x0000000c0404723c */ /* 0x004fde0000041808 */
[----:B------:R-:W-:-:S02]  /*4ee20*/  NOP ;  /* 0x0000000000007918 */ /* 0x000fc40000000000 */
[----:B------:R1:W-:Y:S04]  /*4ee30*/  STL.64 [R1+0x250], R24 ;  /* 0x0002501801007387 */ /* 0x0003e80000100a00 */
[----:B------:R2:W-:Y:S04]  /*4ee40*/  STL.64 [R1+0x258], R26 ;  /* 0x0002581a01007387 */ /* 0x0005e80000100a00 */
[----:B------:R-:W-:Y:S04]  /*4ee50*/  STL.64 [R1+0x3900], R12 ;  /* 0x0039000c01007387 */ /* 0x000fe80000100a00 */
[----:B0-----:R0:W-:Y:S04]  /*4ee60*/  STL.64 [R1+0x40], R20 ;  /* 0x0000401401007387 */ /* 0x0011e80000100a00 */
[----:B------:R3:W-:Y:S04]  /*4ee70*/  STL.64 [R1+0x48], R22 ;  /* 0x0000481601007387 */ /* 0x0007e80000100a00 */
[----:B-1----:R-:W4:Y:S04]  /*4ee80*/  LDL.LU R24, [R1+0xa0] ;  /* 0x0000a00001187983 */ /* 0x002f280000300800 */
[----:B------:R1:W-:Y:S04]  /*4ee90*/  STL.64 [R1+0x230], R4 ;  /* 0x0002300401007387 */ /* 0x0003e80000100a00 */
[----:B------:R1:W-:Y:S04]  /*4eea0*/  STL.64 [R1+0x238], R6 ;  /* 0x0002380601007387 */ /* 0x0003e80000100a00 */
[----:B------:R-:W4:Y:S04]  /*4eeb0*/  LDL.LU R25, [R1+0xa4] ;  /* 0x0000a40001197983 */ /* 0x000f280000300800 */
[----:B--2---:R-:W2:Y:S04]  /*4eec0*/  LDL.LU R26, [R1+0xa8] ;  /* 0x0000a800011a7983 */ /* 0x004ea80000300800 */
[----:B------:R-:W2:Y:S04]  /*4eed0*/  LDL.LU R27, [R1+0xac] ;  /* 0x0000ac00011b7983 */ /* 0x000ea80000300800 */
[----:B0-----:R-:W2:Y:S04]  /*4eee0*/  LDL.LU R20, [R1+0xc0] ;  /* 0x0000c00001147983 */ /* 0x001ea80000300800 */
[----:B------:R-:W2:Y:S04]  /*4eef0*/  LDL.LU R21, [R1+0xc4] ;  /* 0x0000c40001157983 */ /* 0x000ea80000300800 */
[----:B---3--:R-:W3:Y:S04]  /*4ef00*/  LDL.LU R22, [R1+0xc8] ;  /* 0x0000c80001167983 */ /* 0x008ee80000300800 */
[----:B------:R-:W3:Y:S04]  /*4ef10*/  LDL.LU R23, [R1+0xcc] ;  /* 0x0000cc0001177983 */ /* 0x000ee80000300800 */
[----:B------:R-:W4:Y:S04]  /*4ef20*/  LDL.LU R8, [R1+0xe0] ;  /* 0x0000e00001087983 */ /* 0x000f280000300800 */
[----:B------:R-:W4:Y:S04]  /*4ef30*/  LDL.LU R9, [R1+0xe4] ;  /* 0x0000e40001097983 */ /* 0x000f280000300800 */
[----:B------:R-:W2:Y:S04]  /*4ef40*/  LDL.LU R10, [R1+0xe8] ;  /* 0x0000e800010a7983 */ /* 0x000ea80000300800 */
[----:B------:R-:W2:Y:S01]  /*4ef50*/  LDL.LU R11, [R1+0xec] ;  /* 0x0000ec00010b7983 */ /* 0x000ea20000300800 */
[----:B-1----:R-:W-:-:S02]  /*4ef60*/  IMAD.MOV.U32 R4, RZ, RZ, R28 ;  /* 0x000000ffff047224 */ /* 0x002fc400078e001c */
[----:B------:R-:W-:Y:S02]  /*4ef70*/  IMAD.MOV.U32 R6, RZ, RZ, R3 ;  /* 0x000000ffff067224 */ /* 0x000fe400078e0003 */
[----:B------:R-:W-:Y:S01]  /*4ef80*/  IMAD.MOV.U32 R7, RZ, RZ, R0 ;  /* 0x000000ffff077224 */ /* 0x000fe200078e0000 */
[----:B------:R-:W3:Y:S01]  /*4ef90*/  LDL.LU R28, [R1+0x3930] ;  /* 0x00393000011c7983 */ /* 0x000ee20000300800 */
[----:B------:R-:W-:-:S03]  /*4efa0*/  IMAD.MOV.U32 R5, RZ, RZ, R29 ;  /* 0x000000ffff057224 */ /* 0x000fc600078e001d */
[----:B------:R-:W3:Y:S04]  /*4efb0*/  LDL.LU R29, [R1+0x392c] ;  /* 0x00392c00011d7983 */ /* 0x000ee80000300800 */
[----:B------:R-:W3:Y:S04]  /*4efc0*/  LDL.LU R3, [R1+0x3928] ;  /* 0x0039280001037983 */ /* 0x000ee80000300800 */
[----:B------:R-:W3:Y:S04]  /*4efd0*/  LDL.LU R0, [R1+0x3924] ;  /* 0x0039240001007983 */ /* 0x000ee80000300800 */
[----:B------:R-:W-:Y:S04]  /*4efe0*/  STL.64 [R1+0x3888], R6 ;  /* 0x0038880601007387 */ /* 0x000fe80000100a00 */
[----:B------:R-:W-:Y:S04]  /*4eff0*/  STL.64 [R1+0x3880], R4 ;  /* 0x0038800401007387 */ /* 0x000fe80000100a00 */
[----:B--2---:R-:W-:Y:S04]  /*4f000*/  STL.64 [R1+0x3848], R10 ;  /* 0x0038480a01007387 */ /* 0x004fe80000100a00 */
[----:B----4-:R0:W-:Y:S04]  /*4f010*/  STL.64 [R1+0x3840], R8 ;  /* 0x0038400801007387 */ /* 0x0101e80000100a00 */
[----:B0-----:R-:W2:Y:S04]  /*4f020*/  LDL.LU R8, [R1+0x100] ;  /* 0x0001000001087983 */ /* 0x001ea80000300800 */
[----:B------:R-:W2:Y:S04]  /*4f030*/  LDL.LU R9, [R1+0x104] ;  /* 0x0001040001097983 */ /* 0x000ea80000300800 */
[----:B------:R-:W4:Y:S04]  /*4f040*/  LDL.LU R10, [R1+0x108] ;  /* 0x00010800010a7983 */ /* 0x000f280000300800 */
[----:B------:R-:W4:Y:S01]  /*4f050*/  LDL.LU R11, [R1+0x10c] ;  /* 0x00010c00010b7983 */ /* 0x000f220000300800 */
[----:B------:R-:W-:-:S02]  /*4f060*/  IMAD.MOV.U32 R4, RZ, RZ, R14 ;  /* 0x000000ffff047224 */ /* 0x000fc400078e000e */
        /* <DEDUP_REMOVED lines=21> */
[----:B------:R-:W2:Y:S01]  /*4f1c0*/  LDL.LU R4, [R1+0x20] ;  /* 0x0000200001047983 */ /* 0x000ea20000300800 */
[----:B---3--:R-:W-:-:S02]  /*4f1d0*/  IMAD.MOV.U32 R6, RZ, RZ, R29 ;  /* 0x000000ffff067224 */ /* 0x008fc400078e001d */
[----:B------:R-:W-:Y:S02]  /*4f1e0*/  IMAD.MOV.U32 R7, RZ, RZ, R28 ;  /* 0x000000ffff077224 */ /* 0x000fe400078e001c */
[----:B------:R-:W-:Y:S02]  /*4f1f0*/  IMAD.MOV.U32 R5, RZ, RZ, R3 ;  /* 0x000000ffff057224 */ /* 0x000fe400078e0003 */
        /* <DEDUP_REMOVED lines=15> */
[----:B------:R-:W3:Y:S01]  /*4f2f0*/  LDL.LU R12, [R1+0x2f0] ;  /* 0x0002f000010c7983 */ /* 0x000ee20000300800 */
[----:B------:R-:W-:-:S03]  /*4f300*/  IMAD.MOV.U32 R7, RZ, RZ, R14 ;  /* 0x000000ffff077224 */ /* 0x000fc600078e000e */
[----:B------:R-:W3:Y:S01]  /*4f310*/  LDL.LU R13, [R1+0x2f4] ;  /* 0x0002f400010d7983 */ /* 0x000ee20000300800 */
[----:B------:R-:W-:-:S03]  /*4f320*/  IMAD.MOV.U32 R6, RZ, RZ, R15 ;  /* 0x000000ffff067224 */ /* 0x000fc600078e000f */
[----:B------:R-:W3:Y:S04]  /*4f330*/  LDL.LU R14, [R1+0x2f8] ;  /* 0x0002f800010e7983 */ /* 0x000ee80000300800 */
[----:B------:R-:W3:Y:S04]  /*4f340*/  LDL.LU R15, [R1+0x2fc] ;  /* 0x0002fc00010f7983 */ /* 0x000ee80000300800 */
[----:B----4-:R-:W-:Y:S04]  /*4f350*/  STL.64 [R1+0x38c8], R10 ;  /* 0x0038c80a01007387 */ /* 0x010fe80000100a00 */
[----:B--2---:R0:W-:Y:S04]  /*4f360*/  STL.64 [R1+0x38c0], R8 ;  /* 0x0038c00801007387 */ /* 0x0041e80000100a00 */
[----:B0-----:R-:W2:Y:S04]  /*4f370*/  LDL.LU R8, [R1+0x140] ;  /* 0x0001400001087983 */ /* 0x001ea80000300800 */
[----:B------:R-:W2:Y:S04]  /*4f380*/  LDL.LU R9, [R1+0x144] ;  /* 0x0001440001097983 */ /* 0x000ea80000300800 */
[----:B------:R-:W4:Y:S04]  /*4f390*/  LDL.LU R10, [R1+0x148] ;  /* 0x00014800010a7983 */ /* 0x000f280000300800 */
[----:B------:R-:W4:Y:S01]  /*4f3a0*/  LDL.LU R11, [R1+0x14c] ;  /* 0x00014c00010b7983 */ /* 0x000f220000300800 */
[----:B------:R-:W-:-:S02]  /*4f3b0*/  IMAD.MOV.U32 R4, RZ, RZ, R19 ;  /* 0x000000ffff047224 */ /* 0x000fc400078e0013 */
[----:B------:R-:W-:Y:S02]  /*4f3c0*/  IMAD.MOV.U32 R5, RZ, RZ, R18 ;  /* 0x000000ffff057224 */ /* 0x000fe400078e0012 */
[----:B------:R-:W0:Y:S04]  /*4f3d0*/  LDSM.16.MT88.4 R16, [R2+UR5+0x18380] ;  /* 0x018380050210783b */ /* 0x000e280008004200 */
[----:B----4-:R-:W-:Y:S04]  /*4f3e0*/  STL.64 [R1+0x38d8], R10 ;  /* 0x0038d80a01007387 */ /* 0x010fe80000100a00 */
[----:B--2---:R1:W-:Y:S04]  /*4f3f0*/  STL.64 [R1+0x38d0], R8 ;  /* 0x0038d00801007387 */ /* 0x0043e80000100a00 */
[----:B-1----:R-:W2:Y:S04]  /*4f400*/  LDL.LU R8, [R1+0x180] ;  /* 0x0001800001087983 */ /* 0x002ea80000300800 */
[----:B------:R-:W2:Y:S04]  /*4f410*/  LDL.LU R9, [R1+0x184] ;  /* 0x0001840001097983 */ /* 0x000ea80000300800 */
[----:B------:R-:W4:Y:S04]  /*4f420*/  LDL.LU R10, [R1+0x188] ;  /* 0x00018800010a7983 */ /* 0x000f280000300800 */
[----:B------:R-:W4:Y:S04]  /*4f430*/  LDL.LU R11, [R1+0x18c] ;  /* 0x00018c00010b7983 */ /* 0x000f280000300800 */
[----:B----4-:R-:W-:Y:S04]  /*4f440*/  STL.64 [R1+0x38f8], R10 ;  /* 0x0038f80a01007387 */ /* 0x010fe80000100a00 */
[----:B--2---:R1:W-:Y:S04]  /*4f450*/  STL.64 [R1+0x38f0], R8 ;  /* 0x0038f00801007387 */ /* 0x0043e80000100a00 */
[----:B-1----:R-:W2:Y:S04]  /*4f460*/  LDL.LU R8, [R1+0x190] ;  /* 0x0001900001087983 */ /* 0x002ea80000300800 */
[----:B------:R-:W2:Y:S04]  /*4f470*/  LDL.LU R9, [R1+0x194] ;  /* 0x0001940001097983 */ /* 0x000ea80000300800 */
[----:B------:R-:W2:Y:S04]  /*4f480*/  LDL.LU R10, [R1+0x198] ;  /* 0x00019800010a7983 */ /* 0x000ea80000300800 */
[----:B------:R-:W2:Y:S04]  /*4f490*/  LDL.LU R11, [R1+0x19c] ;  /* 0x00019c00010b7983 */ /* 0x000ea80000300800 */
[----:B------:R-:W-:Y:S04]  /*4f4a0*/  STL.64 [R1+0x3828], R22 ;  /* 0x0038281601007387 */ /* 0x000fe80000100a00 */
[----:B------:R1:W-:Y:S04]  /*4f4b0*/  STL.64 [R1+0x3820], R20 ;  /* 0x0038201401007387 */ /* 0x0003e80000100a00 */
[----:B-1----:R-:W4:Y:S04]  /*4f4c0*/  LDL.LU R20, [R1+0xd0] ;  /* 0x0000d00001147983 */ /* 0x002f280000300800 */
[----:B------:R-:W4:Y:S04]  /*4f4d0*/  LDL.LU R21, [R1+0xd4] ;  /* 0x0000d40001157983 */ /* 0x000f280000300800 */
[----:B------:R-:W4:Y:S04]  /*4f4e0*/  LDL.LU R22, [R1+0xd8] ;  /* 0x0000d80001167983 */ /* 0x000f280000300800 */
[----:B------:R-:W4:Y:S04]  /*4f4f0*/  LDL.LU R23, [R1+0xdc] ;  /* 0x0000dc0001177983 */ /* 0x000f280000300800 */
[----:B------:R-:W-:Y:S04]  /*4f500*/  STL.64 [R1+0x3808], R26 ;  /* 0x0038081a01007387 */ /* 0x000fe80000100a00 */
[----:B------:R1:W-:Y:S04]  /*4f510*/  STL.64 [R1+0x3800], R24 ;  /* 0x0038001801007387 */ /* 0x0003e80000100a00 */
[----:B-1----:R-:W4:Y:S04]  /*4f520*/  LDL.LU R24, [R1+0xb0] ;  /* 0x0000b00001187983 */ /* 0x002f280000300800 */
[----:B------:R-:W4:Y:S04]  /*4f530*/  LDL.LU R25, [R1+0xb4] ;  /* 0x0000b40001197983 */ /* 0x000f280000300800 */
[----:B------:R-:W4:Y:S04]  /*4f540*/  LDL.LU R26, [R1+0xb8] ;  /* 0x0000b800011a7983 */ /* 0x000f280000300800 */
[----:B------:R-:W4:Y:S04]  /*4f550*/  LDL.LU R27, [R1+0xbc] ;  /* 0x0000bc00011b7983 */ /* 0x000f280000300800 */
[----:B0-----:R0:W-:Y:S04]  /*4f560*/  STL.64 [R1+0x50], R16 ;  /* 0x0000501001007387 */ /* 0x0011e80000100a00 */
[----:B0-----:R-:W3:Y:S04]  /*4f570*/  LDL.LU.64 R16, [R1+0x3908] ;  /* 0x0039080001107983 */ /* 0x001ee80000300a00 */
[----:B------:R-:W-:Y:S01]  /*4f580*/  STL [R1+0x37b8], R2 ;  /* 0x0037b80201007387 */ /* 0x000fe20000100800 */
[----:B---3--:R-:W-:-:S15]  /*4f590*/  HMMA.16816.F32.BF16 R12, R4, R16, R12 ;  /* 0x00000010040c723c */ /* 0x008fde000004180c */
[----:B------:R-:W-:-:S08]  /*4f5a0*/  NOP ;  /* 0x0000000000007918 */ /* 0x000fd00000000000 */
[----:B------:R0:W-:Y:S04]  /*4f5b0*/  STL.64 [R1+0x220], R12 ;  /* 0x0002200c01007387 */ /* 0x0001e80000100a00 */
[----:B------:R-:W-:Y:S04]  /*4f5c0*/  STL.64 [R1+0x228], R14 ;  /* 0x0002280e01007387 */ /* 0x000fe80000100a00 */
[----:B0-----:R-:W2:Y:S02]  /*4f5d0*/  LDL.LU.64 R12, [R1+0x3900] ;  /* 0x00390000010c7983 */ /* 0x001ea40000300a00 */
        /* <DEDUP_REMOVED lines=12> */
[----:B------:R0:W-:Y:S01]  /*4f6a0*/  STL [R1+0x198], R10 ;  /* 0x0001980a01007387 */ /* 0x0001e20000100800 */
[----:B------:R-:W-:Y:S02]  /*4f6b0*/  IMAD.MOV.U32 R2, RZ, RZ, R11 ;  /* 0x000000ffff027224 */ /* 0x000fe400078e000b */
[----:B------:R-:W-:Y:S02]  /*4f6c0*/  IMAD.MOV.U32 R19, RZ, RZ, R8 ;  /* 0x000000ffff137224 */ /* 0x000fe400078e0008 */
[----:B------:R-:W-:Y:S01]  /*4f6d0*/  IMAD.MOV.U32 R29, RZ, RZ, R9 ;  /* 0x000000ffff1d7224 */ /* 0x000fe200078e0009 */
        /* <DEDUP_REMOVED lines=41> */
[----:B------:R0:W-:Y:S01]  /*4f970*/  STL.64 [R1+0x90], R4 ;  /* 0x0000900401007387 */ /* 0x0001e20000100a00 */
        /* <DEDUP_REMOVED lines=13> */
[----:B------:R-:W-:Y:S04]  /*4fa50*/  STL.64 [R1+0x140], R4 ;  /* 0x0001400401007387 */ /* 0x000fe80000100a00 */
[----:B------:R0:W-:Y:S04]  /*4fa60*/  STL.64 [R1+0x148], R6 ;  /* 0x0001480601007387 */ /* 0x0001e80000100a00 */
[----:B0-----:R-:W2:Y:S01]  /*4fa70*/  LDL.LU R7, [R1+0x11d8] ;  /* 0x0011d80001077983 */ /* 0x001ea20000300800 */
[----:B----4-:R-:W-:-:S15]  /*4fa80*/  HMMA.16816.F32.BF16 R20, R8, R16, R20 ;  /* 0x000000100814723c */ /* 0x010fde0000041814 */
        /* <DEDUP_REMOVED lines=10> */
[----:B------:R1:W-:Y:S04]  /*4fb30*/  STL.64 [R1+0x128], R10 ;  /* 0x0001280a01007387 */ /* 0x0003e80000100a00 */
[----:B0-----:R-:W4:Y:S04]  /*4fb40*/  LDL.LU R8, [R1+0x170] ;  /* 0x0001700001087983 */ /* 0x001f280000300800 */
[----:B------:R-:W4:Y:S04]  /*4fb50*/  LDL.LU R9, [R1+0x174] ;  /* 0x0001740001097983 */ /* 0x000f280000300800 */
[----:B-1----:R-:W4:Y:S01]  /*4fb60*/  LDL.LU R10, [R1+0x178] ;  /* 0x00017800010a7983 */ /* 0x002f220000300800 */
[----:B---3--:R-:W-:-:S15]  /*4fb70*/  HMMA.16816.F32.BF16 R24, R20, R16, R24 ;  /* 0x000000101418723c */ /* 0x008fde0000041818 */
[----:B------:R-:W-:-:S08]  /*4fb80*/  NOP ;  /* 0x0000000000007918 */ /* 0x000fd00000000000 */
[----:B------:R-:W-:Y:S04]  /*4fb90*/  STL.64 [R1+0x110], R24 ;  /* 0x0001101801007387 */ /* 0x000fe80000100a00 */
[----:B------:R0:W-:Y:S04]  /*4fba0*/  STL.64 [R1+0x118], R26 ;  /* 0x0001181a01007387 */ /* 0x0001e80000100a00 */
[----:B0-----:R-:W3:Y:S04]  /*4fbb0*/  LDL.LU.64 R26, [R1+0x3808] ;  /* 0x00380800011a7983 */ /* 0x001ee80000300a00 */
[----:B------:R-:W3:Y:S01]  /*4fbc0*/  LDL.LU.64 R24, [R1+0x3800] ;  /* 0x0038000001187983 */ /* 0x000ee20000300a00 */
[----:B------:R-:W-:Y:S01]  /*4fbd0*/  IMAD.MOV.U32 R11, RZ, RZ, R3 ;  /* 0x000000ffff0b7224 */ /* 0x000fe200078e0003 */
[----:B---3--:R-:W-:Y:S02]  /*4fbe0*/  HMMA.16816.F32.BF16 R20, R20, R12, R24 ;  /* 0x0000000c1414723c */ /* 0x008fe40000041818 */
[----:B------:R-:W4:Y:S04]  /*4fbf0*/  LDL.LU.64 R26, [R1+0x37f8] ;  /* 0x0037f800011a7983 */ /* 0x000f280000300a00 */
[----:B------:R-:W4:Y:S04]  /*4fc00*/  LDL.LU.64 R24, [R1+0x37f0] ;  /* 0x0037f00001187983 */ /* 0x000f280000300a00 */
[----:B------:R-:W-:Y:S04]  /*4fc10*/  STL.64 [R1+0x37e8], R14 ;  /* 0x0037e80e01007387 */ /* 0x000fe80000100a00 */
[----:B------:R-:W-:Y:S04]  /*4fc20*/  STL.64 [R1+0x37e0], R12 ;  /* 0x0037e00c01007387 */ /* 0x000fe80000100a00 */
[----:B------:R-:W-:Y:S05]  /*4fc30*/  LDSM.16.MT88.4 R12, [R0+UR5+0x1c100] ;  /* 0x01c10005000c783b */ /* 0x000fea0008004200 */
[----:B------:R-:W-:Y:S04]  /*4fc40*/  STL.64 [R1+0x100], R20 ;  /* 0x0001001401007387 */ /* 0x000fe80000100a00 */
[----:B------:R2:W-:Y:S02]  /*4fc50*/  STL.64 [R1+0x108], R22 ;  /* 0x0001081601007387 */ /* 0x0005e40000100a00 */
[----:B--2---:R-:W-:Y:S01]  /*4fc60*/  IMAD.MOV.U32 R23, RZ, RZ, R7 ;  /* 0x000000ffff177224 */ /* 0x004fe200078e0007 */
[----:B----4-:R-:W-:-:S15]  /*4fc70*/  HMMA.16816.F32.BF16 R8, R24, R16, R8 ;  /* 0x000000101808723c */ /* 0x010fde0000041808 */
[----:B------:R-:W-:-:S08]  /*4fc80*/  NOP ;  /* 0x0000000000007918 */ /* 0x000fd00000000000 */
[----:B------:R-:W-:Y:S04]  /*4fc90*/  STL.64 [R1+0xf0], R8 ;  /* 0x0000f00801007387 */ /* 0x000fe80000100a00 */
[----:B------:R-:W-:Y:S01]  /*4fca0*/  STL [R1+0xf8], R10 ;  /* 0x0000f80a01007387 */ /* 0x000fe20000100800 */
[----:B------:R-:W-:-:S03]  /*4fcb0*/  IMAD.MOV.U32 R3, RZ, RZ, R11 ;  /* 0x000000ffff037224 */ /* 0x000fc600078e000b */
[----:B------:R-:W0:Y:S04]  /*4fcc0*/  LDSM.16.MT88.4 R8, [R0+UR5+0x1c000] ;  /* 0x01c000050008783b */ /* 0x000e280008004200 */
[----:B------:R-:W-:Y:S01]  /*4fcd0*/  STL [R1+0x35f0], R3 ;  /* 0x0035f00301007387 */ /* 0x000fe20000100800 */
[----:B0-----:R-:W-:Y:S02]  /*4fce0*/  IMAD.MOV.U32 R7, RZ, RZ, R8 ;  /* 0x000000ffff077224 */ /* 0x001fe400078e0008 */
[----:B------:R-:W-:Y:S02]  /*4fcf0*/  IMAD.MOV.U32 R4, RZ, RZ, R11 ;  /* 0x000000ffff047224 */ /* 0x000fe400078e000b */
[----:B------:R-:W-:Y:S02]  /*4fd00*/  IMAD.MOV.U32 R6, RZ, RZ, R9 ;  /* 0x000000ffff067224 */ /* 0x000fe400078e0009 */
[----:B------:R-:W-:Y:S01]  /*4fd10*/  IMAD.MOV.U32 R5, RZ, RZ, R10 ;  /* 0x000000ffff057224 */ /* 0x000fe200078e000a */
[----:B------:R-:W2:Y:S04]  /*4fd20*/  LDL.LU R8, [R1+0x40] ;  /* 0x0000400001087983 */ /* 0x000ea80000300800 */
[----:B------:R-:W2:Y:S04]  /*4fd30*/  LDL.LU R9, [R1+0x44] ;  /* 0x0000440001097983 */ /* 0x000ea80000300800 */
[----:B------:R-:W2:Y:S04]  /*4fd40*/  LDL.LU R10, [R1+0x48] ;  /* 0x00004800010a7983 */ /* 0x000ea80000300800 */
[----:B------:R-:W2:Y:S04]  /*4fd50*/  LDL.LU R11, [R1+0x4c] ;  /* 0x00004c00010b7983 */ /* 0x000ea80000300800 */
[----:B------:R-:W-:Y:S04]  /*4fd60*/  STL [R1+0x3754], R4 ;  /* 0x0037540401007387 */ /* 0x000fe80000100800 */
[----:B------:R-:W-:Y:S04]  /*4fd70*/  STL [R1+0x3750], R5 ;  /* 0x0037500501007387 */ /* 0x000fe80000100800 */
[----:B------:R-:W-:Y:S04]  /*4fd80*/  STL [R1+0x374c], R6 ;  /* 0x00374c0601007387 */ /* 0x000fe80000100800 */
[----:B------:R-:W-:Y:S04]  /*4fd90*/  STL [R1+0x3748], R7 ;  /* 0x0037480701007387 */ /* 0x000fe80000100800 */
[----:B------:R-:W0:Y:S04]  /*4fda0*/  LDSM.16.MT88.4 R4, [R0+UR5+0x1c080] ;  /* 0x01c080050004783b */ /* 0x000e280008004200 */
[----:B0-----:R-:W-:Y:S04]  /*4fdb0*/  STL.64 [R1+0x70], R4 ;  /* 0x0000700401007387 */ /* 0x001fe80000100a00 */
[----:B------:R0:W-:Y:S02]  /*4fdc0*/  STL.64 [R1+0x78], R6 ;  /* 0x0000780601007387 */ /* 0x0001e40000100a00 */
[----:B0-----:R-:W-:-:S02]  /*4fdd0*/  IMAD.MOV.U32 R7, RZ, RZ, R15 ;  /* 0x000000ffff077224 */ /* 0x001fc400078e000f */
[----:B------:R-:W-:Y:S02]  /*4fde0*/  IMAD.MOV.U32 R6, RZ, RZ, R14 ;  /* 0x000000ffff067224 */ /* 0x000fe400078e000e */
[----:B------:R-:W-:Y:S02]  /*4fdf0*/  IMAD.MOV.U32 R5, RZ, RZ, R13 ;  /* 0x000000ffff057224 */ /* 0x000fe400078e000d */
[----:B------:R-:W-:Y:S01]  /*4fe00*/  IMAD.MOV.U32 R4, RZ, RZ, R12 ;  /* 0x000000ffff047224 */ /* 0x000fe200078e000c */
[----:B------:R-:W3:Y:S04]  /*4fe10*/  LDL.LU.64 R14, [R1+0x37e8] ;  /* 0x0037e800010e7983 */ /* 0x000ee80000300a00 */
[----:B------:R-:W4:Y:S04]  /*4fe20*/  LDL.LU.64 R12, [R1+0x37e0] ;  /* 0x0037e000010c7983 */ /* 0x000f280000300a00 */
[----:B------:R-:W-:Y:S04]  /*4fe30*/  STL [R1+0x3764], R7 ;  /* 0x0037640701007387 */ /* 0x000fe80000100800 */
[----:B------:R-:W-:Y:S04]  /*4fe40*/  STL [R1+0x3760], R6 ;  /* 0x0037600601007387 */ /* 0x000fe80000100800 */
[----:B------:R-:W-:Y:S04]  /*4fe50*/  STL [R1+0x375c], R5 ;  /* 0x00375c0501007387 */ /* 0x000fe80000100800 */
[----:B------:R0:W-:Y:S04]  /*4fe60*/  STL [R1+0x3758], R4 ;  /* 0x0037580401007387 */ /* 0x0001e80000100800 */
[----:B0-----:R-:W4:Y:S04]  /*4fe70*/  LDL.LU R4, [R1+0x1d0] ;  /* 0x0001d00001047983 */ /* 0x001f280000300800 */
[----:B------:R-:W4:Y:S04]  /*4fe80*/  LDL.LU R5, [R1+0x1d4] ;  /* 0x0001d40001057983 */ /* 0x000f280000300800 */
[----:B------:R-:W4:Y:S04]  /*4fe90*/  LDL.LU R6, [R1+0x1d8] ;  /* 0x0001d80001067983 */ /* 0x000f280000300800 */
[----:B------:R-:W4:Y:S02]  /*4fea0*/  LDL.LU R7, [R1+0x1dc] ;  /* 0x0001dc0001077983 */ /* 0x000f240000300800 */
[----:B----4-:R-:W-:-:S15]  /*4feb0*/  HMMA.16816.F32.BF16 R24, R24, R12, R4 ;  /* 0x0000000c1818723c */ /* 0x010fde0000041804 */
[----:B------:R-:W-:-:S08]  /*4fec0*/  NOP ;  /* 0x0000000000007918 */ /* 0x000fd00000000000 */
[----:B------:R-:W-:Y:S04]  /*4fed0*/  STL.64 [R1+0xe0], R24 ;  /* 0x0000e01801007387 */ /* 0x000fe80000100a00 */
[----:B------:R-:W-:Y:S04]  /*4fee0*/  STL [R1+0xec], R27 ;  /* 0x0000ec1b01007387 */ /* 0x000fe80000100800 */
[----:B---3--:R-:W-:Y:S04]  /*4fef0*/  STL.64 [R1+0x37d0], R14 ;  /* 0x0037d00e01007387 */ /* 0x008fe80000100a00 */
[----:B------:R0:W-:Y:S04]  /*4ff00*/  STL.64 [R1+0x37c8], R12 ;  /* 0x0037c80c01007387 */ /* 0x0001e80000100a00 */
[----:B0-----:R-:W2:Y:S04]  /*4ff10*/  LDL.LU R12, [R1+0x1f0] ;  /* 0x0001f000010c7983 */ /* 0x001ea80000300800 */
[----:B------:R-:W2:Y:S04]  /*4ff20*/  LDL.LU R13, [R1+0x1f4] ;  /* 0x0001f400010d7983 */ /* 0x000ea80000300800 */
[----:B------:R-:W2:Y:S04]  /*4ff30*/  LDL.LU R14, [R1+0x1f8] ;  /* 0x0001f800010e7983 */ /* 0x000ea80000300800 */
[----:B------:R-:W2:Y:S01]  /*4ff40*/  LDL.LU R15, [R1+0x1fc] ;  /* 0x0001fc00010f7983 */ /* 0x000ea20000300800 */
[----:B------:R-:W-:-:S03]  /*4ff50*/  IMAD.MOV.U32 R3, RZ, RZ, R26 ;  /* 0x000000ffff037224 */ /* 0x000fc600078e001a */
[----:B------:R-:W3:Y:S04]  /*4ff60*/  LDL.LU R4, [R1+0x200] ;  /* 0x0002000001047983 */ /* 0x000ee80000300800 */
[----:B------:R-:W0:Y:S04]  /*4ff70*/  LDSM.16.MT88.4 R24, [R0+UR5+0x1c180] ;  /* 0x01c180050018783b */ /* 0x000e280008004200 */
[----:B------:R-:W3:Y:S04]  /*4ff80*/  LDL.LU R5, [R1+0x204] ;  /* 0x0002040001057983 */ /* 0x000ee80000300800 */
[----:B------:R-:W3:Y:S04]  /*4ff90*/  LDL.LU R6, [R1+0x208] ;  /* 0x0002080001067983 */ /* 0x000ee80000300800 */
[----:B------:R-:W3:Y:S04]  /*4ffa0*/  LDL.LU R7, [R1+0x20c] ;  /* 0x00020c0001077983 */ /* 0x000ee80000300800 */
[----:B------:R1:W-:Y:S04]  /*4ffb0*/  STL [R1+0x3788], R23 ;  /* 0x0037881701007387 */ /* 0x0003e80000100800 */
[----:B------:R-:W3:Y:S04]  /*4ffc0*/  LDL.LU R20, [R1+0x50] ;  /* 0x0000500001147983 */ /* 0x000ee80000300800 */
[----:B------:R-:W3:Y:S01]  /*4ffd0*/  LDL.LU R21, [R1+0x54] ;  /* 0x0000540001157983 */ /* 0x000ee20000300800 */
[----:B------:R-:W-:-:S03]  /*4ffe0*/  IMAD.MOV.U32 R22, RZ, RZ, R28 ;  /* 0x000000ffff167224 */ /* 0x000fc600078e001c */
[----:B------:R-:W4:Y:S01]  /*4fff0*/  LDL.LU R28, [R1+0x37dc] ;  /* 0x0037dc00011c7983 */ /* 0x000f220000300800 */
[----:B-1----:R-:W-:-:S03]  /*50000*/  IMAD.MOV.U32 R23, RZ, RZ, R18 ;  /* 0x000000ffff177224 */ /* 0x002fc600078e0012 */
[----:B------:R-:W3:Y:S04]  /*50010*/  LDL.LU R18, [R1+0x37d8] ;  /* 0x0037d80001127983 */ /* 0x000ee80000300800 */
[----:B------:R-:W-:Y:S04]  /*50020*/  STL [R1+0x35f4], R3 ;  /* 0x0035f40301007387 */ /* 0x000fe80000100800 */
[----:B0-----:R-:W-:Y:S04]  /*50030*/  STL.64 [R1+0x36c0], R26 ;  /* 0x0036c01a01007387 */ /* 0x001fe80000100a00 */
[----:B------:R0:W-:Y:S04]  /*50040*/  STL.64 [R1+0x36b8], R24 ;  /* 0x0036b81801007387 */ /* 0x0001e80000100a00 */
[----:B0-----:R-:W4:Y:S04]  /*50050*/  LDL.LU R24, [R1+0x1e0] ;  /* 0x0001e00001187983 */ /* 0x001f280000300800 */
[----:B------:R-:W4:Y:S04]  /*50060*/  LDL.LU R25, [R1+0x1e4] ;  /* 0x0001e40001197983 */ /* 0x000f280000300800 */
[----:B------:R-:W4:Y:S04]  /*50070*/  LDL.LU R26, [R1+0x1e8] ;  /* 0x0001e800011a7983 */ /* 0x000f280000300800 */
[----:B------:R-:W4:Y:S01]  /*50080*/  LDL.LU R27, [R1+0x1ec] ;  /* 0x0001ec00011b7983 */ /* 0x000f220000300800 */
[----:B--2---:R-:W-:-:S15]  /*50090*/  HMMA.16816.F32.BF16 R12, R8, R16, R12 ;  /* 0x00000010080c723c */ /* 0x004fde000004180c */
[----:B------:R-:W-:-:S08]  /*500a0*/  NOP ;  /* 0x0000000000007918 */ /* 0x000fd00000000000 */
[----:B------:R-:W-:Y:S04]  /*500b0*/  STL.64 [R1+0xd0], R12 ;  /* 0x0000d00c01007387 */ /* 0x000fe80000100a00 */
[----:B------:R0:W-:Y:S04]  /*500c0*/  STL.64 [R1+0xd8], R14 ;  /* 0x0000d80e01007387 */ /* 0x0001e80000100a00 */
[----:B0-----:R-:W2:Y:S04]  /*500d0*/  LDL.LU.64 R14, [R1+0x37d0] ;  /* 0x0037d000010e7983 */ /* 0x001ea80000300a00 */
[----:B------:R-:W4:Y:S02]  /*500e0*/  LDL.LU.64 R12, [R1+0x37c8] ;  /* 0x0037c800010c7983 */ /* 0x000f240000300a00 */
[----:B----4-:R-:W-:Y:S02]  /*500f0*/  HMMA.16816.F32.BF16 R8, R8, R12, R24 ;  /* 0x0000000c0808723c */ /* 0x010fe40000041818 */
[----:B--2---:R-:W-:Y:S04]  /*50100*/  STL.64 [R1+0x37a8], R14 ;  /* 0x0037a80e01007387 */ /* 0x004fe80000100a00 */
[----:B------:R-:W-:Y:S04]  /*50110*/  STL.64 [R1+0x37a0], R12 ;  /* 0x0037a00c01007387 */ /* 0x000fe80000100a00 */
[----:B------:R-:W0:-:S13]  /*50120*/  LDSM.16.MT88.4 R12, [R0+UR5+0x1c200] ;  /* 0x01c20005000c783b */ /* 0x000e1a0008004200 */
[----:B------:R1:W-:Y:S04]  /*50130*/  STL.64 [R1+0xc0], R8 ;  /* 0x0000c00801007387 */ /* 0x0003e80000100a00 */
[----:B------:R2:W-:Y:S01]  /*50140*/  STL.64 [R1+0xc8], R10 ;  /* 0x0000c80a01007387 */ /* 0x0005e20000100a00 */
[----:B-1----:R-:W-:Y:S02]  /*50150*/  IMAD.MOV.U32 R8, RZ, RZ, R19 ;  /* 0x000000ffff087224 */ /* 0x002fe400078e0013 */
[----:B------:R-:W-:Y:S01]  /*50160*/  IMAD.MOV.U32 R9, RZ, RZ, R29 ;  /* 0x000000ffff097224 */ /* 0x000fe200078e001d */
[----:B------:R-:W4:Y:S04]  /*50170*/  LDL.LU R19, [R1+0x37c0] ;  /* 0x0037c00001137983 */ /* 0x000f280000300800 */
[----:B------:R-:W4:Y:S04]  /*50180*/  LDL.LU R29, [R1+0x37bc] ;  /* 0x0037bc00011d7983 */ /* 0x000f280000300800 */
[----:B--2---:R-:W2:Y:S01]  /*50190*/  LDL.LU R10, [R1+0x198] ;  /* 0x00019800010a7983 */ /* 0x004ea20000300800 */
[----:B------:R-:W-:-:S03]  /*501a0*/  IMAD.MOV.U32 R11, RZ, RZ, R2 ;  /* 0x000000ffff0b7224 */ /* 0x000fc600078e0002 */
[----:B------:R-:W4:Y:S01]  /*501b0*/  LDL.LU R2, [R1+0x37b8] ;  /* 0x0037b80001027983 */ /* 0x000f220000300800 */
[----:B0-----:R-:W-:Y:S02]  /*501c0*/  IMAD.MOV.U32 R27, RZ, RZ, R12 ;  /* 0x000000ffff1b7224 */ /* 0x001fe400078e000c */
[----:B------:R-:W-:Y:S02]  /*501d0*/  IMAD.MOV.U32 R26, RZ, RZ, R13 ;  /* 0x000000ffff1a7224 */ /* 0x000fe400078e000d */
[----:B------:R-:W-:Y:S02]  /*501e0*/  IMAD.MOV.U32 R25, RZ, RZ, R14 ;  /* 0x000000ffff197224 */ /* 0x000fe400078e000e */
[----:B------:R-:W-:Y:S02]  /*501f0*/  IMAD.MOV.U32 R24, RZ, RZ, R15 ;  /* 0x000000ffff187224 */ /* 0x000fe400078e000f */
[----:B------:R-:W0:Y:S04]  /*50200*/  LDSM.16.MT88.4 R12, [R0+UR5+0x1c280] ;  /* 0x01c28005000c783b */ /* 0x000e280008004200 */
[----:B--2---:R-:W-:Y:S04]  /*50210*/  STL.64 [R1+0x3798], R10 ;  /* 0x0037980a01007387 */ /* 0x004fe80000100a00 */
[----:B------:R3:W-:Y:S02]  /*50220*/  STL.64 [R1+0x3790], R8 ;  /* 0x0037900801007387 */ /* 0x0007e40000100a00 */
[----:B---3--:R-:W-:-:S02]  /*50230*/  IMAD.MOV.U32 R8, RZ, RZ, R18 ;  /* 0x000000ffff087224 */ /* 0x008fc400078e0012 */
[----:B----4-:R-:W-:Y:S01]  /*50240*/  IMAD.MOV.U32 R9, RZ, RZ, R19 ;  /* 0x000000ffff097224 */ /* 0x010fe200078e0013 */
[----:B------:R-:W2:Y:S04]  /*50250*/  LDL.LU R18, [R1+0x37b4] ;  /* 0x0037b40001127983 */ /* 0x000ea80000300800 */
[----:B------:R-:W2:Y:S04]  /*50260*/  LDL.LU R19, [R1+0x37b0] ;  /* 0x0037b00001137983 */ /* 0x000ea80000300800 */
[----:B------:R-:W-:Y:S04]  /*50270*/  STL [R1+0x3774], R24 ;  /* 0x0037741801007387 */ /* 0x000fe80000100800 */
[----:B------:R-:W-:Y:S04]  /*50280*/  STL [R1+0x3770], R25 ;  /* 0x0037701901007387 */ /* 0x000fe80000100800 */
[----:B------:R-:W-:Y:S04]  /*50290*/  STL [R1+0x376c], R26 ;  /* 0x00376c1a01007387 */ /* 0x000fe80000100800 */
[----:B------:R1:W-:Y:S02]  /*502a0*/  STL [R1+0x3768], R27 ;  /* 0x0037681b01007387 */ /* 0x0003e40000100800 */
[----:B-1----:R-:W-:Y:S07]  /*502b0*/  HMMA.16816.F32.BF16 R24, R20, R16, R4 ;  /* 0x000000101418723c */ /* 0x002fee0000041804 */
[----:B0-----:R-:W-:-:S02]  /*502c0*/  IMAD.MOV.U32 R7, RZ, RZ, R12 ;  /* 0x000000ffff077224 */ /* 0x001fc400078e000c */
[----:B------:R-:W-:Y:S02]  /*502d0*/  IMAD.MOV.U32 R6, RZ, RZ, R13 ;  /* 0x000000ffff067224 */ /* 0x000fe400078e000d */
[----:B------:R-:W-:Y:S02]  /*502e0*/  IMAD.MOV.U32 R5, RZ, RZ, R14 ;  /* 0x000000ffff057224 */ /* 0x000fe400078e000e */
[----:B------:R-:W-:Y:S02]  /*502f0*/  IMAD.MOV.U32 R4, RZ, RZ, R15 ;  /* 0x000000ffff047224 */ /* 0x000fe400078e000f */
[----:B------:R-:W0:Y:S08]  /*50300*/  LDSM.16.MT88.4 R12, [R0+UR5+0x1c300] ;  /* 0x01c30005000c783b */ /* 0x000e300008004200 */
[----:B------:R0:W-:Y:S04]  /*50310*/  STL.64 [R1+0xb0], R24 ;  /* 0x0000b01801007387 */ /* 0x0001e80000100a00 */
[----:B------:R1:W-:Y:S01]  /*50320*/  STL.64 [R1+0xb8], R26 ;  /* 0x0000b81a01007387 */ /* 0x0003e20000100a00 */
[----:B0-----:R-:W-:-:S02]  /*50330*/  IMAD.MOV.U32 R24, RZ, RZ, R12 ;  /* 0x000000ffff187224 */ /* 0x001fc400078e000c */
[----:B------:R-:W-:Y:S02]  /*50340*/  IMAD.MOV.U32 R25, RZ, RZ, R13 ;  /* 0x000000ffff197224 */ /* 0x000fe400078e000d */
[----:B-1----:R-:W-:Y:S02]  /*50350*/  IMAD.MOV.U32 R26, RZ, RZ, R14 ;  /* 0x000000ffff1a7224 */ /* 0x002fe400078e000e */
[----:B------:R-:W-:Y:S02]  /*50360*/  IMAD.MOV.U32 R27, RZ, RZ, R15 ;  /* 0x000000ffff1b7224 */ /* 0x000fe400078e000f */
[----:B------:R-:W0:Y:S01]  /*50370*/  LDSM.16.MT88.4 R12, [R2+UR5+0x1c000] ;  /* 0x01c00005020c783b */ /* 0x000e220008004200 */
[----:B------:R-:W-:Y:S02]  /*50380*/  IMAD.MOV.U32 R10, RZ, RZ, R29 ;  /* 0x000000ffff0a7224 */ /* 0x000fe400078e001d */
[----:B------:R-:W-:Y:S02]  /*50390*/  IMAD.MOV.U32 R11, RZ, RZ, R28 ;  /* 0x000000ffff0b7224 */ /* 0x000fe400078e001c */
[----:B0-----:R-:W-:Y:S01]  /*503a0*/  IMAD.MOV.U32 R29, RZ, RZ, R14 ;  /* 0x000000ffff1d7224 */ /* 0x001fe200078e000e */
[----:B------:R0:W-:Y:S01]  /*503b0*/  STL.64 [R1], R12 ;  /* 0x0000000c01007387 */ /* 0x0001e20000100a00 */
[----:B------:R-:W-:-:S03]  /*503c0*/  IMAD.MOV.U32 R28, RZ, RZ, R15 ;  /* 0x000000ffff1c7224 */ /* 0x000fc600078e000f */
[----:B------:R-:W3:Y:S04]  /*503d0*/  LDL.LU.64 R14, [R1+0x37a8] ;  /* 0x0037a800010e7983 */ /* 0x000ee80000300a00 */
[----:B0-----:R-:W4:Y:S02]  /*503e0*/  LDL.LU.64 R12, [R1+0x37a0] ;  /* 0x0037a000010c7983 */ /* 0x001f240000300a00 */
[----:B----4-:R-:W-:Y:S02]  /*503f0*/  HMMA.16816.F32.BF16 R20, R20, R12, R8 ;  /* 0x0000000c1414723c */ /* 0x010fe40000041808 */
[----:B------:R-:W2:Y:S04]  /*50400*/  LDL.LU.64 R10, [R1+0x3798] ;  /* 0x00379800010a7983 */ /* 0x000ea80000300a00 */
[----:B------:R-:W2:-:S15]  /*50410*/  LDL.LU.64 R8, [R1+0x3790] ;  /* 0x0037900001087983 */ /* 0x000e9e0000300a00 */
[----:B------:R-:W-:-:S02]  /*50420*/  NOP ;  /* 0x0000000000007918 */ /* 0x000fc40000000000 */
[----:B------:R-:W-:Y:S04]  /*50430*/  STL.64 [R1+0xa0], R20 ;  /* 0x0000a01401007387 */ /* 0x000fe80000100a00 */
[----:B------:R0:W-:Y:S04]  /*50440*/  STL.64 [R1+0xa8], R22 ;  /* 0x0000a81601007387 */ /* 0x0001e80000100a00 */
[----:B0-----:R-:W4:Y:S02]  /*50450*/  LDL.LU R23, [R1+0x3788] ;  /* 0x0037880001177983 */ /* 0x001f240000300800 */
[----:B----4-:R-:W-:-:S02]  /*50460*/  IMAD.MOV.U32 R13, RZ, RZ, R23 ;  /* 0x000000ffff0d7224 */ /* 0x010fc400078e0017 */
[----:B------:R-:W0:Y:S04]  /*50470*/  LDSM.16.MT88.4 R20, [R2+UR5+0x1c080] ;  /* 0x01c080050214783b */ /* 0x000e280008004200 */
[----:B0-----:R-:W-:Y:S04]  /*50480*/  STL.64 [R1+0x3600], R22 ;  /* 0x0036001601007387 */ /* 0x001fe80000100a00 */
[----:B------:R0:W-:Y:S04]  /*50490*/  STL.64 [R1+0x35f8], R20 ;  /* 0x0035f81401007387 */ /* 0x0001e80000100a00 */
[----:B0-----:R-:W2:Y:S04]  /*504a0*/  LDL.LU R20, [R1+0x90] ;  /* 0x0000900001147983 */ /* 0x001ea80000300800 */
[----:B------:R-:W2:Y:S01]  /*504b0*/  LDL.LU R21, [R1+0x94] ;  /* 0x0000940001157983 */ /* 0x000ea20000300800 */
[----:B---3--:R-:W-:-:S02]  /*504c0*/  IMAD.MOV.U32 R22, RZ, RZ, R15 ;  /* 0x000000ffff167224 */ /* 0x008fc400078e000f */
[----:B------:R-:W-:Y:S01]  /*504d0*/  IMAD.MOV.U32 R23, RZ, RZ, R14 ;  /* 0x000000ffff177224 */ /* 0x000fe200078e000e */
[----:B------:R-:W3:Y:S04]  /*504e0*/  LDL.LU R15, [R1+0x3784] ;  /* 0x00378400010f7983 */ /* 0x000ee80000300800 */
[----:B------:R-:W4:Y:S02]  /*504f0*/  LDL.LU R14, [R1+0x3780] ;  /* 0x00378000010e7983 */ /* 0x000f240000300800 */
[----:B--2---:R-:W-:-:S15]  /*50500*/  HMMA.16816.F32.BF16 R8, R20, R18, R8 ;  /* 0x000000121408723c */ /* 0x004fde0000041808 */
[----:B------:R-:W-:-:S08]  /*50510*/  NOP ;  /* 0x0000000000007918 */ /* 0x000fd00000000000 */
[----:B------:R-:W-:Y:S04]  /*50520*/  STL.64 [R1+0x6d0], R8 ;  /* 0x0006d00801007387 */ /* 0x000fe80000100a00 */
[----:B------:R-:W-:Y:S04]  /*50530*/  STL.64 [R1+0x6d8], R10 ;  /* 0x0006d80a01007387 */ /* 0x000fe80000100a00 */
[----:B------:R-:W0:Y:S02]  /*50540*/  LDSM.16.MT88.4 R8, [R2+UR5+0x1c100] ;  /* 0x01c100050208783b */ /* 0x000e240008004200 */
[----:B0-----:R-:W-:-:S02]  /*50550*/  IMAD.MOV.U32 R3, RZ, RZ, R9 ;  /* 0x000000ffff037224 */ /* 0x001fc400078e0009 */
[----:B------:R-:W-:Y:S01]  /*50560*/  IMAD.MOV.U32 R12, RZ, RZ, R10 ;  /* 0x000000ffff0c7224 */ /* 0x000fe200078e000a */
[----:B------:R-:W-:Y:S01]  /*50570*/  STL [R1+0x50], R8 ;  /* 0x0000500801007387 */ /* 0x000fe20000100800 */
[----:B------:R-:W-:-:S03]  /*50580*/  IMAD.MOV.U32 R0, RZ, RZ, R11 ;  /* 0x000000ffff007224 */ /* 0x000fc600078e000b */
[----:B------:R-:W0:Y:S02]  /*50590*/  LDSM.16.MT88.4 R8, [R2+UR5+0x1c180] ;  /* 0x01c180050208783b */ /* 0x000e240008004200 */
[----:B0-----:R-:W-:Y:S02]  /*505a0*/  IMAD.MOV.U32 R17, RZ, RZ, R10 ;  /* 0x000000ffff117224 */ /* 0x001fe400078e000a */
[----:B------:R-:W-:Y:S01]  /*505b0*/  STL.64 [R1+0x40], R8 ;  /* 0x0000400801007387 */ /* 0x000fe20000100a00 */
[----:B------:R-:W-:-:S03]  /*505c0*/  IMAD.MOV.U32 R16, RZ, RZ, R11 ;  /* 0x000000ffff107224 */ /* 0x000fc600078e000b */
[----:B------:R-:W0:Y:S04]  /*505d0*/  LDSM.16.MT88.4 R8, [R2+UR5+0x1c200] ;  /* 0x01c200050208783b */ /* 0x000e280008004200 */
[----:B0-----:R-:W-:Y:S04]  /*505e0*/  STL.64 [R1+0x3590], R10 ;  /* 0x0035900a01007387 */ /* 0x001fe80000100a00 */
[----:B------:R0:W-:Y:S04]  /*505f0*/  STL.64 [R1+0x3588], R8 ;  /* 0x0035880801007387 */ /* 0x0001e80000100a00 */
[----:B0-----:R-:W2:Y:S04]  /*50600*/  LDL.LU R8, [R1+0x180] ;  /* 0x0001800001087983 */ /* 0x001ea80000300800 */
[----:B------:R-:W2:Y:S01]  /*50610*/  LDL.LU R9, [R1+0x184] ;  /* 0x0001840001097983 */ /* 0x000ea20000300800 */
[----:B----4-:R-:W-:-:S02]  /*50620*/  IMAD.MOV.U32 R10, RZ, RZ, R14 ;  /* 0x000000ffff0a7224 */ /* 0x010fc400078e000e */
[----:B---3--:R-:W-:Y:S01]  /*50630*/  IMAD.MOV.U32 R11, RZ, RZ, R15 ;  /* 0x000000ffff0b7224 */ /* 0x008fe200078e000f */
        /* <DEDUP_REMOVED lines=8> */
[----:B---3--:R-:W-:Y:S01]  /*506c0*/  STL.64 [R1+0x3740], R14 ;  /* 0x0037400e01007387 */ /* 0x008fe20000100a00 */
[----:B--2---:R-:W-:-:S15]  /*506d0*/  HMMA.16816.F32.BF16 R8, R20, R14, R8 ;  /* 0x0000000e1408723c */ /* 0x004fde0000041808 */
[----:B------:R-:W-:-:S08]  /*506e0*/  NOP ;  /* 0x0000000000007918 */ /* 0x000fd00000000000 */
[----:B------:R0:W-:Y:S04]  /*506f0*/  STL.64 [R1+0x6c0], R8 ;  /* 0x0006c00801007387 */ /* 0x0001e80000100a00 */
[----:B------:R1:W-:Y:S04]  /*50700*/  STL.64 [R1+0x6c8], R10 ;  /* 0x0006c80a01007387 */ /* 0x0003e80000100a00 */
[----:B------:R-:W-:Y:S04]  /*50710*/  STL.64 [R1+0x3738], R12 ;  /* 0x0037380c01007387 */ /* 0x000fe80000100a00 */
[----:B------:R-:W2:Y:S04]  /*50720*/  LDL.LU R20, [R1+0x1c0] ;  /* 0x0001c00001147983 */ /* 0x000ea80000300800 */
[----:B------:R-:W2:Y:S04]  /*50730*/  LDL.LU R21, [R1+0x1c4] ;  /* 0x0001c40001157983 */ /* 0x000ea80000300800 */
[----:B------:R-:W3:Y:S04]  /*50740*/  LDL.LU R22, [R1+0x1c8] ;  /* 0x0001c80001167983 */ /* 0x000ee80000300800 */
[----:B------:R-:W3:Y:S01]  /*50750*/  LDL.LU R23, [R1+0x1cc] ;  /* 0x0001cc0001177983 */ /* 0x000ee20000300800 */
[----:B0-----:R-:W-:-:S02]  /*50760*/  IMAD.MOV.U32 R8, RZ, RZ, R24 ;  /* 0x000000ffff087224 */ /* 0x001fc400078e0018 */
[----:B-1----:R-:W-:Y:S02]  /*50770*/  IMAD.MOV.U32 R10, RZ, RZ, R26 ;  /* 0x000000ffff0a7224 */ /* 0x002fe400078e001a */
[----:B------:R-:W-:Y:S02]  /*50780*/  IMAD.MOV.U32 R11, RZ, RZ, R27 ;  /* 0x000000ffff0b7224 */ /* 0x000fe400078e001b */
[----:B------:R-:W-:Y:S01]  /*50790*/  IMAD.MOV.U32 R9, RZ, RZ, R25 ;  /* 0x000000ffff097224 */ /* 0x000fe200078e0019 */
[----:B---3--:R-:W-:Y:S04]  /*507a0*/  STL.64 [R1+0x3620], R22 ;  /* 0x0036201601007387 */ /* 0x008fe80000100a00 */
[----:B--2---:R0:W-:Y:S04]  /*507b0*/  STL.64 [R1+0x3618], R20 ;  /* 0x0036181401007387 */ /* 0x0041e80000100a00 */
[----:B------:R-:W2:Y:S04]  /*507c0*/  LDL.LU R24, [R1+0x3774] ;  /* 0x0037740001187983 */ /* 0x000ea80000300800 */
[----:B------:R-:W3:Y:S04]  /*507d0*/  LDL.LU R25, [R1+0x3770] ;  /* 0x0037700001197983 */ /* 0x000ee80000300800 */
[----:B------:R-:W4:Y:S04]  /*507e0*/  LDL.LU R26, [R1+0x376c] ;  /* 0x00376c00011a7983 */ /* 0x000f280000300800 */
[----:B------:R-:W4:Y:S04]  /*507f0*/  LDL.LU R27, [R1+0x3768] ;  /* 0x00376800011b7983 */ /* 0x000f280000300800 */
[----:B------:R-:W-:Y:S04]  /*50800*/  STL.64 [R1+0x3640], R10 ;  /* 0x0036400a01007387 */ /* 0x000fe80000100a00 */
[----:B------:R1:W-:Y:S04]  /*50810*/  STL.64 [R1+0x3638], R8 ;  /* 0x0036380801007387 */ /* 0x0003e80000100a00 */
[----:B0-----:R-:W2:Y:S04]  /*50820*/  LDL.LU R20, [R1+0x210] ;  /* 0x0002100001147983 */ /* 0x001ea80000300800 */
[----:B------:R-:W2:Y:S04]  /*50830*/  LDL.LU R21, [R1+0x214] ;  /* 0x0002140001157983 */ /* 0x000ea80000300800 */
[----:B------:R-:W3:Y:S04]  /*50840*/  LDL.LU R22, [R1+0x218] ;  /* 0x0002180001167983 */ /* 0x000ee80000300800 */
[----:B------:R-:W3:Y:S01]  /*50850*/  LDL.LU R23, [R1+0x21c] ;  /* 0x00021c0001177983 */ /* 0x000ee20000300800 */
[----:B-1----:R-:W-:-:S02]  /*50860*/  IMAD.MOV.U32 R8, RZ, RZ, R7 ;  /* 0x000000ffff087224 */ /* 0x002fc400078e0007 */
[----:B------:R-:W-:Y:S02]  /*50870*/  IMAD.MOV.U32 R10, RZ, RZ, R5 ;  /* 0x000000ffff0a7224 */ /* 0x000fe400078e0005 */
[----:B------:R-:W-:Y:S01]  /*50880*/  IMAD.MOV.U32 R11, RZ, RZ, R4 ;  /* 0x000000ffff0b7224 */ /* 0x000fe200078e0004 */
[----:B------:R-:W4:Y:S01]  /*50890*/  LDL.LU R7, [R1+0x3764] ;  /* 0x0037640001077983 */ /* 0x000f220000300800 */
[----:B------:R-:W-:-:S03]  /*508a0*/  IMAD.MOV.U32 R9, RZ, RZ, R6 ;  /* 0x000000ffff097224 */ /* 0x000fc600078e0006 */
        /* <DEDUP_REMOVED lines=18> */
[----:B------:R-:W3:Y:S01]  /*509d0*/  LDL.LU R23, [R1+0x23c] ;  /* 0x00023c0001177983 */ /* 0x000ee20000300800 */
[----:B----4-:R-:W-:-:S02]  /*509e0*/  IMAD.MOV.U32 R8, RZ, RZ, R27 ;  /* 0x000000ffff087224 */ /* 0x010fc400078e001b */
[----:B------:R-:W-:Y:S01]  /*509f0*/  IMAD.MOV.U32 R9, RZ, RZ, R26 ;  /* 0x000000ffff097224 */ /* 0x000fe200078e001a */
[----:B------:R-:W-:Y:S04]  /*50a00*/  STL.64 [R1+0x36a0], R10 ;  /* 0x0036a00a01007387 */ /* 0x000fe80000100a00 */
[----:B------:R-:W-:Y:S04]  /*50a10*/  STL.64 [R1+0x3698], R8 ;  /* 0x0036980801007387 */ /* 0x000fe80000100a00 */
        /* <DEDUP_REMOVED lines=9> */
[----:B------:R-:W2:Y:S01]  /*50ab0*/  LDL.LU R11, [R1+0x27c] ;  /* 0x00027c00010b7983 */ /* 0x000ea20000300800 */
        /* <DEDUP_REMOVED lines=65> */
[----:B------:R-:W2:Y:S04]  /*50ed0*/  LDL.LU R22, [R1+0x268] ;  /* 0x0002680001167983 */ /* 0x000ea80000300800 */
[----:B------:R-:W2:Y:S01]  /*50ee0*/  LDL.LU R23, [R1+0x26c] ;  /* 0x00026c0001177983 */ /* 0x000ea20000300800 */
[----:B----4-:R-:W-:Y:S03]  /*50ef0*/  HMMA.16816.F32.BF16 R12, R24, R18, R12 ;  /* 0x00000012180c723c */ /* 0x010fe6000004180c */
[----:B--2---:R-:W-:Y:S04]  /*50f00*/  STL.64 [R1+0x3690], R22 ;  /* 0x0036901601007387 */ /* 0x004fe80000100a00 */
[----:B---3--:R1:W-:Y:S04]  /*50f10*/  STL.64 [R1+0x3688], R20 ;  /* 0x0036881401007387 */ /* 0x0083e80000100a00 */
[----:B-1----:R-:W2:Y:S04]  /*50f20*/  LDL.LU R20, [R1+0x280] ;  /* 0x0002800001147983 */ /* 0x002ea80000300800 */
[----:B------:R-:W2:Y:S04]  /*50f30*/  LDL.LU R21, [R1+0x284] ;  /* 0x0002840001157983 */ /* 0x000ea80000300800 */
[----:B------:R-:W2:Y:S04]  /*50f40*/  LDL.LU R22, [R1+0x288] ;  /* 0x0002880001167983 */ /* 0x000ea80000300800 */
[----:B------:R-:W2:Y:S04]  /*50f50*/  LDL.LU R23, [R1+0x28c] ;  /* 0x00028c0001177983 */ /* 0x000ea80000300800 */
[----:B0-----:R-:W-:Y:S04]  /*50f60*/  STL.64 [R1+0x3570], R6 ;  /* 0x0035700601007387 */ /* 0x001fe80000100a00 */
[----:B------:R0:W-:Y:S04]  /*50f70*/  STL.64 [R1+0x3568], R4 ;  /* 0x0035680401007387 */ /* 0x0001e80000100a00 */
[----:B0-----:R-:W3:Y:S04]  /*50f80*/  LDL.LU R4, [R1] ;  /* 0x0000000001047983 */ /* 0x001ee80000300800 */
[----:B------:R-:W3:Y:S04]  /*50f90*/  LDL.LU R5, [R1+0x4] ;  /* 0x0000040001057983 */ /* 0x000ee80000300800 */
[----:B------:R-:W-:Y:S04]  /*50fa0*/  STL.64 [R1+0x610], R12 ;  /* 0x0006100c01007387 */ /* 0x000fe80000100a00 */
[----:B------:R0:W-:Y:S04]  /*50fb0*/  STL.64 [R1+0x618], R14 ;  /* 0x0006180e01007387 */ /* 0x0001e80000100a00 */
[----:B0-----:R-:W4:Y:S01]  /*50fc0*/  LDL.LU.64 R14, [R1+0x3740] ;  /* 0x00374000010e7983 */ /* 0x001f220000300a00 */
[----:B------:R-:W-:-:S02]  /*50fd0*/  IMAD.MOV.U32 R7, RZ, RZ, R28 ;  /* 0x000000ffff077224 */ /* 0x000fc400078e001c */
[----:B------:R-:W-:Y:S02]  /*50fe0*/  IMAD.MOV.U32 R28, RZ, RZ, R12 ;  /* 0x000000ffff1c7224 */ /* 0x000fe400078e000c */
[----:B------:R-:W3:Y:S04]  /*50ff0*/  LDL.LU.64 R12, [R1+0x3738] ;  /* 0x00373800010c7983 */ /* 0x000ee80000300a00 */
[----:B------:R-:W-:Y:S01]  /*51000*/  STL [R1+0x32c0], R28 ;  /* 0x0032c01c01007387 */ /* 0x000fe20000100800 */
[----:B----4-:R-:W-:Y:S03]  /*51010*/  HMMA.16816.F32.BF16 R24, R24, R14, R8 ;  /* 0x0000000e1818723c */ /* 0x010fe60000041808 */
[----:B------:R-:W4:Y:S04]  /*51020*/  LDL.LU.64 R10, [R1+0x3730] ;  /* 0x00373000010a7983 */ /* 0x000f280000300a00 */
[----:B------:R-:W4:-:S15]  /*51030*/  LDL.LU.64 R8, [R1+0x3728] ;  /* 0x0037280001087983 */ /* 0x000f1e0000300a00 */
[----:B------:R-:W-:-:S01]  /*51040*/  NOP ;  /* 0x0000000000007918 */ /* 0x000fc20000000000 */
[----:B------:R-:W-:Y:S04]  /*51050*/  STL.64 [R1+0x530], R24 ;  /* 0x0005301801007387 */ /* 0x000fe80000100a00 */
[----:B------:R0:W-:Y:S04]  /*51060*/  STL.64 [R1+0x538], R26 ;  /* 0x0005381a01007387 */ /* 0x0001e80000100a00 */
[----:B0-----:R-:W4:Y:S04]  /*51070*/  LDL.LU.64 R26, [R1+0x3720] ;  /* 0x00372000011a7983 */ /* 0x001f280000300a00 */
[----:B------:R-:W4:Y:S01]  /*51080*/  LDL.LU.64 R24, [R1+0x3718] ;  /* 0x0037180001187983 */ /* 0x000f220000300a00 */
[----:B------:R-:W-:Y:S01]  /*51090*/  IMAD.MOV.U32 R6, RZ, RZ, R29 ;  /* 0x000000ffff067224 */ /* 0x000fe200078e001d */
[----:B----4-:R-:W-:-:S15]  /*510a0*/  HMMA.16816.F32.BF16 R8, R24, R18, R8 ;  /* 0x000000121808723c */ /* 0x010fde0000041808 */
[----:B------:R-:W-:-:S08]  /*510b0*/  NOP ;  /* 0x0000000000007918 */ /* 0x000fd00000000000 */
[----:B------:R-:W-:Y:S04]  /*510c0*/  STL.64 [R1+0x630], R8 ;  /* 0x0006300801007387 */ /* 0x000fe80000100a00 */
[----:B------:R0:W-:Y:S01]  /*510d0*/  STL.64 [R1+0x638], R10 ;  /* 0x0006380a01007387 */ /* 0x0001e20000100a00 */
[----:B------:R-:W-:-:S03]  /*510e0*/  IMAD.MOV.U32 R29, RZ, RZ, R8 ;  /* 0x000000ffff1d7224 */ /* 0x000fc600078e0008 */
[----:B0-----:R-:W4:Y:S04]  /*510f0*/  LDL.LU.64 R10, [R1+0x3710] ;  /* 0x00371000010a7983 */ /* 0x001f280000300a00 */
[----:B------:R-:W4:Y:S04]  /*51100*/  LDL.LU.64 R8, [R1+0x3708] ;  /* 0x0037080001087983 */ /* 0x000f280000300a00 */
        /* <DEDUP_REMOVED lines=81> */
[----:B------:R0:W-:Y:S04]  /*51620*/  STL.64 [R1+0x1b8], R10 ;  /* 0x0001b80a01007387 */ /* 0x0001e80000100a00 */
[----:B0-----:R-:W2:Y:S04]  /*51630*/  LDL.LU.64 R10, [R1+0x3610] ;  /* 0x00361000010a7983 */ /* 0x001ea80000300a00 */
[----:B------:R-:W2:Y:S01]  /*51640*/  LDL.LU.64 R8, [R1+0x3608] ;  /* 0x0036080001087983 */ /* 0x000ea20000300a00 */
[----:B---3--:R-:W-:-:S15]  /*51650*/  HMMA.16816.F32.BF16 R20, R4, R18, R20 ;  /* 0x000000120414723c */ /* 0x008fde0000041814 */
[----:B------:R-:W-:-:S08]  /*51660*/  NOP ;  /* 0x0000000000007918 */ /* 0x000fd00000000000 */
[----:B------:R-:W-:Y:S04]  /*51670*/  STL.64 [R1+0x6b0], R20 ;  /* 0x0006b01401007387 */ /* 0x000fe80000100a00 */
[----:B------:R0:W-:Y:S04]  /*51680*/  STL.64 [R1+0x6b8], R22 ;  /* 0x0006b81601007387 */ /* 0x0001e80000100a00 */
[----:B0-----:R-:W2:Y:S04]  /*51690*/  LDL.LU.64 R22, [R1+0x3600] ;  /* 0x0036000001167983 */ /* 0x001ea80000300a00 */
[----:B------:R-:W2:Y:S01]  /*516a0*/  LDL.LU.64 R20, [R1+0x35f8] ;  /* 0x0035f80001147983 */ /* 0x000ea20000300a00 */
[----:B----4-:R-:W-:Y:S03]  /*516b0*/  HMMA.16816.F32.BF16 R4, R4, R14, R24 ;  /* 0x0000000e0404723c */ /* 0x010fe60000041818 */
[----:B------:R-:W-:-:S15]  /*516c0*/  STL.64 [R1+0x35e8], R18 ;  /* 0x0035e81201007387 */ /* 0x000fde0000100a00 */
[----:B------:R-:W-:-:S05]  /*516d0*/  NOP ;  /* 0x0000000000007918 */ /* 0x000fca0000000000 */
[----:B------:R0:W-:Y:S04]  /*516e0*/  STL.64 [R1+0x5c0], R4 ;  /* 0x0005c00401007387 */ /* 0x0001e80000100a00 */
[----:B------:R1:W-:Y:S04]  /*516f0*/  STL.64 [R1+0x5c8], R6 ;  /* 0x0005c80601007387 */ /* 0x0003e80000100a00 */
[----:B0-----:R-:W3:Y:S01]  /*51700*/  LDL.LU R4, [R1+0x100] ;  /* 0x0001000001047983 */ /* 0x001ee20000300800 */
[----:B--2---:R-:W-:-:S15]  /*51710*/  HMMA.16816.F32.BF16 R8, R20, R18, R8 ;  /* 0x000000121408723c */ /* 0x004fde0000041808 */
[----:B------:R-:W-:-:S08]  /*51720*/  NOP ;  /* 0x0000000000007918 */ /* 0x000fd00000000000 */
[----:B------:R0:W-:Y:S04]  /*51730*/  STL.64 [R1+0x6a0], R8 ;  /* 0x0006a00801007387 */ /* 0x0001e80000100a00 */
[----:B------:R2:W-:Y:S04]  /*51740*/  STL.64 [R1+0x6a8], R10 ;  /* 0x0006a80a01007387 */ /* 0x0005e80000100a00 */
[----:B------:R-:W3:Y:S04]  /*51750*/  LDL.LU R5, [R1+0x104] ;  /* 0x0001040001057983 */ /* 0x000ee80000300800 */
[----:B-1----:R-:W4:Y:S04]  /*51760*/  LDL.LU R6, [R1+0x108] ;  /* 0x0001080001067983 */ /* 0x002f280000300800 */
[----:B------:R-:W4:Y:S04]  /*51770*/  LDL.LU R7, [R1+0x10c] ;  /* 0x00010c0001077983 */ /* 0x000f280000300800 */
[----:B0-----:R-:W3:Y:S04]  /*51780*/  LDL.LU R8, [R1+0x40] ;  /* 0x0000400001087983 */ /* 0x001ee80000300800 */
[----:B------:R-:W3:Y:S01]  /*51790*/  LDL.LU R9, [R1+0x44] ;  /* 0x0000440001097983 */ /* 0x000ee20000300800 */
[----:B--2---:R-:W-:-:S02]  /*517a0*/  IMAD.MOV.U32 R10, RZ, RZ, R17 ;  /* 0x000000ffff0a7224 */ /* 0x004fc400078e0011 */
[----:B------:R-:W-:-:S05]  /*517b0*/  IMAD.MOV.U32 R11, RZ, RZ, R16 ;  /* 0x000000ffff0b7224 */ /* 0x000fca00078e0010 */
[----:B------:R-:W-:Y:S04]  /*517c0*/  STL.64 [R1+0x35c0], R10 ;  /* 0x0035c00a01007387 */ /* 0x000fe80000100a00 */
        /* <DEDUP_REMOVED lines=17> */
[----:B------:R-:W4:Y:S01]  /*518e0*/  LDL.LU R8, [R1+0x50] ;  /* 0x0000500001087983 */ /* 0x000f220000300800 */
[----:B------:R-:W-:-:S03]  /*518f0*/  IMAD.MOV.U32 R9, RZ, RZ, R3 ;  /* 0x000000ffff097224 */ /* 0x000fc600078e0003 */
        /* <DEDUP_REMOVED lines=13> */
[----:B----4-:R-:W-:Y:S01]  /*519d0*/  IMAD.MOV.U32 R26, RZ, RZ, R3 ;  /* 0x000000ffff1a7224 */ /* 0x010fe200078e0003 */
[----:B------:R-:W-:Y:S02]  /*519e0*/  HMMA.16816.F32.BF16 R20, R20, R14, R16 ;  /* 0x0000000e1414723c */ /* 0x000fe40000041810 */
        /* <DEDUP_REMOVED lines=10> */
[----:B--2---:R-:W-:Y:S04]  /*51a90*/  STL.64 [R1+0x3560], R26 ;  /* 0x0035601a01007387 */ /* 0x004fe80000100a00 */
[----:B---3--:R0:W-:Y:S04]  /*51aa0*/  STL.64 [R1+0x3558], R24 ;  /* 0x0035581801007387 */ /* 0x0081e80000100a00 */
[----:B0-----:R-:W2:Y:S04]  /*51ab0*/  LDL.LU R24, [R1+0xf0] ;  /* 0x0000f00001187983 */ /* 0x001ea80000300800 */
[----:B------:R-:W2:Y:S04]  /*51ac0*/  LDL.LU R25, [R1+0xf4] ;  /* 0x0000f40001197983 */ /* 0x000ea80000300800 */
[----:B------:R-:W2:Y:S04]  /*51ad0*/  LDL.LU R26, [R1+0xf8] ;  /* 0x0000f800011a7983 */ /* 0x000ea80000300800 */
[----:B------:R-:W3:Y:S04]  /*51ae0*/  LDL.LU.64 R18, [R1+0x35e8] ;  /* 0x0035e80001127983 */ /* 0x000ee80000300a00 */
[----:B------:R-:W-:Y:S04]  /*51af0*/  STL.64 [R1+0x5b0], R20 ;  /* 0x0005b01401007387 */ /* 0x000fe80000100a00 */
[----:B------:R-:W-:Y:S04]  /*51b00*/  STL.64 [R1+0x5b8], R22 ;  /* 0x0005b81601007387 */ /* 0x000fe80000100a00 */
[----:B------:R0:W1:Y:S01]  /*51b10*/  LDSM.16.MT88.4 R20, [R2+UR5+0x1c380] ;  /* 0x01c380050214783b */ /* 0x0000620008004200 */
[----:B----4-:R-:W-:-:S03]  /*51b20*/  IMAD.MOV.U32 R27, RZ, RZ, R3 ;  /* 0x000000ffff1b7224 */ /* 0x010fc600078e0003 */
[----:B0-----:R-:W4:Y:S04]  /*51b30*/  LDL.LU.64 R2, [R1+0x3f8] ;  /* 0x0003f80001027983 */ /* 0x001f280000300a00 */
[----:B-1----:R-:W-:Y:S04]  /*51b40*/  STL.64 [R1+0x3530], R22 ;  /* 0x0035301601007387 */ /* 0x002fe80000100a00 */
[----:B------:R0:W-:Y:S04]  /*51b50*/  STL.64 [R1+0x3528], R20 ;  /* 0x0035281401007387 */ /* 0x0001e80000100a00 */
[----:B0-----:R-:W2:Y:S04]  /*51b60*/  LDL.LU R20, [R1+0xc0] ;  /* 0x0000c00001147983 */ /* 0x001ea80000300800 */
[----:B------:R-:W2:Y:S04]  /*51b70*/  LDL.LU R21, [R1+0xc4] ;  /* 0x0000c40001157983 */ /* 0x000ea80000300800 */
[----:B------:R-:W4:Y:S04]  /*51b80*/  LDL.LU R22, [R1+0xc8] ;  /* 0x0000c80001167983 */ /* 0x000f280000300800 */
[----:B------:R-:W4:Y:S01]  /*51b90*/  LDL.LU R23, [R1+0xcc] ;  /* 0x0000cc0001177983 */ /* 0x000f220000300800 */
[----:B------:R-:W-:-:S02]  /*51ba0*/  IMAD.MOV.U32 R10, RZ, RZ, R12 ;  /* 0x000000ffff0a7224 */ /* 0x000fc400078e000c */
[----:B------:R-:W-:-:S07]  /*51bb0*/  IMAD.MOV.U32 R11, RZ, RZ, R0 ;  /* 0x000000ffff0b7224 */ /* 0x000fce00078e0000 */
[C---:B---3--:R-:W-:Y:S01]  /*51bc0*/  HMMA.16816.F32.BF16 R4, R8.reuse, R18, R4 ;  /* 0x000000120804723c */ /* 0x048fe20000041804 */
        /* <DEDUP_REMOVED lines=31> */
[----:B------:R-:W3:Y:S04]  /*51dc0*/  LDL.LU.64 R8, [R1+0x3588] ;  /* 0x0035880001087983 */ /* 0x000ee80000300a00 */
[----:B------:R-:W4:Y:S01]  /*51dd0*/  LDL.LU.64 R16, [R1+0x3d0] ;  /* 0x0003d00001107983 */ /* 0x000f220000300a00 */
        /* <DEDUP_REMOVED lines=18> */
[----:B0-----:R-:W3:Y:S04]  /*51f00*/  LDL.LU.64 R26, [R1+0x3560] ;  /* 0x00356000011a7983 */ /* 0x001ee80000300a00 */
[----:B------:R-:W3:Y:S04]  /*51f10*/  LDL.LU.64 R24, [R1+0x3558] ;  /* 0x0035580001187983 */ /* 0x000ee80000300a00 */
[----:B------:R-:W2:Y:S01]  /*51f20*/  LDL.LU.64 R28, [R1+0x3c0] ;  /* 0x0003c000011c7983 */ /* 0x000ea20000300a00 */
[----:B---3--:R-:W-:Y:S03]  /*51f30*/  HMMA.16816.F32.BF16 R4, R4, R14, R24 ;  /* 0x0000000e0404723c */ /* 0x008fe60000041818 */
[----:B--2---:R0:W-:Y:S04]  /*51f40*/  STL.64 [R1+0x3520], R28 ;  /* 0x0035201c01007387 */ /* 0x0041e80000100a00 */
[----:B0-----:R-:W2:Y:S04]  /*51f50*/  LDL.LU.64 R28, [R1+0x3e0] ;  /* 0x0003e000011c7983 */ /* 0x001ea80000300a00 */
[----:B------:R-:W3:Y:S04]  /*51f60*/  LDL.LU.64 R26, [R1+0x3550] ;  /* 0x00355000011a7983 */ /* 0x000ee80000300a00 */
[----:B------:R-:W3:Y:S08]  /*51f70*/  LDL.LU.64 R24, [R1+0x3548] ;  /* 0x0035480001187983 */ /* 0x000ef00000300a00 */
[----:B------:R-:W-:Y:S04]  /*51f80*/  STL.64 [R1+0x570], R4 ;  /* 0x0005700401007387 */ /* 0x000fe80000100a00 */
[----:B------:R0:W-:Y:S04]  /*51f90*/  STL.64 [R1+0x578], R6 ;  /* 0x0005780601007387 */ /* 0x0001e80000100a00 */
[----:B0-----:R-:W2:Y:S01]  /*51fa0*/  LDL.LU.64 R6, [R1+0x3d8] ;  /* 0x0003d80001067983 */ /* 0x001ea20000300a00 */
[----:B---3--:R-:W-:-:S15]  /*51fb0*/  HMMA.16816.F32.BF16 R20, R24, R18, R20 ;  /* 0x000000121814723c */ /* 0x008fde0000041814 */
[----:B------:R-:W-:-:S08]  /*51fc0*/  NOP ;  /* 0x0000000000007918 */ /* 0x000fd00000000000 */
[----:B------:R-:W-:Y:S04]  /*51fd0*/  STL.64 [R1+0x650], R20 ;  /* 0x0006501401007387 */ /* 0x000fe80000100a00 */
[----:B------:R0:W-:Y:S04]  /*51fe0*/  STL.64 [R1+0x658], R22 ;  /* 0x0006581601007387 */ /* 0x0001e80000100a00 */
[----:B0-----:R-:W3:Y:S04]  /*51ff0*/  LDL.LU.64 R22, [R1+0x3540] ;  /* 0x0035400001167983 */ /* 0x001ee80000300a00 */
[----:B------:R-:W3:Y:S02]  /*52000*/  LDL.LU.64 R20, [R1+0x3538] ;  /* 0x0035380001147983 */ /* 0x000ee40000300a00 */
[----:B---3--:R-:W-:-:S15]  /*52010*/  HMMA.16816.F32.BF16 R20, R24, R14, R20 ;  /* 0x0000000e1814723c */ /* 0x008fde0000041814 */
[----:B------:R-:W-:-:S08]  /*52020*/  NOP ;  /* 0x0000000000007918 */ /* 0x000fd00000000000 */
[----:B------:R-:W-:Y:S01]  /*52030*/  STL.64 [R1+0x560], R20 ;  /* 0x0005601401007387 */ /* 0x000fe20000100a00 */
[----:B------:R-:W-:Y:S02]  /*52040*/  IMAD.MOV.U32 R26, RZ, RZ, R21 ;  /* 0x000000ffff1a7224 */ /* 0x000fe400078e0015 */
[----:B------:R-:W-:Y:S01]  /*52050*/  IMAD.MOV.U32 R27, RZ, RZ, R23 ;  /* 0x000000ffff1b7224 */ /* 0x000fe200078e0017 */
[----:B------:R0:W-:Y:S04]  /*52060*/  STL.64 [R1+0x568], R22 ;  /* 0x0005681601007387 */ /* 0x0001e80000100a00 */
[----:B0-----:R-:W3:Y:S04]  /*52070*/  LDL.LU.64 R22, [R1+0x3530] ;  /* 0x0035300001167983 */ /* 0x001ee80000300a00 */
[----:B------:R-:W3:Y:S04]  /*52080*/  LDL.LU.64 R20, [R1+0x3528] ;  /* 0x0035280001147983 */ /* 0x000ee80000300a00 */
[----:B------:R-:W-:Y:S04]  /*52090*/  STL [R1+0x32cc], R26 ;  /* 0x0032cc1a01007387 */ /* 0x000fe80000100800 */
[----:B------:R0:W-:Y:S04]  /*520a0*/  STL [R1+0x32c8], R27 ;  /* 0x0032c81b01007387 */ /* 0x0001e80000100800 */
[----:B0-----:R-:W4:Y:S01]  /*520b0*/  LDL.LU.64 R26, [R1+0x3c8] ;  /* 0x0003c800011a7983 */ /* 0x001f220000300a00 */
[----:B------:R-:W-:Y:S01]  /*520c0*/  IMAD.MOV.U32 R25, RZ, RZ, R13 ;  /* 0x000000ffff197224 */ /* 0x000fe200078e000d */
[----:B------:R-:W-:-:S04]  /*520d0*/  USHF.L.U32 UR4, UR9, 0x7, URZ ;  /* 0x0000000709047899 */ /* 0x000fc8000800063f */
[----:B------:R-:W-:Y:S02]  /*520e0*/  USHF.L.U32 UR12, UR4, 0x1, URZ ;  /* 0x00000001040c7899 */ /* 0x000fe4000800063f */
[----:B------:R-:W-:Y:S01]  /*520f0*/  USHF.R.S32.HI UR5, URZ, 0x1f, UR4 ;  /* 0x0000001f3f057899 */ /* 0x000fe20008011404 */
[----:B----4-:R-:W-:Y:S04]  /*52100*/  STL.64 [R1+0x3518], R26 ;  /* 0x0035181a01007387 */ /* 0x010fe80000100a00 */
[----:B------:R0:W-:Y:S04]  /*52110*/  STL [R1+0x3510], R25 ;  /* 0x0035101901007387 */ /* 0x0001e80000100800 */
[----:B------:R-:W3:Y:S04]  /*52120*/  LDL.LU R24, [R1+0xb0] ;  /* 0x0000b00001187983 */ /* 0x000ee80000300800 */
[----:B0-----:R-:W3:Y:S04]  /*52130*/  LDL.LU R25, [R1+0xb4] ;  /* 0x0000b40001197983 */ /* 0x001ee80000300800 */
[----:B------:R-:W3:Y:S04]  /*52140*/  LDL.LU R26, [R1+0xb8] ;  /* 0x0000b800011a7983 */ /* 0x000ee80000300800 */
[----:B------:R-:W3:Y:S01]  /*52150*/  LDL.LU R27, [R1+0xbc] ;  /* 0x0000bc00011b7983 */ /* 0x000ee20000300800 */
[----:B------:R-:W-:Y:S01]  /*52160*/  USHF.L.U64.HI UR5, UR4, 0x1, UR5 ;  /* 0x0000000104057899 */ /* 0x000fe20008010205 */
[----:B------:R-:W-:-:S02]  /*52170*/  IADD3 R4, P1, R10, UR12, RZ ;  /* 0x0000000c0a047c10 */ /* 0x000fc4000ff3e0ff */
[----:B------:R-:W-:Y:S02]  /*52180*/  IADD3 R0, P0, R2, UR12, RZ ;  /* 0x0000000c02007c10 */ /* 0x000fe4000ff1e0ff */
[----:B------:R-:W-:Y:S02]  /*52190*/  IADD3 R10, P3, R16, UR12, RZ ;  /* 0x0000000c100a7c10 */ /* 0x000fe4000ff7e0ff */
[----:B------:R-:W-:Y:S02]  /*521a0*/  IADD3.X R2, R11, UR5, RZ, P1, !PT ;  /* 0x000000050b027c10 */ /* 0x000fe40008ffe4ff */
[----:B--2---:R-:W-:Y:S02]  /*521b0*/  IADD3 R11, P2, R6, UR12, RZ ;  /* 0x0000000c060b7c10 */ /* 0x004fe4000ff5e0ff */
[----:B------:R-:W-:Y:S02]  /*521c0*/  IADD3 R12, P1, R28, UR12, RZ ;  /* 0x0000000c1c0c7c10 */ /* 0x000fe4000ff3e0ff */
[----:B------:R-:W-:-:S02]  /*521d0*/  IADD3.X R3, R3, UR5, RZ, P0, !PT ;  /* 0x0000000503037c10 */ /* 0x000fc400087fe4ff */
[----:B------:R-:W-:Y:S02]  /*521e0*/  IADD3 R5, P0, R8, UR12, RZ ;  /* 0x0000000c08057c10 */ /* 0x000fe4000ff1e0ff */
[----:B------:R-:W-:Y:S01]  /*521f0*/  IADD3.X R6, R17, UR5, RZ, P3, !PT ;  /* 0x0000000511067c10 */ /* 0x000fe20009ffe4ff */
[----:B------:R-:W-:Y:S01]  /*52200*/  STL.64 [R1+0x3508], R10 ;  /* 0x0035080a01007387 */ /* 0x000fe20000100a00 */
[----:B------:R-:W-:-:S03]  /*52210*/  IADD3.X R8, R29, UR5, RZ, P1, !PT ;  /* 0x000000051d087c10 */ /* 0x000fc60008ffe4ff */
[----:B------:R-:W2:Y:S01]  /*52220*/  LDL.LU.64 R28, [R1+0x3520] ;  /* 0x00352000011c7983 */ /* 0x000ea20000300a00 */
[----:B---3--:R-:W-:Y:S03]  /*52230*/  HMMA.16816.F32.BF16 R16, R20, R18, R24 ;  /* 0x000000121410723c */ /* 0x008fe60000041818 */
[----:B------:R-:W3:Y:S01]  /*52240*/  LDL.LU.64 R26, [R1+0x3518] ;  /* 0x00351800011a7983 */ /* 0x000ee20000300a00 */
[----:B------:R-:W-:-:S03]  /*52250*/  IADD3.X R9, R9, UR5, RZ, P0, !PT ;  /* 0x0000000509097c10 */ /* 0x000fc600087fe4ff */
[----:B------:R-:W4:-:S15]  /*52260*/  LDL.LU R25, [R1+0x3510] ;  /* 0x0035100001197983 */ /* 0x000f1e0000300800 */
[----:B------:R-:W-:-:S01]  /*52270*/  NOP ;  /* 0x0000000000007918 */ /* 0x000fc20000000000 */
[----:B------:R2:W-:Y:S04]  /*52280*/  STL.64 [R1+0x620], R16 ;  /* 0x0006201001007387 */ /* 0x0005e80000100a00 */
[----:B------:R0:W-:Y:S01]  /*52290*/  STL.64 [R1+0x628], R18 ;  /* 0x0006281201007387 */ /* 0x0001e20000100a00 */
[----:B--2---:R-:W-:-:S04]  /*522a0*/  IADD3 R16, P1, R28, UR12, RZ ;  /* 0x0000000c1c107c10 */ /* 0x004fc8000ff3e0ff */
[----:B0-----:R-:W-:Y:S02]  /*522b0*/  IADD3.X R18, R29, UR5, RZ, P1, !PT ;  /* 0x000000051d127c10 */ /* 0x001fe40008ffe4ff */
[----:B---3--:R-:W-:-:S04]  /*522c0*/  IADD3 R13, P0, R26, UR12, RZ ;  /* 0x0000000c1a0d7c10 */ /* 0x008fc8000ff1e0ff */
[----:B------:R-:W-:Y:S01]  /*522d0*/  IADD3.X R17, R27, UR5, RZ, P0, !PT ;  /* 0x000000051b117c10 */ /* 0x000fe200087fe4ff */
[----:B------:R-:W-:Y:S04]  /*522e0*/  STL [R1+0x32d0], R13 ;  /* 0x0032d00d01007387 */ /* 0x000fe80000100800 */
[----:B------:R0:W-:Y:S04]  /*522f0*/  STL [R1+0x32d4], R16 ;  /* 0x0032d41001007387 */ /* 0x0001e80000100800 */
[----:B------:R1:W-:Y:S04]  /*52300*/  STL [R1+0x32d8], R17 ;  /* 0x0032d81101007387 */ /* 0x0003e80000100800 */
[----:B------:R2:W-:Y:S04]  /*52310*/  STL [R1+0x32dc], R18 ;  /* 0x0032dc1201007387 */ /* 0x0005e80000100800 */
[----:B0-----:R-:W3:Y:S04]  /*52320*/  LDL.LU R16, [R1+0xa0] ;  /* 0x0000a00001107983 */ /* 0x001ee80000300800 */
[----:B-1----:R-:W3:Y:S04]  /*52330*/  LDL.LU R17, [R1+0xa4] ;  /* 0x0000a40001117983 */ /* 0x002ee80000300800 */
[----:B--2---:R-:W3:Y:S04]  /*52340*/  LDL.LU R18, [R1+0xa8] ;  /* 0x0000a80001127983 */ /* 0x004ee80000300800 */
[----:B------:R-:W3:Y:S01]  /*52350*/  LDL.LU R19, [R1+0xac] ;  /* 0x0000ac0001137983 */ /* 0x000ee20000300800 */
[----:B------:R-:W-:-:S02]  /*52360*/  IMAD.MOV.U32 R10, RZ, RZ, R0 ;  /* 0x000000ffff0a7224 */ /* 0x000fc400078e0000 */
[----:B------:R-:W-:Y:S02]  /*52370*/  IMAD.MOV.U32 R11, RZ, RZ, R3 ;  /* 0x000000ffff0b7224 */ /* 0x000fe400078e0003 */
[----:B----4-:R-:W-:Y:S01]  /*52380*/  VIADD R25, R25, 0x1 ;  /* 0x0000000119197836 */ /* 0x010fe20000000000 */
[----:B---3--:R-:W-:-:S15]  /*52390*/  HMMA.16816.F32.BF16 R16, R20, R14, R16 ;  /* 0x0000000e1410723c */ /* 0x008fde0000041810 */
[----:B------:R-:W-:-:S08]  /*523a0*/  NOP ;  /* 0x0000000000007918 */ /* 0x000fd00000000000 */
[----:B------:R-:W-:Y:S04]  /*523b0*/  STL.64 [R1+0x240], R16 ;  /* 0x0002401001007387 */ /* 0x000fe80000100a00 */
[----:B------:R0:W-:Y:S04]  /*523c0*/  STL.64 [R1+0x248], R18 ;  /* 0x0002481201007387 */ /* 0x0001e80000100a00 */
[----:B------:R-:W2:Y:S04]  /*523d0*/  LDL.LU R21, [R1+0x2bb0] ;  /* 0x002bb00001157983 */ /* 0x000ea80000300800 */
[----:B------:R-:W3:Y:S04]  /*523e0*/  LDL.LU R22, [R1+0x2bdc] ;  /* 0x002bdc0001167983 */ /* 0x000ee80000300800 */
[----:B------:R-:W4:Y:S04]  /*523f0*/  LDL.LU R23, [R1+0x2ba8] ;  /* 0x002ba80001177983 */ /* 0x000f280000300800 */
[----:B------:R-:W4:Y:S01]  /*52400*/  LDL.LU R15, [R1+0x2bd4] ;  /* 0x002bd400010f7983 */ /* 0x000f220000300800 */
[----:B------:R-:W-:-:S02]  /*52410*/  IMAD.MOV.U32 R14, RZ, RZ, R17 ;  /* 0x000000ffff0e7224 */ /* 0x000fc400078e0011 */
[----:B------:R-:W-:Y:S01]  /*52420*/  IMAD.MOV.U32 R20, RZ, RZ, R19 ;  /* 0x000000ffff147224 */ /* 0x000fe200078e0013 */
[----:B0-----:R-:W4:Y:S04]  /*52430*/  LDL.LU R18, [R1+0x2ba0] ;  /* 0x002ba00001127983 */ /* 0x001f280000300800 */
        /* <DEDUP_REMOVED lines=9> */
[----:B------:R0:W-:Y:S04]  /*524d0*/  STL [R1+0x32e4], R14 ;  /* 0x0032e40e01007387 */ /* 0x0001e80000100800 */
[----:B0-----:R-:W3:Y:S04]  /*524e0*/  LDL.LU R14, [R1+0x2bb8] ;  /* 0x002bb800010e7983 */ /* 0x001ee80000300800 */
[----:B------:R0:W-:Y:S04]  /*524f0*/  STL [R1+0x32e0], R20 ;  /* 0x0032e01401007387 */ /* 0x0001e80000100800 */
[----:B0-----:R-:W4:Y:S04]  /*52500*/  LDL.LU R20, [R1+0x2bc0] ;  /* 0x002bc00001147983 */ /* 0x001f280000300800 */
[----:B------:R-:W4:Y:S04]  /*52510*/  LDL.LU R0, [R1+0x2bd0] ;  /* 0x002bd00001007983 */ /* 0x000f280000300800 */
[----:B------:R-:W4:Y:S04]  /*52520*/  LDL.LU R3, [R1+0x2bc8] ;  /* 0x002bc80001037983 */ /* 0x000f280000300800 */
[----:B------:R0:W-:Y:S02]  /*52530*/  STL.64 [R1+0x3f8], R10 ;  /* 0x0003f80a01007387 */ /* 0x0001e40000100a00 */
[----:B0-----:R-:W-:-:S02]  /*52540*/  IMAD.MOV.U32 R10, RZ, RZ, R4 ;  /* 0x000000ffff0a7224 */ /* 0x001fc400078e0004 */
[----:B------:R-:W-:Y:S01]  /*52550*/  IMAD.MOV.U32 R11, RZ, RZ, R2 ;  /* 0x000000ffff0b7224 */ /* 0x000fe200078e0002 */
[----:B------:R-:W4:Y:S04]  /*52560*/  LDL.LU R4, [R1+0x2be0] ;  /* 0x002be00001047983 */ /* 0x000f280000300800 */
[----:B------:R-:W4:Y:S04]  /*52570*/  LDL.LU R2, [R1+0x2bd8] ;  /* 0x002bd80001027983 */ /* 0x000f280000300800 */
[----:B------:R0:W-:Y:S04]  /*52580*/  STL.64 [R1+0x3f0], R10 ;  /* 0x0003f00a01007387 */ /* 0x0001e80000100a00 */
[----:B------:R-:W-:Y:S04]  /*52590*/  STL [R1+0x11d8], R25 ;  /* 0x0011d81901007387 */ /* 0x000fe80000100800 */
[----:B------:R-:W-:Y:S01]  /*525a0*/  STL [R1+0x32f0], R25 ;  /* 0x0032f01901007387 */ /* 0x000fe20000100800 */
[----:B0-----:R-:W-:-:S02]  /*525b0*/  IMAD.MOV.U32 R10, RZ, RZ, R5 ;  /* 0x000000ffff0a7224 */ /* 0x001fc400078e0005 */
[----:B------:R-:W-:-:S05]  /*525c0*/  IMAD.MOV.U32 R11, RZ, RZ, R9 ;  /* 0x000000ffff0b7224 */ /* 0x000fca00078e0009 */
[----:B------:R0:W-:Y:S04]  /*525d0*/  STL.64 [R1+0x3e8], R10 ;  /* 0x0003e80a01007387 */ /* 0x0001e80000100a00 */
[----:B0-----:R-:W4:Y:S01]  /*525e0*/  LDL.LU.64 R10, [R1+0x3508] ;  /* 0x00350800010a7983 */ /* 0x001f220000300a00 */
[----:B------:R-:W-:Y:S02]  /*525f0*/  IMAD.MOV.U32 R9, RZ, RZ, R8 ;  /* 0x000000ffff097224 */ /* 0x000fe400078e0008 */
[----:B------:R-:W-:Y:S01]  /*52600*/  IMAD.MOV.U32 R8, RZ, RZ, R12 ;  /* 0x000000ffff087224 */ /* 0x000fe200078e000c */
[----:B------:R-:W-:-:S04]  /*52610*/  IADD3.X R7, R7, UR5, RZ, P2, !PT ;  /* 0x0000000507077c10 */ /* 0x000fc800097fe4ff */
[----:B------:R0:W-:Y:S02]  /*52620*/  STL.64 [R1+0x3e0], R8 ;  /* 0x0003e00801007387 */ /* 0x0001e40000100a00 */
[----:B0-----:R-:W-:Y:S02]  /*52630*/  IMAD.MOV.U32 R9, RZ, RZ, R7 ;  /* 0x000000ffff097224 */ /* 0x001fe400078e0007 */
[----:B------:R-:W-:Y:S01]  /*52640*/  IMAD.MOV.U32 R7, RZ, RZ, R6 ;  /* 0x000000ffff077224 */ /* 0x000fe200078e0006 */
[----:B--2---:R-:W-:Y:S02]  /*52650*/  IADD3 R21, P4, R21, UR12, RZ ;  /* 0x0000000c15157c10 */ /* 0x004fe4000ff9e0ff */
[----:B---3--:R-:W-:Y:S02]  /*52660*/  IADD3 R14, P3, R14, UR12, RZ ;  /* 0x0000000c0e0e7c10 */ /* 0x008fe4000ff7e0ff */
[----:B----4-:R-:W-:Y:S02]  /*52670*/  IADD3 R0, P0, R0, UR12, RZ ;  /* 0x0000000c00007c10 */ /* 0x010fe4000ff1e0ff */
[----:B------:R-:W-:-:S02]  /*52680*/  IADD3 R3, P1, R3, UR12, RZ ;  /* 0x0000000c03037c10 */ /* 0x000fc4000ff3e0ff */
[----:B------:R-:W-:Y:S02]  /*52690*/  IADD3 R20, P2, R20, UR12, RZ ;  /* 0x0000000c14147c10 */ /* 0x000fe4000ff5e0ff */
[----:B------:R-:W-:Y:S02]  /*526a0*/  IADD3.X R17, R17, UR5, RZ, P0, !PT ;  /* 0x0000000511117c10 */ /* 0x000fe400087fe4ff */
[----:B------:R-:W-:Y:S02]  /*526b0*/  IADD3 R4, P5, R4, UR12, RZ ;  /* 0x0000000c04047c10 */ /* 0x000fe4000ffbe0ff */
[----:B------:R-:W-:Y:S02]  /*526c0*/  IADD3 R2, P6, R2, UR12, RZ ;  /* 0x0000000c02027c10 */ /* 0x000fe4000ffde0ff */
[----:B------:R-:W-:Y:S02]  /*526d0*/  IADD3.X R22, R22, UR5, RZ, P5, !PT ;  /* 0x0000000516167c10 */ /* 0x000fe4000affe4ff */
[----:B------:R-:W-:-:S02]  /*526e0*/  IADD3 R23, P5, R23, UR12, RZ ;  /* 0x0000000c17177c10 */ /* 0x000fc4000ffbe0ff */
[----:B------:R-:W-:Y:S02]  /*526f0*/  IADD3.X R15, R15, UR5, RZ, P6, !PT ;  /* 0x000000050f0f7c10 */ /* 0x000fe4000b7fe4ff */
[----:B------:R-:W-:Y:S02]  /*52700*/  IADD3 R18, P6, R18, UR12, RZ ;  /* 0x0000000c12127c10 */ /* 0x000fe4000ffde0ff */
[----:B------:R-:W-:Y:S02]  /*52710*/  IADD3 R16, P0, R16, UR12, RZ ;  /* 0x0000000c10107c10 */ /* 0x000fe4000ff1e0ff */
[----:B------:R-:W-:Y:S02]  /*52720*/  IADD3.X R13, R13, UR5, RZ, P1, !PT ;  /* 0x000000050d0d7c10 */ /* 0x000fe40008ffe4ff */
[----:B------:R-:W-:Y:S02]  /*52730*/  IADD3 R19, P1, R19, UR12, RZ ;  /* 0x0000000c13137c10 */ /* 0x000fe4000ff3e0ff */
[----:B------:R-:W-:-:S02]  /*52740*/  IADD3.X R27, R27, UR5, RZ, P2, !PT ;  /* 0x000000051b1b7c10 */ /* 0x000fc400097fe4ff */
[----:B------:R-:W-:Y:S01]  /*52750*/  IADD3 R26, P2, R26, UR12, RZ ;  /* 0x0000000c1a1a7c10 */ /* 0x000fe2000ff5e0ff */
[----:B------:R-:W-:Y:S02]  /*52760*/  IMAD.MOV.U32 R8, RZ, RZ, R11 ;  /* 0x000000ffff087224 */ /* 0x000fe400078e000b */
[----:B------:R-:W-:-:S03]  /*52770*/  IMAD.MOV.U32 R6, RZ, RZ, R10 ;  /* 0x000000ffff067224 */ /* 0x000fc600078e000a */
[----:B------:R-:W-:Y:S04]  /*52780*/  STL.64 [R1+0x3d8], R8 ;  /* 0x0003d80801007387 */ /* 0x000fe80000100a00 */
[----:B------:R-:W-:Y:S04]  /*52790*/  STL.64 [R1+0x3d0], R6 ;  /* 0x0003d00601007387 */ /* 0x000fe80000100a00 */
        /* <DEDUP_REMOVED lines=18> */
[----:B------:R-:W-:-:S02]  /*528c0*/  IADD3.X R24, R24, UR5, RZ, P3, !PT ;  /* 0x0000000518187c10 */ /* 0x000fc40009ffe4ff */
[----:B------:R-:W-:-:S03]  /*528d0*/  IADD3 R29, P3, R29, UR12, RZ ;  /* 0x0000000c1d1d7c10 */ /* 0x000fc6000ff7e0ff */
[----:B------:R-:W-:Y:S04]  /*528e0*/  STL [R1+0x2bb4], R24 ;  /* 0x002bb41801007387 */ /* 0x000fe80000100800 */
[----:B--2---:R0:W-:Y:S04]  /*528f0*/  STL [R1+0x34fc], R10 ;  /* 0x0034fc0a01007387 */ /* 0x0041e80000100800 */
[----:B------:R-:W-:Y:S04]  /*52900*/  STL [R1+0x2b80], R29 ;  /* 0x002b801d01007387 */ /* 0x000fe80000100800 */
[----:B0-----:R-:W2:Y:S01]  /*52910*/  LDL.LU R10, [R1+0x2ba4] ;  /* 0x002ba400010a7983 */ /* 0x001ea20000300800 */
[----:B------:R-:W-:-:S05]  /*52920*/  IADD3.X R28, R28, UR5, RZ, P4, !PT ;  /* 0x000000051c1c7c10 */ /* 0x000fca000a7fe4ff */
[----:B------:R-:W-:Y:S04]  /*52930*/  STL [R1+0x2bac], R28 ;  /* 0x002bac1c01007387 */ /* 0x000fe80000100800 */
        /* <DEDUP_REMOVED lines=30> */
[----:B--2---:R-:W-:-:S05]  /*52b20*/  IADD3 R10, P4, R10, UR12, RZ ;  /* 0x0000000c0a0a7c10 */ /* 0x004fca000ff9e0ff */
[----:B------:R0:W-:Y:S04]  /*52b30*/  STL [R1+0x2b78], R10 ;  /* 0x002b780a01007387 */ /* 0x0001e80000100800 */
[----:B0-----:R-:W2:Y:S02]  /*52b40*/  LDL.LU R10, [R1+0x3500] ;  /* 0x00350000010a7983 */ /* 0x001ea40000300800 */
[----:B--2---:R-:W-:-:S05]  /*52b50*/  IADD3.X R10, R10, UR5, RZ, P5, !PT ;  /* 0x000000050a0a7c10 */ /* 0x004fca000affe4ff */
[----:B------:R0:W-:Y:S04]  /*52b60*/  STL [R1+0x2ba4], R10 ;  /* 0x002ba40a01007387 */ /* 0x0001e80000100800 */
[----:B0-----:R-:W2:Y:S01]  /*52b70*/  LDL.LU R10, [R1+0x34fc] ;  /* 0x0034fc00010a7983 */ /* 0x001ea20000300800 */
[----:B---3--:R-:W-:Y:S02]  /*52b80*/  IADD3.X R6, R6, UR5, RZ, P6, !PT ;  /* 0x0000000506067c10 */ /* 0x008fe4000b7fe4ff */
[----:B----4-:R-:W-:Y:S02]  /*52b90*/  IADD3 R11, P6, R11, UR12, RZ ;  /* 0x0000000c0b0b7c10 */ /* 0x010fe4000ffde0ff */
[----:B------:R-:W-:Y:S02]  /*52ba0*/  IADD3.X R7, R7, UR5, RZ, P0, !PT ;  /* 0x0000000507077c10 */ /* 0x000fe400087fe4ff */
[----:B------:R-:W-:-:S02]  /*52bb0*/  IADD3 R12, P0, R12, UR12, RZ ;  /* 0x0000000c0c0c7c10 */ /* 0x000fc4000ff1e0ff */
[----:B------:R-:W-:Y:S02]  /*52bc0*/  IADD3.X R8, R8, UR5, RZ, P1, !PT ;  /* 0x0000000508087c10 */ /* 0x000fe40008ffe4ff */
[----:B------:R-:W-:Y:S02]  /*52bd0*/  IADD3 R5, P1, R5, UR12, RZ ;  /* 0x0000000c05057c10 */ /* 0x000fe4000ff3e0ff */
[----:B------:R-:W-:Y:S02]  /*52be0*/  IADD3.X R9, R9, UR5, RZ, P2, !PT ;  /* 0x0000000509097c10 */ /* 0x000fe400097fe4ff */
[----:B------:R-:W-:Y:S02]  /*52bf0*/  IADD3 R25, P2, R25, UR12, RZ ;  /* 0x0000000c19197c10 */ /* 0x000fe4000ff5e0ff */
        /* <DEDUP_REMOVED lines=15> */
[----:B--2---:R-:W-:-:S05]  /*52cf0*/  IADD3 R10, P5, R10, UR12, RZ ;  /* 0x0000000c0a0a7c10 */ /* 0x004fca000ffbe0ff */
[----:B------:R0:W-:Y:S04]  /*52d00*/  STL [R1+0x2b70], R10 ;  /* 0x002b700a01007387 */ /* 0x0001e80000100800 */
        /* <DEDUP_REMOVED lines=8> */
[----:B------:R-:W-:-:S03]  /*52d90*/  IADD3.X R20, R20, UR5, RZ, P5, !PT ;  /* 0x0000000514147c10 */ /* 0x000fc6000affe4ff */
[----:B------:R-:W-:Y:S01]  /*52da0*/  STL [R1+0x2b7c], R4 ;  /* 0x002b7c0401007387 */ /* 0x000fe20000100800 */
[----:B------:R-:W-:-:S03]  /*52db0*/  IADD3 R14, P5, R14, UR12, RZ ;  /* 0x0000000c0e0e7c10 */ /* 0x000fc6000ffbe0ff */
        /* <DEDUP_REMOVED lines=16> */
[----:B0-----:R-:W2:Y:S01]  /*52ec0*/  LDL.LU R10, [R1+0x2b24] ;  /* 0x002b2400010a7983 */ /* 0x001ea20000300800 */
[----:B------:R-:W-:-:S02]  /*52ed0*/  IADD3 R24, P4, R24, UR12, RZ ;  /* 0x0000000c18187c10 */ /* 0x000fc4000ff9e0ff */
[----:B------:R-:W-:-:S03]  /*52ee0*/  IADD3.X R29, R29, UR5, RZ, P5, !PT ;  /* 0x000000051d1d7c10 */ /* 0x000fc6000affe4ff */
[----:B------:R-:W-:Y:S04]  /*52ef0*/  STL [R1+0x2b08], R24 ;  /* 0x002b081801007387 */ /* 0x000fe80000100800 */
[----:B--2---:R0:W-:Y:S04]  /*52f00*/  STL [R1+0x34f4], R10 ;  /* 0x0034f40a01007387 */ /* 0x0041e80000100800 */
[----:B------:R-:W-:Y:S04]  /*52f10*/  STL [R1+0x2b34], R29 ;  /* 0x002b341d01007387 */ /* 0x000fe80000100800 */
[----:B0-----:R-:W2:Y:S01]  /*52f20*/  LDL.LU R10, [R1+0x2af8] ;  /* 0x002af800010a7983 */ /* 0x001ea20000300800 */
[----:B------:R-:W-:-:S05]  /*52f30*/  IADD3 R28, P5, R28, UR12, RZ ;  /* 0x0000000c1c1c7c10 */ /* 0x000fca000ffbe0ff */
[----:B------:R-:W-:Y:S04]  /*52f40*/  STL [R1+0x2b00], R28 ;  /* 0x002b001c01007387 */ /* 0x000fe80000100800 */
[----:B--2---:R0:W-:Y:S04]  /*52f50*/  STL [R1+0x34f8], R10 ;  /* 0x0034f80a01007387 */ /* 0x0041e80000100800 */
[----:B0-----:R-:W2:Y:S04]  /*52f60*/  LDL.LU R10, [R1+0x2b2c] ;  /* 0x002b2c00010a7983 */ /* 0x001ea80000300800 */
[----:B------:R-:W3:Y:S04]  /*52f70*/  LDL.LU R6, [R1+0x2af0] ;  /* 0x002af00001067983 */ /* 0x000ee80000300800 */
[----:B------:R-:W4:Y:S04]  /*52f80*/  LDL.LU R11, [R1+0x2b1c] ;  /* 0x002b1c00010b7983 */ /* 0x000f280000300800 */
        /* <DEDUP_REMOVED lines=25> */
[----:B------:R-:W3:Y:S01]  /*53120*/  LDL.LU R28, [R1+0x2ab4] ;  /* 0x002ab400011c7983 */ /* 0x000ee20000300800 */
[----:B--2---:R-:W-:-:S05]  /*53130*/  IADD3.X R10, R10, UR5, RZ, P6, !PT ;  /* 0x000000050a0a7c10 */ /* 0x004fca000b7fe4ff */
[----:B------:R0:W-:Y:S04]  /*53140*/  STL [R1+0x2b2c], R10 ;  /* 0x002b2c0a01007387 */ /* 0x0001e80000100800 */
[----:B0-----:R-:W2:Y:S02]  /*53150*/  LDL.LU R10, [R1+0x34f8] ;  /* 0x0034f800010a7983 */ /* 0x001ea40000300800 */
[----:B--2---:R-:W-:-:S05]  /*53160*/  IADD3 R10, P6, R10, UR12, RZ ;  /* 0x0000000c0a0a7c10 */ /* 0x004fca000ffde0ff */
[----:B------:R0:W-:Y:S04]  /*53170*/  STL [R1+0x2af8], R10 ;  /* 0x002af80a01007387 */ /* 0x0001e80000100800 */
[----:B0-----:R-:W2:Y:S01]  /*53180*/  LDL.LU R10, [R1+0x34f4] ;  /* 0x0034f400010a7983 */ /* 0x001ea20000300800 */
[----:B----4-:R-:W-:Y:S02]  /*53190*/  IADD3.X R11, R11, UR5, RZ, P1, !PT ;  /* 0x000000050b0b7c10 */ /* 0x010fe40008ffe4ff */
[----:B---3--:R-:W-:Y:S02]  /*531a0*/  IADD3 R7, P1, R7, UR12, RZ ;  /* 0x0000000c07077c10 */ /* 0x008fe4000ff3e0ff */
        /* <DEDUP_REMOVED lines=20> */
[----:B--2---:R-:W-:Y:S02]  /*532f0*/  IADD3.X R10, R10, UR5, RZ, P0, !PT ;  /* 0x000000050a0a7c10 */ /* 0x004fe400087fe4ff */
[----:B------:R-:W-:-:S03]  /*53300*/  IADD3 R6, P0, R6, UR12, RZ ;  /* 0x0000000c06067c10 */ /* 0x000fc6000ff1e0ff */
        /* <DEDUP_REMOVED lines=6095> */
[----:B------:R-:W-:Y:S01]  /*6b000*/  IADD3.X R4, R4, UR5, RZ, P1, !PT ;  /* 0x0000000504047c10 */ /* 0x000fe20008ffe4ff */
[----:B------:R-:W-:Y:S01]  /*6b010*/  USHF.L.U32 UR4, UR13, 0x7, URZ ;  /* 0x000000070d047899 */ /* 0x000fe2000800063f */
[----:B------:R-:W-:-:S02]  /*6b020*/  IADD3 R2, P1, R2, UR12, RZ ;  /* 0x0000000c02027c10 */ /* 0x000fc4000ff3e0ff */
[----:B------:R-:W-:Y:S02]  /*6b030*/  IADD3.X R0, R0, UR5, RZ, P2, !PT ;  /* 0x0000000500007c10 */ /* 0x000fe400097fe4ff */
[----:B------:R-:W-:Y:S01]  /*6b040*/  IADD3 R3, P2, R3, UR12, RZ ;  /* 0x0000000c03037c10 */ /* 0x000fe2000ff5e0ff */
[----:B------:R-:W-:Y:S01]  /*6b050*/  USHF.L.U32 UR14, UR4, 0x1, URZ ;  /* 0x00000001040e7899 */ /* 0x000fe2000800063f */
        /* <DEDUP_REMOVED lines=20> */
[----:B------:R0:W-:Y:S01]  /*6b1a0*/  STL [R1+0x3180], R25 ;  /* 0x0031801901007387 */ /* 0x0001e20000100800 */
        /* <DEDUP_REMOVED lines=58> */
[----:B--2---:R-:W-:-:S05]  /*6b550*/  IADD3.X R25, R25, UR5, RZ, P4, !PT ;  /* 0x0000000519197c10 */ /* 0x004fca000a7fe4ff */
[----:B------:R0:W-:Y:S04]  /*6b560*/  STL [R1+0x3184], R25 ;  /* 0x0031841901007387 */ /* 0x0001e80000100800 */
[----:B0-----:R-:W2:Y:S01]  /*6b570*/  LDL.LU R25, [R1+0x32f8] ;  /* 0x0032f80001197983 */ /* 0x001ea20000300800 */
[----:B------:R-:W-:Y:S01]  /*6b580*/  USHF.R.S32.HI UR6, URZ, 0x1f, UR4 ;  /* 0x0000001f3f067899 */ /* 0x000fe20008011404 */
[----:B--2---:R-:W-:-:S05]  /*6b590*/  IADD3.X R25, R25, UR5, RZ, P5, !PT ;  /* 0x0000000519197c10 */ /* 0x004fca000affe4ff */
[----:B------:R0:W-:Y:S04]  /*6b5a0*/  STL [R1+0x3198], R25 ;  /* 0x0031981901007387 */ /* 0x0001e80000100800 */
[----:B0-----:R-:W2:Y:S01]  /*6b5b0*/  LDL.LU R25, [R1+0x32f4] ;  /* 0x0032f40001197983 */ /* 0x001ea20000300800 */
[----:B------:R-:W-:Y:S01]  /*6b5c0*/  USHF.L.U64.HI UR6, UR4, 0x1, UR6 ;  /* 0x0000000104067899 */ /* 0x000fe20008010206 */
[----:B---3--:R-:W-:-:S05]  /*6b5d0*/  IADD3 R10, P4, R10, UR14, RZ ;  /* 0x0000000e0a0a7c10 */ /* 0x008fca000ff9e0ff */
[----:B----4-:R-:W-:Y:S02]  /*6b5e0*/  IADD3.X R6, R6, UR6, RZ, P6, !PT ;  /* 0x0000000606067c10 */ /* 0x010fe4000b7fe4ff */
        /* <DEDUP_REMOVED lines=21> */
[----:B--2---:R-:W-:-:S04]  /*6b740*/  IADD3 R25, P5, R25, UR14, RZ ;  /* 0x0000000e19197c10 */ /* 0x004fc8000ffbe0ff */
[----:B------:R-:W-:Y:S01]  /*6b750*/  IADD3.X R7, R7, UR6, RZ, P5, !PT ;  /* 0x0000000607077c10 */ /* 0x000fe2000affe4ff */
[----:B------:R0:W-:Y:S01]  /*6b760*/  STL [R1+0x31a8], R25 ;  /* 0x0031a81901007387 */ /* 0x0001e20000100800 */
[----:B------:R-:W-:-:S03]  /*6b770*/  IADD3 R12, P5, R12, UR14, RZ ;  /* 0x0000000e0c0c7c10 */ /* 0x000fc6000ffbe0ff */
[----:B0-----:R-:W2:Y:S04]  /*6b780*/  LDL.LU R25, [R1+0x32f0] ;  /* 0x0032f00001197983 */ /* 0x001ea80000300800 */
        /* <DEDUP_REMOVED lines=25> */
[----:B0-----:R-:W3:Y:S01]  /*6b920*/  LDL.LU R14, [R1+0x322c] ;  /* 0x00322c00010e7983 */ /* 0x001ee20000300800 */
[----:B------:R-:W-:-:S02]  /*6b930*/  IADD3.X R24, R24, UR6, RZ, P5, !PT ;  /* 0x0000000618187c10 */ /* 0x000fc4000affe4ff */
[----:B------:R-:W-:-:S03]  /*6b940*/  IADD3 R29, P5, R29, UR14, RZ ;  /* 0x0000000e1d1d7c10 */ /* 0x000fc6000ffbe0ff */
[----:B------:R-:W-:Y:S04]  /*6b950*/  STL [R1+0x31f8], R24 ;  /* 0x0031f81801007387 */ /* 0x000fe80000100800 */
[----:B---3--:R0:W-:Y:S04]  /*6b960*/  STL [R1+0x32e8], R14 ;  /* 0x0032e80e01007387 */ /* 0x0081e80000100800 */
[----:B------:R-:W-:Y:S04]  /*6b970*/  STL [R1+0x321c], R29 ;  /* 0x00321c1d01007387 */ /* 0x000fe80000100800 */
[----:B0-----:R-:W3:Y:S01]  /*6b980*/  LDL.LU R14, [R1+0x3208] ;  /* 0x00320800010e7983 */ /* 0x001ee20000300800 */
[----:B------:R-:W-:-:S05]  /*6b990*/  IADD3.X R28, R28, UR6, RZ, P4, !PT ;  /* 0x000000061c1c7c10 */ /* 0x000fca000a7fe4ff */
[----:B------:R-:W-:Y:S04]  /*6b9a0*/  STL [R1+0x3200], R28 ;  /* 0x0032001c01007387 */ /* 0x000fe80000100800 */
[----:B---3--:R0:W-:Y:S04]  /*6b9b0*/  STL [R1+0x32ec], R14 ;  /* 0x0032ec0e01007387 */ /* 0x0081e80000100800 */
[----:B0-----:R-:W3:Y:S04]  /*6b9c0*/  LDL.LU R14, [R1+0x3264] ;  /* 0x00326400010e7983 */ /* 0x001ee80000300800 */
        /* <DEDUP_REMOVED lines=25> */
[----:B--2---:R-:W-:-:S03]  /*6bb60*/  IMAD.MOV.U32 R10, RZ, RZ, R25 ;  /* 0x000000ffff0a7224 */ /* 0x004fc600078e0019 */
[----:B------:R-:W2:Y:S04]  /*6bb70*/  LDL.LU R24, [R1+0x3280] ;  /* 0x0032800001187983 */ /* 0x000ea80000300800 */
[----:B------:R-:W2:Y:S01]  /*6bb80*/  LDL.LU R25, [R1+0x3290] ;  /* 0x0032900001197983 */ /* 0x000ea20000300800 */
[----:B---3--:R-:W-:-:S05]  /*6bb90*/  IADD3 R14, P4, R14, UR14, RZ ;  /* 0x0000000e0e0e7c10 */ /* 0x008fca000ff9e0ff */
[----:B------:R0:W-:Y:S04]  /*6bba0*/  STL [R1+0x3264], R14 ;  /* 0x0032640e01007387 */ /* 0x0001e80000100800 */
[----:B0-----:R-:W3:Y:S02]  /*6bbb0*/  LDL.LU R14, [R1+0x32ec] ;  /* 0x0032ec00010e7983 */ /* 0x001ee40000300800 */
[----:B---3--:R-:W-:-:S05]  /*6bbc0*/  IADD3.X R14, R14, UR6, RZ, P6, !PT ;  /* 0x000000060e0e7c10 */ /* 0x008fca000b7fe4ff */
[----:B------:R0:W-:Y:S04]  /*6bbd0*/  STL [R1+0x3208], R14 ;  /* 0x0032080e01007387 */ /* 0x0001e80000100800 */
[----:B0-----:R-:W3:Y:S01]  /*6bbe0*/  LDL.LU R14, [R1+0x32e8] ;  /* 0x0032e800010e7983 */ /* 0x001ee20000300800 */
[----:B----4-:R-:W-:Y:S02]  /*6bbf0*/  IADD3.X R20, R20, UR6, RZ, P5, !PT ;  /* 0x0000000614147c10 */ /* 0x010fe4000affe4ff */
[----:B------:R-:W-:Y:S02]  /*6bc00*/  IADD3 R18, P5, R18, UR14, RZ ;  /* 0x0000000e12127c10 */ /* 0x000fe4000ffbe0ff */
[----:B------:R-:W-:Y:S02]  /*6bc10*/  IADD3.X R17, R17, UR6, RZ, P0, !PT ;  /* 0x0000000611117c10 */ /* 0x000fe400087fe4ff */
[----:B------:R-:W-:-:S02]  /*6bc20*/  IADD3 R16, P0, R16, UR14, RZ ;  /* 0x0000000e10107c10 */ /* 0x000fc4000ff1e0ff */
[----:B------:R-:W-:Y:S02]  /*6bc30*/  IADD3.X R27, R27, UR6, RZ, P1, !PT ;  /* 0x000000061b1b7c10 */ /* 0x000fe40008ffe4ff */
[----:B------:R-:W-:Y:S02]  /*6bc40*/  IADD3 R29, P1, R29, UR14, RZ ;  /* 0x0000000e1d1d7c10 */ /* 0x000fe4000ff3e0ff */
[----:B---3--:R-:W-:-:S05]  /*6bc50*/  IADD3 R14, P6, R14, UR14, RZ ;  /* 0x0000000e0e0e7c10 */ /* 0x008fca000ffde0ff */
[----:B------:R0:W-:Y:S01]  /*6bc60*/  STL [R1+0x322c], R14 ;  /* 0x00322c0e01007387 */ /* 0x0001e20000100800 */
[----:B------:R-:W-:-:S03]  /*6bc70*/  IADD3.X R13, R13, UR6, RZ, P6, !PT ;  /* 0x000000060d0d7c10 */ /* 0x000fc6000b7fe4ff */
[----:B0-----:R1:W5:Y:S04]  /*6bc80*/  LDL.LU R14, [R1+0x32e4] ;  /* 0x0032e400010e7983 */ /* 0x0013680000300800 */
[----:B------:R0:W-:Y:S04]  /*6bc90*/  STL [R1+0x3210], R20 ;  /* 0x0032101401007387 */ /* 0x0001e80000100800 */
[----:B0-----:R1:W5:Y:S04]  /*6bca0*/  LDL.LU R20, [R1+0x32e0] ;  /* 0x0032e00001147983 */ /* 0x0013680000300800 */
[----:B------:R0:W-:Y:S04]  /*6bcb0*/  STL [R1+0x3274], R18 ;  /* 0x0032741201007387 */ /* 0x0001e80000100800 */
[----:B0-----:R-:W3:Y:S04]  /*6bcc0*/  LDL.LU R18, [R1+0x32dc] ;  /* 0x0032dc0001127983 */ /* 0x001ee80000300800 */
[----:B------:R0:W-:Y:S04]  /*6bcd0*/  STL [R1+0x3218], R17 ;  /* 0x0032181101007387 */ /* 0x0001e80000100800 */
[----:B0-----:R-:W4:Y:S04]  /*6bce0*/  LDL.LU R17, [R1+0x32d8] ;  /* 0x0032d80001117983 */ /* 0x001f280000300800 */
[----:B------:R0:W-:Y:S04]  /*6bcf0*/  STL [R1+0x323c], R16 ;  /* 0x00323c1001007387 */ /* 0x0001e80000100800 */
[----:B0-----:R-:W4:Y:S04]  /*6bd00*/  LDL.LU R16, [R1+0x32d4] ;  /* 0x0032d40001107983 */ /* 0x001f280000300800 */
[----:B------:R0:W-:Y:S04]  /*6bd10*/  STL [R1+0x3220], R13 ;  /* 0x0032200d01007387 */ /* 0x0001e80000100800 */
[----:B0-----:R-:W4:Y:S01]  /*6bd20*/  LDL.LU R13, [R1+0x32d0] ;  /* 0x0032d000010d7983 */ /* 0x001f220000300800 */
[----:B------:R-:W-:-:S02]  /*6bd30*/  IADD3 R26, P6, R26, UR14, RZ ;  /* 0x0000000e1a1a7c10 */ /* 0x000fc4000ffde0ff */
[----:B------:R-:W-:Y:S02]  /*6bd40*/  IADD3.X R28, R28, UR6, RZ, P0, !PT ;  /* 0x000000061c1c7c10 */ /* 0x000fe400087fe4ff */
[----:B------:R-:W-:Y:S01]  /*6bd50*/  IADD3.X R6, R6, UR6, RZ, P2, !PT ;  /* 0x0000000606067c10 */ /* 0x000fe200097fe4ff */
[----:B------:R0:W-:Y:S01]  /*6bd60*/  STL [R1+0x3284], R26 ;  /* 0x0032841a01007387 */ /* 0x0001e20000100800 */
[----:B------:R-:W-:Y:S02]  /*6bd70*/  IADD3 R11, P2, R11, UR14, RZ ;  /* 0x0000000e0b0b7c10 */ /* 0x000fe4000ff5e0ff */
[----:B------:R-:W-:Y:S02]  /*6bd80*/  IADD3.X R7, R7, UR6, RZ, P3, !PT ;  /* 0x0000000607077c10 */ /* 0x000fe40009ffe4ff */
[----:B------:R-:W-:Y:S02]  /*6bd90*/  IADD3 R12, P3, R12, UR14, RZ ;  /* 0x0000000e0c0c7c10 */ /* 0x000fe4000ff7e0ff */
[----:B------:R-:W-:Y:S01]  /*6bda0*/  IADD3.X R8, R8, UR6, RZ, P4, !PT ;  /* 0x0000000608087c10 */ /* 0x000fe2000a7fe4ff */
[----:B0-----:R1:W5:Y:S04]  /*6bdb0*/  LDL.LU R26, [R1+0x32cc] ;  /* 0x0032cc00011a7983 */ /* 0x0013680000300800 */
[----:B------:R0:W-:Y:S01]  /*6bdc0*/  STL [R1+0x3228], R27 ;  /* 0x0032281b01007387 */ /* 0x0001e20000100800 */
[----:B------:R-:W-:-:S02]  /*6bdd0*/  IADD3 R5, P4, R5, UR14, RZ ;  /* 0x0000000e05057c10 */ /* 0x000fc4000ff9e0ff */
[----:B------:R-:W-:Y:S02]  /*6bde0*/  IADD3.X R9, R9, UR6, RZ, P5, !PT ;  /* 0x0000000609097c10 */ /* 0x000fe4000affe4ff */
[----:B------:R-:W-:Y:S01]  /*6bdf0*/  IADD3 R4, P5, R4, UR14, RZ ;  /* 0x0000000e04047c10 */ /* 0x000fe2000ffbe0ff */
[----:B0-----:R1:W5:Y:S04]  /*6be00*/  LDL.LU R27, [R1+0x32c8] ;  /* 0x0032c800011b7983 */ /* 0x0013680000300800 */
[----:B------:R0:W-:Y:S01]  /*6be10*/  STL [R1+0x3294], R29 ;  /* 0x0032941d01007387 */ /* 0x0001e20000100800 */
[----:B------:R-:W-:Y:S02]  /*6be20*/  IADD3.X R2, R2, UR6, RZ, P6, !PT ;  /* 0x0000000602027c10 */ /* 0x000fe4000b7fe4ff */
[----:B------:R-:W-:Y:S01]  /*6be30*/  IADD3.X R0, R0, UR6, RZ, P2, !PT ;  /* 0x0000000600007c10 */ /* 0x000fe200097fe4ff */
[----:B0-----:R1:W5:Y:S04]  /*6be40*/  LDL.LU R29, [R1+0x32c4] ;  /* 0x0032c400011d7983 */ /* 0x0013680000300800 */
[----:B------:R0:W-:Y:S01]  /*6be50*/  STL [R1+0x3230], R28 ;  /* 0x0032301c01007387 */ /* 0x0001e20000100800 */
[----:B------:R-:W-:Y:S01]  /*6be60*/  IADD3 R3, P2, R3, UR14, RZ ;  /* 0x0000000e03037c10 */ /* 0x000fe2000ff5e0ff */
[----:B------:R-:W-:Y:S01]  /*6be70*/  UIADD3 UR7, UR15, 0x7f, URZ ;  /* 0x0000007f0f077890 */ /* 0x000fe2000fffe03f */
[----:B------:R-:W-:Y:S01]  /*6be80*/  IADD3 R21, P6, R21, UR14, RZ ;  /* 0x0000000e15157c10 */ /* 0x000fe2000ffde0ff */
[----:B0-----:R1:W5:Y:S04]  /*6be90*/  LDL.LU R28, [R1+0x32c0] ;  /* 0x0032c000011c7983 */ /* 0x0013680000300800 */
        /* <DEDUP_REMOVED lines=10> */
[----:B------:R-:W-:-:S03]  /*6bf40*/  IADD3.X R23, R23, UR6, RZ, P3, !PT ;  /* 0x0000000617177c10 */ /* 0x000fc60009ffe4ff */
[----:B------:R-:W-:Y:S01]  /*6bf50*/  STL [R1+0x3240], R0 ;  /* 0x0032400001007387 */ /* 0x000fe20000100800 */
[----:B------:R-:W-:Y:S01]  /*6bf60*/  IADD3.X R15, R15, UR6, RZ, P4, !PT ;  /* 0x000000060f0f7c10 */ /* 0x000fe2000a7fe4ff */
[----:B------:R-:W-:Y:S02]  /*6bf70*/  USHF.R.S32.HI UR8, URZ, 0x1f, UR7 ;  /* 0x0000001f3f087899 */ /* 0x000fe40008011407 */
[----:B------:R3:W-:Y:S01]  /*6bf80*/  STL [R1+0x328c], R3 ;  /* 0x00328c0301007387 */ /* 0x0007e20000100800 */
[----:B------:R-:W-:-:S03]  /*6bf90*/  IADD3.X R19, R19, UR6, RZ, P5, !PT ;  /* 0x0000000613137c10 */ /* 0x000fc6000affe4ff */
[----:B------:R1:W-:Y:S01]  /*6bfa0*/  STL [R1+0x3298], R21 ;  /* 0x0032981501007387 */ /* 0x0003e20000100800 */
[----:B--2---:R-:W-:-:S03]  /*6bfb0*/  IADD3.X R24, R24, UR6, RZ, P2, !PT ;  /* 0x0000000618187c10 */ /* 0x004fc600097fe4ff */
[----:B------:R1:W-:Y:S04]  /*6bfc0*/  STL [R1+0x3288], R22 ;  /* 0x0032881601007387 */ /* 0x0003e80000100800 */
[----:B------:R1:W-:Y:S01]  /*6bfd0*/  STL [R1+0x3250], R23 ;  /* 0x0032501701007387 */ /* 0x0003e20000100800 */
[----:B------:R-:W-:Y:S01]  /*6bfe0*/  IADD3.X R25, R25, UR6, RZ, P6, !PT ;  /* 0x0000000619197c10 */ /* 0x000fe2000b7fe4ff */
[----:B------:R-:W-:Y:S02]  /*6bff0*/  ULEA.HI UR8, UR8, UR7, URZ, 0x7 ;  /* 0x0000000708087291 */ /* 0x000fe4000f8f383f */
[----:B------:R1:W-:Y:S04]  /*6c000*/  STL [R1+0x3260], R15 ;  /* 0x0032600f01007387 */ /* 0x0003e80000100800 */
[----:B------:R1:W-:Y:S04]  /*6c010*/  STL [R1+0x3270], R19 ;  /* 0x0032701301007387 */ /* 0x0003e80000100800 */
[----:B------:R1:W-:Y:S01]  /*6c020*/  STL [R1+0x3280], R24 ;  /* 0x0032801801007387 */ /* 0x0003e20000100800 */
[----:B------:R-:W-:-:S06]  /*6c030*/  USHF.R.S32.HI UR8, URZ, 0x7, UR8 ;  /* 0x000000073f087899 */ /* 0x000fcc0008011408 */
[----:B------:R-:W-:Y:S01]  /*6c040*/  ISETP.NE.U32.AND P0, PT, R10, UR8, PT ;  /* 0x000000080a007c0c */ /* 0x000fe2000bf05070 */
[----:B---3--:R-:W-:Y:S02]  /*6c050*/  IMAD.MOV.U32 R3, RZ, RZ, R18 ;  /* 0x000000ffff037224 */ /* 0x008fe400078e0012 */
[----:B----4-:R-:W-:Y:S02]  /*6c060*/  IMAD.MOV.U32 R5, RZ, RZ, R17 ;  /* 0x000000ffff057224 */ /* 0x010fe400078e0011 */
[----:B------:R-:W-:-:S05]  /*6c070*/  IMAD.MOV.U32 R2, RZ, RZ, R16 ;  /* 0x000000ffff027224 */ /* 0x000fca00078e0010 */
[----:B------:R1:W-:Y:S04]  /*6c080*/  STL.64 [R1+0x3c0], R2 ;  /* 0x0003c00201007387 */ /* 0x0003e80000100a00 */
[----:B------:R1:W-:Y:S01]  /*6c090*/  STL [R1+0x3290], R25 ;  /* 0x0032901901007387 */ /* 0x0003e20000100800 */
[----:B------:R-:W-:-:S05]  /*6c0a0*/  IMAD.MOV.U32 R4, RZ, RZ, R13 ;  /* 0x000000ffff047224 */ /* 0x000fca00078e000d */
[----:B------:R1:W-:Y:S01]  /*6c0b0*/  STL.64 [R1+0x3c8], R4 ;  /* 0x0003c80401007387 */ /* 0x0003e20000100a00 */
[----:B------:R-:W-:Y:S05]  /*6c0c0*/  @P0 BRA `(.L_x_1) ;  /* 0xfffffa4000d80947 */ /* 0x000fea000383ffff */
[----:B------:R-:W2:Y:S04]  /*6c0d0*/  LDL.LU R8, [R1+0x6cc] ;  /* 0x0006cc0001087983 */ /* 0x000ea80000300800 */
[----:B-1----:R-:W2:Y:S04]  /*6c0e0*/  LDL.LU R25, [R1+0x1bc] ;  /* 0x0001bc0001197983 */ /* 0x002ea80000300800 */
[----:B------:R-:W3:Y:S04]  /*6c0f0*/  LDL.LU R5, [R1+0x6c4] ;  /* 0x0006c40001057983 */ /* 0x000ee80000300800 */
[----:B------:R-:W3:Y:S04]  /*6c100*/  LDL.LU R24, [R1+0x1b4] ;  /* 0x0001b40001187983 */ /* 0x000ee80000300800 */
[----:B------:R-:W4:Y:S04]  /*6c110*/  LDL.LU R22, [R1+0x57c] ;  /* 0x00057c0001167983 */ /* 0x000f280000300800 */
[----:B------:R-:W4:Y:S04]  /*6c120*/  LDL.LU R23, [R1+0x58c] ;  /* 0x00058c0001177983 */ /* 0x000f280000300800 */
[----:B------:R-:W4:Y:S04]  /*6c130*/  LDL.LU R15, [R1+0x574] ;  /* 0x00057400010f7983 */ /* 0x000f280000300800 */
[----:B------:R-:W4:Y:S04]  /*6c140*/  LDL.LU R19, [R1+0x584] ;  /* 0x0005840001137983 */ /* 0x000f280000300800 */
[----:B------:R-:W4:Y:S04]  /*6c150*/  LDL.LU R9, [R1+0x50c] ;  /* 0x00050c0001097983 */ /* 0x000f280000300800 */
[----:B------:R-:W4:Y:S04]  /*6c160*/  LDL.LU R21, [R1+0x51c] ;  /* 0x00051c0001157983 */ /* 0x000f280000300800 */
[----:B------:R-:W2:Y:S04]  /*6c170*/  LDL.LU R4, [R1+0x510] ;  /* 0x0005100001047983 */ /* 0x000ea80000300800 */
[----:B--2---:R-:W-:Y:S04]  /*6c180*/  STL [R1+0x33ac], R4 ;  /* 0x0033ac0401007387 */ /* 0x004fe80000100800 */
[----:B------:R-:W2:Y:S04]  /*6c190*/  LDL.LU R2, [R1+0x538] ;  /* 0x0005380001027983 */ /* 0x000ea80000300800 */
[----:B--2---:R-:W-:Y:S04]  /*6c1a0*/  STL [R1+0x33b0], R2 ;  /* 0x0033b00201007387 */ /* 0x004fe80000100800 */
[----:B------:R-:W2:Y:S04]  /*6c1b0*/  LDL.LU R0, [R1+0x520] ;  /* 0x0005200001007983 */ /* 0x000ea80000300800 */
[----:B--2---:R-:W-:Y:S04]  /*6c1c0*/  STL [R1+0x33b4], R0 ;  /* 0x0033b40001007387 */ /* 0x004fe80000100800 */
[----:B------:R-:W2:Y:S04]  /*6c1d0*/  LDL.LU R3, [R1+0x530] ;  /* 0x0005300001037983 */ /* 0x000ea80000300800 */
[----:B--2---:R-:W-:Y:S04]  /*6c1e0*/  STL [R1+0x33b8], R3 ;  /* 0x0033b80301007387 */ /* 0x004fe80000100800 */
[----:B-----5:R0:W-:Y:S04]  /*6c1f0*/  STL [R1+0x32c4], R28 ;  /* 0x0032c41c01007387 */ /* 0x0201e80000100800 */
[----:B0-----:R-:W2:Y:S01]  /*6c200*/  LDL.LU R28, [R1+0x528] ;  /* 0x00052800011c7983 */ /* 0x001ea20000300800 */
[----:B------:R-:W-:-:S03]  /*6c210*/  F2FP.BF16.F32.PACK_AB R27, R20, R27 ;  /* 0x0000001b141b723e */ /* 0x000fc600000010ff */
[----:B--2---:R-:W-:Y:S04]  /*6c220*/  STL [R1+0x33bc], R28 ;  /* 0x0033bc1c01007387 */ /* 0x004fe80000100800 */
[----:B------:R0:W-:Y:S04]  /*6c230*/  STL [R1+0x32c0], R29 ;  /* 0x0032c01d01007387 */ /* 0x0001e80000100800 */
[----:B0-----:R-:W2:Y:S04]  /*6c240*/  LDL.LU R29, [R1+0x5c0] ;  /* 0x0005c000011d7983 */ /* 0x001ea80000300800 */
[----:B--2---:R-:W-:Y:S04]  /*6c250*/  STL [R1+0x33c0], R29 ;  /* 0x0033c01d01007387 */ /* 0x004fe80000100800 */
[----:B------:R0:W-:Y:S04]  /*6c260*/  STL [R1+0x32c8], R27 ;  /* 0x0032c81b01007387 */ /* 0x0001e80000100800 */
[----:B0-----:R-:W2:Y:S01]  /*6c270*/  LDL.LU R27, [R1+0x5b0] ;  /* 0x0005b000011b7983 */ /* 0x001ea20000300800 */
[----:B------:R-:W-:-:S03]  /*6c280*/  F2FP.BF16.F32.PACK_AB R26, R14, R26 ;  /* 0x0000001a0e1a723e */ /* 0x000fc600000010ff */
[----:B--2---:R-:W-:Y:S04]  /*6c290*/  STL [R1+0x33c4], R27 ;  /* 0x0033c41b01007387 */ /* 0x004fe80000100800 */
[----:B------:R-:W2:Y:S04]  /*6c2a0*/  LDL.LU R20, [R1+0x504] ;  /* 0x0005040001147983 */ /* 0x000ea80000300800 */
[----:B------:R-:W2:Y:S04]  /*6c2b0*/  LDL.LU R14, [R1+0x514] ;  /* 0x00051400010e7983 */ /* 0x000ea80000300800 */
[----:B------:R0:W-:Y:S04]  /*6c2c0*/  STL [R1+0x32cc], R26 ;  /* 0x0032cc1a01007387 */ /* 0x0001e80000100800 */
[----:B0-----:R-:W3:Y:S01]  /*6c2d0*/  LDL.LU R26, [R1+0x5c8] ;  /* 0x0005c800011a7983 */ /* 0x001ee20000300800 */
[----:B------:R-:W-:-:S03]  /*6c2e0*/  F2FP.BF16.F32.PACK_AB R25, R8, R25 ;  /* 0x000000190819723e */ /* 0x000fc600000010ff */
[----:B---3--:R-:W-:Y:S04]  /*6c2f0*/  STL [R1+0x33c8], R26 ;  /* 0x0033c81a01007387 */ /* 0x008fe80000100800 */
[----:B------:R0:W-:Y:S04]  /*6c300*/  STL [R1+0x32d0], R25 ;  /* 0x0032d01901007387 */ /* 0x0001e80000100800 */
[----:B0-----:R-:W3:Y:S01]  /*6c310*/  LDL.LU R25, [R1+0x5b8] ;  /* 0x0005b80001197983 */ /* 0x001ee20000300800 */
[----:B------:R-:W-:-:S03]  /*6c320*/  F2FP.BF16.F32.PACK_AB R24, R5, R24 ;  /* 0x000000180518723e */ /* 0x000fc600000010ff */
[----:B---3--:R-:W-:Y:S04]  /*6c330*/  STL [R1+0x33cc], R25 ;  /* 0x0033cc1901007387 */ /* 0x008fe80000100800 */
[----:B------:R0:W-:Y:S04]  /*6c340*/  STL [R1+0x32d4], R24 ;  /* 0x0032d41801007387 */ /* 0x0001e80000100800 */
[----:B0-----:R-:W3:Y:S01]  /*6c350*/  LDL.LU R24, [R1+0x550] ;  /* 0x0005500001187983 */ /* 0x001ee20000300800 */
[----:B----4-:R-:W-:Y:S02]  /*6c360*/  F2FP.BF16.F32.PACK_AB R23, R22, R23 ;  /* 0x000000171617723e */ /* 0x010fe400000010ff */
[----:B------:R-:W-:-:S02]  /*6c370*/  F2FP.BF16.F32.PACK_AB R22, R15, R19 ;  /* 0x000000130f16723e */ /* 0x000fc400000010ff */
[----:B------:R-:W-:Y:S02]  /*6c380*/  F2FP.BF16.F32.PACK_AB R21, R9, R21 ;  /* 0x000000150915723e */ /* 0x000fe400000010ff */
[----:B--2---:R-:W-:Y:S01]  /*6c390*/  F2FP.BF16.F32.PACK_AB R20, R20, R14 ;  /* 0x0000000e1414723e */ /* 0x004fe200000010ff */
[----:B---3--:R-:W-:Y:S04]  /*6c3a0*/  STL [R1+0x33d0], R24 ;  /* 0x0033d01801007387 */ /* 0x008fe80000100800 */
[----:B------:R0:W-:Y:S04]  /*6c3b0*/  STL [R1+0x32d8], R23 ;  /* 0x0032d81701007387 */ /* 0x0001e80000100800 */
[----:B0-----:R-:W2:Y:S04]  /*6c3c0*/  LDL.LU R23, [R1+0x540] ;  /* 0x0005400001177983 */ /* 0x001ea80000300800 */
[----:B------:R-:W3:Y:S04]  /*6c3d0*/  LDL.LU R24, [R1+0x5ac] ;  /* 0x0005ac0001187983 */ /* 0x000ee80000300800 */
[----:B------:R-:W3:Y:S04]  /*6c3e0*/  LDL.LU R19, [R1+0x59c] ;  /* 0x00059c0001137983 */ /* 0x000ee80000300800 */
[----:B------:R-:W4:Y:S04]  /*6c3f0*/  LDL.LU R25, [R1+0x5a4] ;  /* 0x0005a40001197983 */ /* 0x000f280000300800 */
[----:B------:R-:W4:Y:S04]  /*6c400*/  LDL.LU R18, [R1+0x594] ;  /* 0x0005940001127983 */ /* 0x000f280000300800 */
[----:B------:R-:W2:Y:S04]  /*6c410*/  LDL.LU R26, [R1+0x54c] ;  /* 0x00054c00011a7983 */ /* 0x000ea80000300800 */
[----:B------:R-:W2:Y:S04]  /*6c420*/  LDL.LU R17, [R1+0x55c] ;  /* 0x00055c0001117983 */ /* 0x000ea80000300800 */
[----:B------:R-:W2:Y:S04]  /*6c430*/  LDL.LU R27, [R1+0x544] ;  /* 0x00054400011b7983 */ /* 0x000ea80000300800 */
[----:B------:R-:W2:Y:S04]  /*6c440*/  LDL.LU R16, [R1+0x554] ;  /* 0x0005540001107983 */ /* 0x000ea80000300800 */
[----:B------:R-:W2:Y:S04]  /*6c450*/  LDL.LU R29, [R1+0x5bc] ;  /* 0x0005bc00011d7983 */ /* 0x000ea80000300800 */
[----:B------:R-:W2:Y:S04]  /*6c460*/  LDL.LU R15, [R1+0x5cc] ;  /* 0x0005cc00010f7983 */ /* 0x000ea80000300800 */
[----:B------:R0:W-:Y:S04]  /*6c470*/  STL [R1+0x32dc], R22 ;  /* 0x0032dc1601007387 */ /* 0x0001e80000100800 */
[----:B0-----:R-:W2:Y:S04]  /*6c480*/  LDL.LU R22, [R1+0x558] ;  /* 0x0005580001167983 */ /* 0x001ea80000300800 */
[----:B------:R0:W-:Y:S04]  /*6c490*/  STL [R1+0x32e0], R21 ;  /* 0x0032e01501007387 */ /* 0x0001e80000100800 */
        /* <DEDUP_REMOVED lines=16> */
[----:B------:R0:W-:Y:S04]  /*6c5a0*/  STL [R1+0x32e4], R20 ;  /* 0x0032e41401007387 */ /* 0x0001e80000100800 */
[----:B0-----:R-:W2:Y:S01]  /*6c5b0*/  LDL.LU R20, [R1+0x590] ;  /* 0x0005900001147983 */ /* 0x001ea20000300800 */
[----:B---3--:R-:W-:-:S03]  /*6c5c0*/  F2FP.BF16.F32.PACK_AB R19, R24, R19 ;  /* 0x000000131813723e */ /* 0x008fc600000010ff */
[----:B------:R-:W3:Y:S04]  /*6c5d0*/  LDL.LU R24, [R1+0x33d0] ;  /* 0x0033d00001187983 */ /* 0x000ee80000300800 */
[----:B------:R0:W-:Y:S01]  /*6c5e0*/  STL [R1+0x32e8], R19 ;  /* 0x0032e81301007387 */ /* 0x0001e20000100800 */
[----:B----4-:R-:W-:-:S03]  /*6c5f0*/  F2FP.BF16.F32.PACK_AB R18, R25, R18 ;  /* 0x000000121912723e */ /* 0x010fc600000010ff */
[----:B0-----:R-:W4:Y:S01]  /*6c600*/  LDL.LU R19, [R1+0x5a0] ;  /* 0x0005a00001137983 */ /* 0x001f220000300800 */
[----:B--2---:R-:W-:-:S03]  /*6c610*/  F2FP.BF16.F32.PACK_AB R17, R26, R17 ;  /* 0x000000111a11723e */ /* 0x004fc600000010ff */
[----:B------:R-:W2:Y:S04]  /*6c620*/  LDL.LU R25, [R1+0x33cc] ;  /* 0x0033cc0001197983 */ /* 0x000ea80000300800 */
[----:B------:R0:W-:Y:S01]  /*6c630*/  STL [R1+0x32ec], R18 ;  /* 0x0032ec1201007387 */ /* 0x0001e20000100800 */
[----:B------:R-:W-:-:S03]  /*6c640*/  F2FP.BF16.F32.PACK_AB R16, R27, R16 ;  /* 0x000000101b10723e */ /* 0x000fc600000010ff */
[----:B0-----:R-:W3:Y:S01]  /*6c650*/  LDL.LU R18, [R1+0x598] ;  /* 0x0005980001127983 */ /* 0x001ee20000300800 */
[----:B------:R-:W-:-:S03]  /*6c660*/  F2FP.BF16.F32.PACK_AB R15, R29, R15 ;  /* 0x0000000f1d0f723e */ /* 0x000fc600000010ff */
[----:B------:R-:W2:Y:S04]  /*6c670*/  LDL.LU R26, [R1+0x33c8] ;  /* 0x0033c800011a7983 */ /* 0x000ea80000300800 */
[----:B------:R0:W-:Y:S04]  /*6c680*/  STL [R1+0x32f0], R17 ;  /* 0x0032f01101007387 */ /* 0x0001e80000100800 */
[----:B0-----:R-:W3:Y:S04]  /*6c690*/  LDL.LU R17, [R1+0x5a8] ;  /* 0x0005a80001117983 */ /* 0x001ee80000300800 */
[----:B------:R-:W2:Y:S04]  /*6c6a0*/  LDL.LU R27, [R1+0x33c4] ;  /* 0x0033c400011b7983 */ /* 0x000ea80000300800 */
[----:B------:R0:W-:Y:S01]  /*6c6b0*/  STL [R1+0x32f4], R16 ;  /* 0x0032f41001007387 */ /* 0x0001e20000100800 */
[----:B------:R-:W-:-:S03]  /*6c6c0*/  F2FP.BF16.F32.PACK_AB R14, R28, R14 ;  /* 0x0000000e1c0e723e */ /* 0x000fc600000010ff */
[----:B0-----:R-:W4:Y:S04]  /*6c6d0*/  LDL.LU R16, [R1+0x500] ;  /* 0x0005000001107983 */ /* 0x001f280000300800 */
[----:B------:R-:W2:Y:S01]  /*6c6e0*/  LDL.LU R29, [R1+0x33c0] ;  /* 0x0033c000011d7983 */ /* 0x000ea20000300800 */
[----:B------:R-:W-:-:S03]  /*6c6f0*/  F2FP.BF16.F32.PACK_AB R13, R3, R13 ;  /* 0x0000000d030d723e */ /* 0x000fc600000010ff */
[----:B------:R0:W-:Y:S01]  /*6c700*/  STL [R1+0x32f8], R15 ;  /* 0x0032f80f01007387 */ /* 0x0001e20000100800 */
[----:B------:R-:W-:-:S03]  /*6c710*/  F2FP.BF16.F32.PACK_AB R12, R0, R12 ;  /* 0x0000000c000c723e */ /* 0x000fc600000010ff */
[----:B0-----:R-:W3:Y:S04]  /*6c720*/  LDL.LU R15, [R1+0x508] ;  /* 0x00050800010f7983 */ /* 0x001ee80000300800 */
[----:B------:R-:W4:Y:S04]  /*6c730*/  LDL.LU R28, [R1+0x33bc] ;  /* 0x0033bc00011c7983 */ /* 0x000f280000300800 */
[----:B------:R0:W-:Y:S01]  /*6c740*/  STL [R1+0x32fc], R14 ;  /* 0x0032fc0e01007387 */ /* 0x0001e20000100800 */
[----:B------:R-:W-:-:S03]  /*6c750*/  F2FP.BF16.F32.PACK_AB R11, R2, R11 ;  /* 0x0000000b020b723e */ /* 0x000fc600000010ff */
[----:B0-----:R-:W2:Y:S04]  /*6c760*/  LDL.LU R14, [R1+0x570] ;  /* 0x00057000010e7983 */ /* 0x001ea80000300800 */
[----:B------:R-:W4:Y:S04]  /*6c770*/  LDL.LU R3, [R1+0x33b8] ;  /* 0x0033b80001037983 */ /* 0x000f280000300800 */
[----:B------:R0:W-:Y:S04]  /*6c780*/  STL [R1+0x3300], R13 ;  /* 0x0033000d01007387 */ /* 0x0001e80000100800 */
[----:B0-----:R-:W4:Y:S04]  /*6c790*/  LDL.LU R13, [R1+0x578] ;  /* 0x00057800010d7983 */ /* 0x001f280000300800 */
[----:B------:R-:W4:Y:S04]  /*6c7a0*/  LDL.LU R0, [R1+0x33b4] ;  /* 0x0033b40001007983 */ /* 0x000f280000300800 */
[----:B------:R0:W-:Y:S01]  /*6c7b0*/  STL [R1+0x3304], R12 ;  /* 0x0033040c01007387 */ /* 0x0001e20000100800 */
[----:B------:R-:W-:-:S03]  /*6c7c0*/  F2FP.BF16.F32.PACK_AB R10, R4, R10 ;  /* 0x0000000a040a723e */ /* 0x000fc600000010ff */
[----:B0-----:R-:W4:Y:S04]  /*6c7d0*/  LDL.LU R12, [R1+0x6c0] ;  /* 0x0006c000010c7983 */ /* 0x001f280000300800 */
[----:B------:R-:W4:Y:S04]  /*6c7e0*/  LDL.LU R2, [R1+0x33b0] ;  /* 0x0033b00001027983 */ /* 0x000f280000300800 */
[----:B------:R0:W-:Y:S04]  /*6c7f0*/  STL [R1+0x3308], R11 ;  /* 0x0033080b01007387 */ /* 0x0001e80000100800 */
[----:B0-----:R-:W4:Y:S04]  /*6c800*/  LDL.LU R11, [R1+0x6c8] ;  /* 0x0006c800010b7983 */ /* 0x001f280000300800 */
[----:B------:R-:W4:Y:S04]  /*6c810*/  LDL.LU R4, [R1+0x33ac] ;  /* 0x0033ac0001047983 */ /* 0x000f280000300800 */
[----:B------:R-:W-:Y:S01]  /*6c820*/  STL [R1+0x330c], R10 ;  /* 0x00330c0a01007387 */ /* 0x000fe20000100800 */
[----:B---3--:R-:W-:-:S02]  /*6c830*/  F2FP.BF16.F32.PACK_AB R5, R15, R5 ;  /* 0x000000050f05723e */ /* 0x008fc400000010ff */
[----:B--2---:R-:W-:Y:S02]  /*6c840*/  F2FP.BF16.F32.PACK_AB R6, R14, R6 ;  /* 0x000000060e06723e */ /* 0x004fe400000010ff */
[----:B----4-:R-:W-:Y:S02]  /*6c850*/  F2FP.BF16.F32.PACK_AB R7, R13, R7 ;  /* 0x000000070d07723e */ /* 0x010fe400000010ff */
[----:B------:R-:W-:Y:S02]  /*6c860*/  F2FP.BF16.F32.PACK_AB R0, R0, R3 ;  /* 0x000000030000723e */ /* 0x000fe400000010ff */
[----:B------:R-:W-:Y:S02]  /*6c870*/  F2FP.BF16.F32.PACK_AB R8, R12, R8 ;  /* 0x000000080c08723e */ /* 0x000fe400000010ff */
[----:B------:R-:W-:Y:S02]  /*6c880*/  F2FP.BF16.F32.PACK_AB R2, R28, R2 ;  /* 0x000000021c02723e */ /* 0x000fe400000010ff */
[----:B------:R-:W-:-:S02]  /*6c890*/  F2FP.BF16.F32.PACK_AB R9, R11, R9 ;  /* 0x000000090b09723e */ /* 0x000fc400000010ff */
[----:B------:R-:W-:-:S03]  /*6c8a0*/  F2FP.BF16.F32.PACK_AB R4, R16, R4 ;  /* 0x000000041004723e */ /* 0x000fc600000010ff */
[----:B------:R-:W-:Y:S04]  /*6c8b0*/  STL [R1+0x3310], R9 ;  /* 0x0033100901007387 */ /* 0x000fe80000100800 */
[----:B------:R-:W-:Y:S04]  /*6c8c0*/  STL [R1+0x3314], R8 ;  /* 0x0033140801007387 */ /* 0x000fe80000100800 */
[----:B------:R-:W-:Y:S04]  /*6c8d0*/  STL [R1+0x3318], R7 ;  /* 0x0033180701007387 */ /* 0x000fe80000100800 */
[----:B------:R0:W-:Y:S04]  /*6c8e0*/  STL [R1+0x331c], R6 ;  /* 0x00331c0601007387 */ /* 0x0001e80000100800 */
[----:B------:R1:W-:Y:S04]  /*6c8f0*/  STL [R1+0x3320], R5 ;  /* 0x0033200501007387 */ /* 0x0003e80000100800 */
[----:B------:R2:W-:Y:S01]  /*6c900*/  STL [R1+0x3324], R4 ;  /* 0x0033240401007387 */ /* 0x0005e20000100800 */
[----:B0-----:R-:W-:-:S02]  /*6c910*/  F2FP.BF16.F32.PACK_AB R6, R17, R18 ;  /* 0x000000121106723e */ /* 0x001fc400000010ff */
[----:B-1----:R-:W-:-:S03]  /*6c920*/  F2FP.BF16.F32.PACK_AB R5, R19, R20 ;  /* 0x000000141305723e */ /* 0x002fc600000010ff */
[----:B------:R0:W-:Y:S01]  /*6c930*/  STL [R1+0xc], R6 ;  /* 0x00000c0601007387 */ /* 0x0001e20000100800 */
[----:B--2---:R-:W-:-:S03]  /*6c940*/  F2FP.BF16.F32.PACK_AB R4, R21, R22 ;  /* 0x000000161504723e */ /* 0x004fc600000010ff */
[----:B------:R1:W-:Y:S04]  /*6c950*/  STL [R1+0x8], R5 ;  /* 0x0000080501007387 */ /* 0x0003e80000100800 */
[----:B------:R2:W-:Y:S01]  /*6c960*/  STL [R1+0x4], R4 ;  /* 0x0000040401007387 */ /* 0x0005e20000100800 */
[----:B0-----:R-:W-:Y:S02]  /*6c970*/  F2FP.BF16.F32.PACK_AB R6, R23, R24 ;  /* 0x000000181706723e */ /* 0x001fe400000010ff */
[----:B-1----:R-:W-:-:S03]  /*6c980*/  F2FP.BF16.F32.PACK_AB R5, R25, R26 ;  /* 0x0000001a1905723e */ /* 0x002fc600000010ff */
[----:B------:R-:W-:Y:S01]  /*6c990*/  STL [R1], R6 ;  /* 0x0000000601007387 */ /* 0x000fe20000100800 */
[----:B--2---:R-:W-:-:S03]  /*6c9a0*/  F2FP.BF16.F32.PACK_AB R4, R27, R29 ;  /* 0x0000001d1b04723e */ /* 0x004fc600000010ff */
[----:B------:R-:W-:Y:S04]  /*6c9b0*/  STL [R1+0x1c], R5 ;  /* 0x00001c0501007387 */ /* 0x000fe80000100800 */
[----:B------:R0:W-:Y:S04]  /*6c9c0*/  STL [R1+0x18], R4 ;  /* 0x0000180401007387 */ /* 0x0001e80000100800 */
[----:B0-----:R-:W2:Y:S04]  /*6c9d0*/  LDL.LU R4, [R1+0x658] ;  /* 0x0006580001047983 */ /* 0x001ea80000300800 */
[----:B------:R-:W-:Y:S04]  /*6c9e0*/  STL [R1+0x14], R2 ;  /* 0x0000140201007387 */ /* 0x000fe80000100800 */
[----:B--2---:R0:W-:Y:S04]  /*6c9f0*/  STL [R1+0x332c], R4 ;  /* 0x00332c0401007387 */ /* 0x0041e80000100800 */
[----:B------:R-:W-:Y:S04]  /*6ca00*/  STL [R1+0x10], R0 ;  /* 0x0000100001007387 */ /* 0x000fe80000100800 */
[----:B0-----:R-:W2:Y:S04]  /*6ca10*/  LDL.LU R4, [R1+0x614] ;  /* 0x0006140001047983 */ /* 0x001ea80000300800 */
[----:B--2---:R0:W-:Y:S04]  /*6ca20*/  STL [R1+0x3334], R4 ;  /* 0x0033340401007387 */ /* 0x0041e80000100800 */
        /* <DEDUP_REMOVED lines=29> */
[----:B------:R-:W3:Y:S04]  /*6cc00*/  LDL.LU R5, [R1+0x620] ;  /* 0x0006200001057983 */ /* 0x000ee80000300800 */
[----:B---3--:R0:W-:Y:S04]  /*6cc10*/  STL [R1+0x3328], R5 ;  /* 0x0033280501007387 */ /* 0x0081e80000100800 */
[----:B0-----:R-:W3:Y:S04]  /*6cc20*/  LDL.LU R5, [R1+0x628] ;  /* 0x0006280001057983 */ /* 0x001ee80000300800 */
        /* <DEDUP_REMOVED lines=31> */
[----:B0-----:R-:W2:Y:S04]  /*6ce20*/  LDL.LU R5, [R1+0x62c] ;  /* 0x00062c0001057983 */ /* 0x001ea80000300800 */
[----:B------:R-:W3:Y:S04]  /*6ce30*/  LDL.LU R6, [R1+0x650] ;  /* 0x0006500001067983 */ /* 0x000ee80000300800 */
[----:B------:R-:W4:Y:S04]  /*6ce40*/  LDL.LU R7, [R1+0x6d8] ;  /* 0x0006d80001077983 */ /* 0x000f280000300800 */
        /* <DEDUP_REMOVED lines=25> */
[----:B--2---:R-:W-:-:S03]  /*6cfe0*/  F2FP.BF16.F32.PACK_AB R4, R5, R4 ;  /* 0x000000040504723e */ /* 0x004fc600000010ff */
[----:B------:R-:W2:Y:S04]  /*6cff0*/  LDL.LU R5, [R1+0x33a8] ;  /* 0x0033a80001057983 */ /* 0x000ea80000300800 */
[----:B------:R0:W-:Y:S04]  /*6d000*/  STL [R1+0x2c], R4 ;  /* 0x00002c0401007387 */ /* 0x0001e80000100800 */
[----:B0-----:R-:W2:Y:S02]  /*6d010*/  LDL.LU R4, [R1+0x33a4] ;  /* 0x0033a40001047983 */ /* 0x001ea40000300800 */
[----:B--2---:R-:W-:-:S02]  /*6d020*/  F2FP.BF16.F32.PACK_AB R4, R5, R4 ;  /* 0x000000040504723e */ /* 0x004fc400000010ff */
        /* <DEDUP_REMOVED lines=60> */
[----:B------:R-:W2:Y:S01]  /*6d3f0*/  LDL.LU R5, [R1+0x3328] ;  /* 0x0033280001057983 */ /* 0x000ea20000300800 */
[----:B----4-:R-:W-:-:S03]  /*6d400*/  F2FP.BF16.F32.PACK_AB R8, R7, R8 ;  /* 0x000000080708723e */ /* 0x010fc600000010ff */
[----:B------:R0:W-:Y:S01]  /*6d410*/  STL [R1+0x6c], R4 ;  /* 0x00006c0401007387 */ /* 0x0001e20000100800 */
[----:B---3--:R-:W-:Y:S02]  /*6d420*/  F2FP.BF16.F32.PACK_AB R10, R9, R10 ;  /* 0x0000000a090a723e */ /* 0x008fe400000010ff */
[----:B------:R-:W-:Y:S01]  /*6d430*/  F2FP.BF16.F32.PACK_AB R12, R11, R12 ;  /* 0x0000000c0b0c723e */ /* 0x000fe200000010ff */
[----:B0-----:R0:W5:Y:S01]  /*6d440*/  LDL.LU R4, [R1+0x3324] ;  /* 0x0033240001047983 */ /* 0x0011620000300800 */
[----:B------:R-:W-:Y:S02]  /*6d450*/  F2FP.BF16.F32.PACK_AB R14, R13, R14 ;  /* 0x0000000e0d0e723e */ /* 0x000fe400000010ff */
[----:B------:R-:W-:Y:S02]  /*6d460*/  F2FP.BF16.F32.PACK_AB R16, R15, R16 ;  /* 0x000000100f10723e */ /* 0x000fe400000010ff */
[----:B------:R-:W-:Y:S02]  /*6d470*/  F2FP.BF16.F32.PACK_AB R18, R17, R18 ;  /* 0x000000121112723e */ /* 0x000fe400000010ff */
[----:B------:R-:W-:-:S02]  /*6d480*/  F2FP.BF16.F32.PACK_AB R20, R19, R20 ;  /* 0x000000141314723e */ /* 0x000fc400000010ff */
[----:B------:R-:W-:Y:S02]  /*6d490*/  F2FP.BF16.F32.PACK_AB R22, R21, R22 ;  /* 0x000000161516723e */ /* 0x000fe400000010ff */
[----:B------:R-:W-:Y:S02]  /*6d4a0*/  F2FP.BF16.F32.PACK_AB R24, R23, R24 ;  /* 0x000000181718723e */ /* 0x000fe400000010ff */
[----:B------:R-:W-:Y:S02]  /*6d4b0*/  F2FP.BF16.F32.PACK_AB R26, R25, R26 ;  /* 0x0000001a191a723e */ /* 0x000fe400000010ff */
[----:B------:R-:W-:Y:S02]  /*6d4c0*/  F2FP.BF16.F32.PACK_AB R28, R27, R28 ;  /* 0x0000001c1b1c723e */ /* 0x000fe400000010ff */
[----:B------:R-:W-:Y:S02]  /*6d4d0*/  F2FP.BF16.F32.PACK_AB R2, R29, R2 ;  /* 0x000000021d02723e */ /* 0x000fe400000010ff */
[----:B--2---:R-:W-:-:S02]  /*6d4e0*/  F2FP.BF16.F32.PACK_AB R6, R5, R6 ;  /* 0x000000060506723e */ /* 0x004fc400000010ff */
[----:B------:R0:W5:Y:S04]  /*6d4f0*/  LDL.LU R5, [R1+0x3320] ;  /* 0x0033200001057983 */ /* 0x0001680000300800 */
[----:B------:R1:W-:Y:S04]  /*6d500*/  STL [R1+0x68], R6 ;  /* 0x0000680601007387 */ /* 0x0003e80000100800 */
[----:B-1----:R0:W5:Y:S04]  /*6d510*/  LDL.LU R6, [R1+0x331c] ;  /* 0x00331c0001067983 */ /* 0x0021680000300800 */
        /* <DEDUP_REMOVED lines=32> */
[----:B-1----:R-:W2:Y:S04]  /*6d720*/  LDL.LU R28, [R1+0x32c4] ;  /* 0x0032c400011c7983 */ /* 0x002ea80000300800 */
[----:B------:R-:W2:Y:S04]  /*6d730*/  LDL.LU R29, [R1+0x32c0] ;  /* 0x0032c000011d7983 */ /* 0x000ea80000300800 */
[----:B------:R1:W-:Y:S02]  /*6d740*/  STL [R1+0x98], R2 ;  /* 0x0000980201007387 */ /* 0x0003e40000100800 */
[----:B-1----:R-:W-:-:S02]  /*6d750*/  F2FP.BF16.F32.PACK_AB R2, R0, R3 ;  /* 0x000000030002723e */ /* 0x002fc400000010ff */
[----:B--2---:R-:W-:-:S05]  /*6d760*/  F2FP.BF16.F32.PACK_AB R0, R29, R28 ;  /* 0x0000001c1d00723e */ /* 0x004fca00000010ff */
[----:B------:R0:W-:Y:S04]  /*6d770*/  STL [R1+0x90], R0 ;  /* 0x0000900001007387 */ /* 0x0001e80000100800 */
[----:B------:R0:W-:Y:S02]  /*6d780*/  STL [R1+0x94], R2 ;  /* 0x0000940201007387 */ /* 0x0001e40000100800 */
.L_x_0:
[----:B-----5:R-:W-:Y:S01]  /*6d790*/  STL.64 [R1+0x33d8], R6 ;  /* 0x0033d80601007387 */ /* 0x020fe20000100a00 */
[----:B------:R-:W1:Y:S01]  /*6d7a0*/  S2R R28, SR_TID.X ;  /* 0x00000000001c7919 */ /* 0x000e620000002100 */
[----:B------:R-:W3:Y:S01]  /*6d7b0*/  S2UR UR5, SR_CgaCtaId ;  /* 0x00000000000579c3 */ /* 0x000ee20000008800 */
[----:B------:R-:W-:Y:S01]  /*6d7c0*/  UMOV UR4, 0x400 ;  /* 0x0000040000047882 */ /* 0x000fe20000000000 */
[----:B------:R-:W-:Y:S01]  /*6d7d0*/  ULDC.64 UR6, c[0x0][0x228] ;  /* 0x00008a0000067ab9 */ /* 0x000fe20000000a00 */
[----:B------:R4:W-:Y:S01]  /*6d7e0*/  STL.64 [R1+0x33d0], R4 ;  /* 0x0033d00401007387 */ /* 0x0009e20000100a00 */
[----:B------:R-:W-:Y:S01]  /*6d7f0*/  ULDC UR8, c[0x0][0x248] ;  /* 0x0000920000087ab9 */ /* 0x000fe20000000800 */
[----:B------:R-:W-:Y:S01]  /*6d800*/  ULDC UR9, c[0x0][0x228] ;  /* 0x00008a0000097ab9 */ /* 0x000fe20000000800 */
[----:B------:R-:W-:Y:S01]  /*6d810*/  ULDC UR12, c[0x0][0x228] ;  /* 0x00008a00000c7ab9 */ /* 0x000fe20000000800 */
[----:B----4-:R-:W4:Y:S04]  /*6d820*/  LDL.LU R4, [R1+0x80] ;  /* 0x0000800001047983 */ /* 0x010f280000300800 */
[----:B------:R-:W4:Y:S04]  /*6d830*/  LDL.LU R5, [R1+0x84] ;  /* 0x0000840001057983 */ /* 0x000f280000300800 */
[----:B------:R-:W4:Y:S04]  /*6d840*/  LDL.LU R6, [R1+0x88] ;  /* 0x0000880001067983 */ /* 0x000f280000300800 */
[----:B------:R-:W4:Y:S04]  /*6d850*/  LDL.LU R7, [R1+0x8c] ;  /* 0x00008c0001077983 */ /* 0x000f280000300800 */
[----:B------:R-:W-:Y:S04]  /*6d860*/  STL.64 [R1+0x33c8], R10 ;  /* 0x0033c80a01007387 */ /* 0x000fe80000100a00 */
[----:B------:R2:W-:Y:S04]  /*6d870*/  STL.64 [R1+0x33c0], R8 ;  /* 0x0033c00801007387 */ /* 0x0005e80000100a00 */
[----:B--2---:R-:W2:Y:S04]  /*6d880*/  LDL.LU R8, [R1+0x90] ;  /* 0x0000900001087983 */ /* 0x004ea80000300800 */
[----:B------:R-:W2:Y:S04]  /*6d890*/  LDL.LU R9, [R1+0x94] ;  /* 0x0000940001097983 */ /* 0x000ea80000300800 */
[----:B------:R-:W2:Y:S04]  /*6d8a0*/  LDL.LU R10, [R1+0x98] ;  /* 0x00009800010a7983 */ /* 0x000ea80000300800 */
[----:B------:R-:W2:Y:S04]  /*6d8b0*/  LDL.LU R11, [R1+0x9c] ;  /* 0x00009c00010b7983 */ /* 0x000ea80000300800 */
[----:B------:R0:W-:Y:S04]  /*6d8c0*/  STL.64 [R1+0x33b8], R14 ;  /* 0x0033b80e01007387 */ /* 0x0001e80000100a00 */
[----:B0-----:R-:W4:Y:S01]  /*6d8d0*/  LDL R15, [R1+0x329c] ;  /* 0x00329c00010f7983 */ /* 0x001f220000100800 */
[C---:B-1----:R-:W-:Y:S01]  /*6d8e0*/  IMAD.SHL.U32 R3, R28.reuse, 0x10, RZ ;  /* 0x000000101c037824 */ /* 0x042fe200078e00ff */
[----:B---3--:R-:W-:Y:S01]  /*6d8f0*/  ULEA UR4, UR5, UR4, 0x18 ;  /* 0x0000000405047291 */ /* 0x008fe2000f8ec03f */
[C---:B------:R-:W-:Y:S01]  /*6d900*/  IMAD.SHL.U32 R2, R28.reuse, 0x20, RZ ;  /* 0x000000201c027824 */ /* 0x040fe200078e00ff */
[----:B------:R-:W-:Y:S01]  /*6d910*/  STL.64 [R1+0x33b0], R12 ;  /* 0x0033b00c01007387 */ /* 0x000fe20000100a00 */
[----:B------:R-:W-:Y:S01]  /*6d920*/  IMAD.SHL.U32 R29, R28, 0x8, RZ ;  /* 0x000000081c1d7824 */ /* 0x000fe200078e00ff */
[----:B------:R-:W-:-:S02]  /*6d930*/  LOP3.LUT R3, R3, 0xf0, RZ, 0xc0, !PT ;  /* 0x000000f003037812 */ /* 0x000fc400078ec0ff */
[----:B------:R-:W-:Y:S01]  /*6d940*/  LOP3.LUT R2, R2, 0x200, RZ, 0xc0, !PT ;  /* 0x0000020002027812 */ /* 0x000fe200078ec0ff */
[----:B------:R-:W-:Y:S01]  /*6d950*/  STL.64 [R1+0x33a8], R18 ;  /* 0x0033a81201007387 */ /* 0x000fe20000100a00 */
[----:B------:R-:W-:Y:S02]  /*6d960*/  LOP3.LUT R29, R29, 0x100, RZ, 0xc0, !PT ;  /* 0x000001001d1d7812 */ /* 0x000fe400078ec0ff */
[----:B------:R-:W-:Y:S01]  /*6d970*/  IADD3 R2, R2, UR4, R3 ;  /* 0x0000000402027c10 */ /* 0x000fe2000fffe003 */
[----:B------:R-:W-:Y:S01]  /*6d980*/  STL.64 [R1+0x33a0], R16 ;  /* 0x0033a01001007387 */ /* 0x000fe20000100a00 */
[----:B------:R-:W-:-:S03]  /*6d990*/  LOP3.LUT R28, R28, 0x3f, RZ, 0xc0, !PT ;  /* 0x0000003f1c1c7812 */ /* 0x000fc600078ec0ff */
[----:B------:R-:W-:Y:S01]  /*6d9a0*/  IMAD.IADD R2, R29, 0x1, R2 ;  /* 0x000000011d027824 */ /* 0x000fe200078e0202 */
[----:B------:R-:W-:Y:S06]  /*6d9b0*/  BAR.SYNC.DEFER_BLOCKING 0x0 ;  /* 0x0000000000007b1d */ /* 0x000fec0000010000 */
[----:B------:R-:W-:Y:S04]  /*6d9c0*/  STL.64 [R1+0x3398], R22 ;  /* 0x0033981601007387 */ /* 0x000fe80000100a00 */
[----:B------:R-:W-:Y:S04]  /*6d9d0*/  STL.64 [R1+0x3390], R20 ;  /* 0x0033901401007387 */ /* 0x000fe80000100a00 */
[----:B------:R-:W-:Y:S04]  /*6d9e0*/  STL.64 [R1+0x3388], R26 ;  /* 0x0033881a01007387 */ /* 0x000fe80000100a00 */
[----:B------:R-:W-:Y:S04]  /*6d9f0*/  STL.64 [R1+0x3380], R24 ;  /* 0x0033801801007387 */ /* 0x000fe80000100a00 */
[----:B------:R-:W-:Y:S04]  /*6da00*/  STL [R1+0x3370], R29 ;  /* 0x0033701d01007387 */ /* 0x000fe80000100800 */
[----:B--2---:R-:W-:Y:S01]  /*6da10*/  STSM.16.M88.4 [R2], R8 ;  /* 0x0000000802007844 */ /* 0x004fe20000000200 */
[----:B----4-:R-:W-:-:S02]  /*6da20*/  VIADD R0, R15, 0x1 ;  /* 0x000000010f007836 */ /* 0x010fc40000000000 */
[----:B------:R-:W-:Y:S01]  /*6da30*/  VIADD R3, R15, 0x2 ;  /* 0x000000020f037836 */ /* 0x000fe20000000000 */
[----:B------:R-:W-:Y:S02]  /*6da40*/  BAR.SYNC.DEFER_BLOCKING 0x0 ;  /* 0x0000000000007b1d */ /* 0x000fe40000010000 */
[----:B------:R-:W-:Y:S02]  /*6da50*/  ISETP.GE.AND P1, PT, R0, UR7, PT ;  /* 0x0000000700007c0c */ /* 0x000fe4000bf26270 */
[----:B------:R-:W-:-:S04]  /*6da60*/  LEA R0, R28, UR4, 0x4 ;  /* 0x000000041c007c11 */ /* 0x000fc8000f8e20ff */
[----:B------:R-:W0:Y:S01]  /*6da70*/  LDC R28, c[0x0][0x244] ;  /* 0x00009100ff1c7b82 */ /* 0x000e220000000800 */
[----:B------:R-:W-:Y:S01]  /*6da80*/  ISETP.GE.AND P0, PT, R3, UR7, PT ;  /* 0x0000000703007c0c */ /* 0x000fe2000bf06270 */
[----:B------:R-:W-:Y:S01]  /*6da90*/  ULDC.64 UR4, c[0x0][0x220] ;  /* 0x0000880000047ab9 */ /* 0x000fe20000000a00 */
[----:B------:R-:W1:Y:S05]  /*6daa0*/  LDS.128 R8, [R0] ;  /* 0x0000000000087984 */ /* 0x000e6a0000000c00 */
[----:B------:R-:W-:Y:S06]  /*6dab0*/  BAR.SYNC.DEFER_BLOCKING 0x0 ;  /* 0x0000000000007b1d */ /* 0x000fec0000010000 */
[----:B------:R2:W-:Y:S02]  /*6dac0*/  STSM.16.M88.4 [R2], R4 ;  /* 0x0000000402007844 */ /* 0x0005e40000000200 */
[----:B------:R-:W-:Y:S06]  /*6dad0*/  BAR.SYNC.DEFER_BLOCKING 0x0 ;  /* 0x0000000000007b1d */ /* 0x000fec0000010000 */
[----:B-1----:R-:W-:Y:S04]  /*6dae0*/  STL.64 [R1+0x90], R8 ;  /* 0x0000900801007387 */ /* 0x002fe80000100a00 */
[----:B------:R-:W-:Y:S04]  /*6daf0*/  STL.64 [R1+0x98], R10 ;  /* 0x0000980a01007387 */ /* 0x000fe80000100a00 */
[----:B--2---:R-:W2:Y:S04]  /*6db00*/  LDL.LU R4, [R1+0x50] ;  /* 0x0000500001047983 */ /* 0x004ea80000300800 */
[----:B------:R-:W2:Y:S04]  /*6db10*/  LDL.LU R5, [R1+0x54] ;  /* 0x0000540001057983 */ /* 0x000ea80000300800 */
[----:B------:R-:W3:Y:S04]  /*6db20*/  LDL.LU R6, [R1+0x58] ;  /* 0x0000580001067983 */ /* 0x000ee80000300800 */
[----:B------:R-:W3:Y:S04]  /*6db30*/  LDL.LU R7, [R1+0x5c] ;  /* 0x00005c0001077983 */ /* 0x000ee80000300800 */
[----:B------:R-:W1:Y:S01]  /*6db40*/  LDS.128 R12, [R0] ;  /* 0x00000000000c7984 */ /* 0x000e620000000c00 */
[----:B------:R-:W-:Y:S06]  /*6db50*/  BAR.SYNC.DEFER_BLOCKING 0x0 ;  /* 0x0000000000007b1d */ /* 0x000fec0000010000 */
[----:B---3--:R-:W-:Y:S04]  /*6db60*/  STL.64 [R1+0x33e8], R6 ;  /* 0x0033e80601007387 */ /* 0x008fe80000100a00 */
[----:B--2---:R2:W-:Y:S04]  /*6db70*/  STL.64 [R1+0x33e0], R4 ;  /* 0x0033e00401007387 */ /* 0x0045e80000100a00 */
        /* <DEDUP_REMOVED lines=8> */
[----:B------:R-:W2:Y:S04]  /*6dc00*/  LDL.LU R6, [R1+0x78] ;  /* 0x0000780001067983 */ /* 0x000ea80000300800 */
[----:B------:R-:W2:Y:S04]  /*6dc10*/  LDL.LU R7, [R1+0x7c] ;  /* 0x00007c0001077983 */ /* 0x000ea80000300800 */
[----:B------:R-:W3:Y:S04]  /*6dc20*/  LDL.LU R8, [R1+0x40] ;  /* 0x0000400001087983 */ /* 0x000ee80000300800 */
[----:B-1----:R1:W-:Y:S04]  /*6dc30*/  STL.64 [R1+0x80], R12 ;  /* 0x0000800c01007387 */ /* 0x0023e80000100a00 */
[----:B------:R4:W-:Y:S04]  /*6dc40*/  STL.64 [R1+0x88], R14 ;  /* 0x0000880e01007387 */ /* 0x0009e80000100a00 */
[----:B------:R-:W3:Y:S04]  /*6dc50*/  LDL.LU R9, [R1+0x44] ;  /* 0x0000440001097983 */ /* 0x000ee80000300800 */
[----:B------:R-:W3:Y:S04]  /*6dc60*/  LDL.LU R10, [R1+0x48] ;  /* 0x00004800010a7983 */ /* 0x000ee80000300800 */
[----:B------:R-:W3:Y:S04]  /*6dc70*/  LDL.LU R11, [R1+0x4c] ;  /* 0x00004c00010b7983 */ /* 0x000ee80000300800 */
[----:B-1----:R-:W3:Y:S04]  /*6dc80*/  LDL.LU R12, [R1+0x30] ;  /* 0x00003000010c7983 */ /* 0x002ee80000300800 */
[----:B------:R-:W3:Y:S04]  /*6dc90*/  LDL.LU R13, [R1+0x34] ;  /* 0x00003400010d7983 */ /* 0x000ee80000300800 */
[----:B----4-:R-:W4:Y:S04]  /*6dca0*/  LDL.LU R14, [R1+0x38] ;  /* 0x00003800010e7983 */ /* 0x010f280000300800 */
        /* <DEDUP_REMOVED lines=9> */
[----:B------:R-:W4:Y:S04]  /*6dd40*/  LDL.LU R24, [R1] ;  /* 0x0000000001187983 */ /* 0x000f280000300800 */
[----:B------:R-:W4:Y:S04]  /*6dd50*/  LDL.LU R25, [R1+0x4] ;  /* 0x0000040001197983 */ /* 0x000f280000300800 */
[----:B------:R-:W4:Y:S04]  /*6dd60*/  LDL.LU R26, [R1+0x8] ;  /* 0x00000800011a7983 */ /* 0x000f280000300800 */
[----:B------:R-:W4:Y:S04]  /*6dd70*/  LDL.LU R27, [R1+0xc] ;  /* 0x00000c00011b7983 */ /* 0x000f280000300800 */
[----:B--2---:R-:W-:Y:S01]  /*6dd80*/  STSM.16.M88.4 [R2], R4 ;  /* 0x0000000402007844 */ /* 0x004fe20000000200 */
[----:B------:R-:W-:Y:S06]  /*6dd90*/  BAR.SYNC.DEFER_BLOCKING 0x0 ;  /* 0x0000000000007b1d */ /* 0x000fec0000010000 */
[----:B------:R-:W1:Y:S04]  /*6dda0*/  LDS.128 R4, [R0] ;  /* 0x0000000000047984 */ /* 0x000e680000000c00 */
[----:B-1----:R-:W-:Y:S04]  /*6ddb0*/  STL.64 [R1+0x70], R4 ;  /* 0x0000700401007387 */ /* 0x002fe80000100a00 */
[----:B------:R1:W-:Y:S04]  /*6ddc0*/  STL.64 [R1+0x78], R6 ;  /* 0x0000780601007387 */ /* 0x0003e80000100a00 */
[----:B-1----:R-:W2:Y:S04]  /*6ddd0*/  LDL.LU.64 R6, [R1+0x33f8] ;  /* 0x0033f80001067983 */ /* 0x002ea80000300a00 */
[----:B------:R-:W2:Y:S01]  /*6dde0*/  LDL.LU.64 R4, [R1+0x33f0] ;  /* 0x0033f00001047983 */ /* 0x000ea20000300a00 */
[----:B------:R-:W-:Y:S06]  /*6ddf0*/  BAR.SYNC.DEFER_BLOCKING 0x0 ;  /* 0x0000000000007b1d */ /* 0x000fec0000010000 */
[----:B--2---:R-:W-:Y:S02]  /*6de00*/  STSM.16.M88.4 [R2], R4 ;  /* 0x0000000402007844 */ /* 0x004fe40000000200 */
        /* <DEDUP_REMOVED lines=9> */
[----:B------:R-:W1:Y:S02]  /*6dea0*/  LDS.128 R4, [R0] ;  /* 0x0000000000047984 */ /* 0x000e640000000c00 */
[----:B------:R-:W-:Y:S06]  /*6deb0*/  BAR.SYNC.DEFER_BLOCKING 0x0 ;  /* 0x0000000000007b1d */ /* 0x000fec0000010000 */
[----:B---3--:R-:W-:Y:S02]  /*6dec0*/  STSM.16.M88.4 [R2], R8 ;  /* 0x0000000802007844 */ /* 0x008fe40000000200 */
[----:B------:R-:W-:Y:S06]  /*6ded0*/  BAR.SYNC.DEFER_BLOCKING 0x0 ;  /* 0x0000000000007b1d */ /* 0x000fec0000010000 */
[----:B-1----:R-:W-:Y:S01]  /*6dee0*/  STL [R1+0x54], R5 ;  /* 0x0000540501007387 */ /* 0x002fe20000100800 */
[----:B------:R-:W-:-:S03]  /*6def0*/  IMAD.MOV.U32 R29, RZ, RZ, R4 ;  /* 0x000000ffff1d7224 */ /* 0x000fc600078e0004 */
[----:B------:R1:W-:Y:S04]  /*6df00*/  STL.64 [R1+0x58], R6 ;  /* 0x0000580601007387 */ /* 0x0003e80000100a00 */
[----:B-1----:R-:W2:Y:S04]  /*6df10*/  LDL.LU.64 R6, [R1+0x33d8] ;  /* 0x0033d80001067983 */ /* 0x002ea80000300a00 */
[----:B------:R-:W2:Y:S04]  /*6df20*/  LDL.LU.64 R4, [R1+0x33d0] ;  /* 0x0033d00001047983 */ /* 0x000ea80000300a00 */
[----:B------:R-:W1:Y:S01]  /*6df30*/  LDS.128 R8, [R0] ;  /* 0x0000000000087984 */ /* 0x000e620000000c00 */
[----:B------:R-:W-:Y:S06]  /*6df40*/  BAR.SYNC.DEFER_BLOCKING 0x0 ;  /* 0x0000000000007b1d */ /* 0x000fec0000010000 */
[----:B------:R-:W-:Y:S04]  /*6df50*/  STL [R1+0x3378], R29 ;  /* 0x0033781d01007387 */ /* 0x000fe80000100800 */
[----:B----4-:R-:W-:Y:S01]  /*6df60*/  STSM.16.M88.4 [R2], R12 ;  /* 0x0000000c02007844 */ /* 0x010fe20000000200 */
[----:B------:R-:W-:Y:S06]  /*6df70*/  BAR.SYNC.DEFER_BLOCKING 0x0 ;  /* 0x0000000000007b1d */ /* 0x000fec0000010000 */
[----:B-1----:R-:W-:Y:S04]  /*6df80*/  STL.64 [R1+0x40], R8 ;  /* 0x0000400801007387 */ /* 0x002fe80000100a00 */
[----:B------:R1:W-:Y:S04]  /*6df90*/  STL.64 [R1+0x48], R10 ;  /* 0x0000480a01007387 */ /* 0x0003e80000100a00 */
[----:B-1----:R-:W3:Y:S04]  /*6dfa0*/  LDL.LU.64 R10, [R1+0x33c8] ;  /* 0x0033c800010a7983 */ /* 0x002ee80000300a00 */
[----:B------:R-:W3:Y:S04]  /*6dfb0*/  LDL.LU.64 R8, [R1+0x33c0] ;  /* 0x0033c00001087983 */ /* 0x000ee80000300a00 */
[----:B------:R-:W1:Y:S01]  /*6dfc0*/  LDS.128 R12, [R0] ;  /* 0x00000000000c7984 */ /* 0x000e620000000c00 */
[----:B------:R-:W-:Y:S06]  /*6dfd0*/  BAR.SYNC.DEFER_BLOCKING 0x0 ;  /* 0x0000000000007b1d */ /* 0x000fec0000010000 */
[----:B------:R-:W-:Y:S02]  /*6dfe0*/  STSM.16.M88.4 [R2], R16 ;  /* 0x0000001002007844 */ /* 0x000fe40000000200 */
[----:B------:R-:W-:Y:S06]  /*6dff0*/  BAR.SYNC.DEFER_BLOCKING 0x0 ;  /* 0x0000000000007b1d */ /* 0x000fec0000010000 */
[----:B-1----:R-:W-:Y:S04]  /*6e000*/  STL.64 [R1+0x30], R12 ;  /* 0x0000300c01007387 */ /* 0x002fe80000100a00 */
[----:B------:R1:W-:Y:S04]  /*6e010*/  STL.64 [R1+0x38], R14 ;  /* 0x0000380e01007387 */ /* 0x0003e80000100a00 */
[----:B-1----:R-:W4:Y:S04]  /*6e020*/  LDL.LU.64 R14, [R1+0x33b8] ;  /* 0x0033b800010e7983 */ /* 0x002f280000300a00 */
[----:B------:R-:W4:Y:S04]  /*6e030*/  LDL.LU.64 R12, [R1+0x33b0] ;  /* 0x0033b000010c7983 */ /* 0x000f280000300a00 */
        /* <DEDUP_REMOVED lines=10> */
[----:B-1----:R-:W-:Y:S04]  /*6e0e0*/  STL.64 [R1+0xb0], R20 ;  /* 0x0000b01401007387 */ /* 0x002fe80000100a00 */
[----:B------:R1:W-:Y:S04]  /*6e0f0*/  STL.64 [R1+0xb8], R22 ;  /* 0x0000b81601007387 */ /* 0x0003e80000100a00 */
[----:B-1----:R-:W4:Y:S04]  /*6e100*/  LDL.LU.64 R22, [R1+0x3398] ;  /* 0x0033980001167983 */ /* 0x002f280000300a00 */
[----:B------:R-:W4:Y:S04]  /*6e110*/  LDL.LU.64 R20, [R1+0x3390] ;  /* 0x0033900001147983 */ /* 0x000f280000300a00 */
[----:B------:R-:W-:Y:S01]  /*6e120*/  STSM.16.M88.4 [R2], R24 ;  /* 0x0000001802007844 */ /* 0x000fe20000000200 */
[----:B------:R-:W-:Y:S06]  /*6e130*/  BAR.SYNC.DEFER_BLOCKING 0x0 ;  /* 0x0000000000007b1d */ /* 0x000fec0000010000 */
[----:B------:R-:W1:Y:S02]  /*6e140*/  LDS.128 R24, [R0] ;  /* 0x0000000000187984 */ /* 0x000e640000000c00 */
[----:B------:R-:W-:Y:S06]  /*6e150*/  BAR.SYNC.DEFER_BLOCKING 0x0 ;  /* 0x0000000000007b1d */ /* 0x000fec0000010000 */
[----:B--2---:R-:W-:Y:S04]  /*6e160*/  STSM.16.M88.4 [R2], R4 ;  /* 0x0000000402007844 */ /* 0x004fe80000000200 */
[----:B-1----:R-:W-:Y:S04]  /*6e170*/  STL.64 [R1+0xd0], R24 ;  /* 0x0000d01801007387 */ /* 0x002fe80000100a00 */
[----:B------:R-:W-:Y:S01]  /*6e180*/  STL.64 [R1+0xd8], R26 ;  /* 0x0000d81a01007387 */ /* 0x000fe20000100a00 */
[----:B------:R-:W-:Y:S06]  /*6e190*/  BAR.SYNC.DEFER_BLOCKING 0x0 ;  /* 0x0000000000007b1d */ /* 0x000fec0000010000 */
[----:B------:R-:W1:Y:S02]  /*6e1a0*/  LDS.128 R24, [R0] ;  /* 0x0000000000187984 */ /* 0x000e640000000c00 */
[----:B------:R-:W-:Y:S06]  /*6e1b0*/  BAR.SYNC.DEFER_BLOCKING 0x0 ;  /* 0x0000000000007b1d */ /* 0x000fec0000010000 */
[----:B---3--:R2:W-:Y:S04]  /*6e1c0*/  STSM.16.M88.4 [R2], R8 ;  /* 0x0000000802007844 */ /* 0x0085e80000000200 */
[----:B-1----:R-:W-:Y:S04]  /*6e1d0*/  STL.64 [R1+0xc0], R24 ;  /* 0x0000c01801007387 */ /* 0x002fe80000100a00 */
[----:B------:R-:W-:Y:S01]  /*6e1e0*/  STL.64 [R1+0xc8], R26 ;  /* 0x0000c81a01007387 */ /* 0x000fe20000100a00 */
[----:B------:R-:W-:Y:S06]  /*6e1f0*/  BAR.SYNC.DEFER_BLOCKING 0x0 ;  /* 0x0000000000007b1d */ /* 0x000fec0000010000 */
[----:B--2---:R-:W2:Y:S04]  /*6e200*/  LDL R11, [R1+0x329c] ;  /* 0x00329c00010b7983 */ /* 0x004ea80000100800 */
[----:B------:R-:W1:Y:S01]  /*6e210*/  LDS.128 R24, [R0] ;  /* 0x0000000000187984 */ /* 0x000e620000000c00 */
[----:B------:R-:W-:Y:S06]  /*6e220*/  BAR.SYNC.DEFER_BLOCKING 0x0 ;  /* 0x0000000000007b1d */ /* 0x000fec0000010000 */
[----:B----4-:R-:W-:Y:S02]  /*6e230*/  STSM.16.M88.4 [R2], R12 ;  /* 0x0000000c02007844 */ /* 0x010fe40000000200 */
[----:B------:R-:W-:Y:S06]  /*6e240*/  BAR.SYNC.DEFER_BLOCKING 0x0 ;  /* 0x0000000000007b1d */ /* 0x000fec0000010000 */
[----:B-1----:R-:W-:Y:S04]  /*6e250*/  STL.64 [R1+0xe0], R24 ;  /* 0x0000e01801007387 */ /* 0x002fe80000100a00 */
[----:B------:R1:W-:Y:S04]  /*6e260*/  STL.64 [R1+0xe8], R26 ;  /* 0x0000e81a01007387 */ /* 0x0003e80000100a00 */
[----:B------:R-:W3:Y:S01]  /*6e270*/  LDS.128 R12, [R0] ;  /* 0x00000000000c7984 */ /* 0x000ee20000000c00 */
[----:B------:R-:W-:Y:S06]  /*6e280*/  BAR.SYNC.DEFER_BLOCKING 0x0 ;  /* 0x0000000000007b1d */ /* 0x000fec0000010000 */
[----:B-1----:R-:W4:Y:S04]  /*6e290*/  LDL.LU.64 R26, [R1+0x3388] ;  /* 0x00338800011a7983 */ /* 0x002f280000300a00 */
[----:B------:R-:W4:Y:S04]  /*6e2a0*/  LDL.LU.64 R24, [R1+0x3380] ;  /* 0x0033800001187983 */ /* 0x000f280000300a00 */
[----:B------:R-:W-:Y:S04]  /*6e2b0*/  STSM.16.M88.4 [R2], R16 ;  /* 0x0000001002007844 */ /* 0x000fe80000000200 */
[----:B---3--:R-:W-:Y:S04]  /*6e2c0*/  STL.64 [R1+0xf0], R12 ;  /* 0x0000f00c01007387 */ /* 0x008fe80000100a00 */
[----:B------:R-:W-:Y:S01]  /*6e2d0*/  STL.64 [R1+0xf8], R14 ;  /* 0x0000f80e01007387 */ /* 0x000fe20000100a00 */
[----:B------:R-:W-:Y:S06]  /*6e2e0*/  BAR.SYNC.DEFER_BLOCKING 0x0 ;  /* 0x0000000000007b1d */ /* 0x000fec0000010000 */
[----:B------:R-:W0:Y:S04]  /*6e2f0*/  LDL R5, [R1+0x32a4] ;  /* 0x0032a40001057983 */ /* 0x000e280000100800 */
[----:B------:R-:W3:Y:S04]  /*6e300*/  LDL R8, [R1+0x32a8] ;  /* 0x0032a80001087983 */ /* 0x000ee80000100800 */
[----:B------:R-:W1:Y:S01]  /*6e310*/  LDS.128 R12, [R0] ;  /* 0x00000000000c7984 */ /* 0x000e620000000c00 */
[----:B------:R-:W-:Y:S06]  /*6e320*/  BAR.SYNC.DEFER_BLOCKING 0x0 ;  /* 0x0000000000007b1d */ /* 0x000fec0000010000 */
[----:B------:R-:W-:Y:S04]  /*6e330*/  STSM.16.M88.4 [R2], R20 ;  /* 0x0000001402007844 */ /* 0x000fe80000000200 */
[----:B-1----:R-:W-:Y:S04]  /*6e340*/  STL.64 [R1+0xa0], R12 ;  /* 0x0000a00c01007387 */ /* 0x002fe80000100a00 */
[----:B------:R-:W-:Y:S01]  /*6e350*/  STL.64 [R1+0xa8], R14 ;  /* 0x0000a80e01007387 */ /* 0x000fe20000100a00 */
[----:B------:R-:W-:Y:S06]  /*6e360*/  BAR.SYNC.DEFER_BLOCKING 0x0 ;  /* 0x0000000000007b1d */ /* 0x000fec0000010000 */
[----:B------:R-:W3:Y:S04]  /*6e370*/  LDL.LU R18, [R1+0x90] ;  /* 0x0000900001127983 */ /* 0x000ee80000300800 */
[----:B------:R-:W3:Y:S04]  /*6e380*/  LDL.LU R19, [R1+0x80] ;  /* 0x0000800001137983 */ /* 0x000ee80000300800 */
[----:B------:R-:W3:Y:S04]  /*6e390*/  LDL R16, [R1+0x32ac] ;  /* 0x0032ac0001107983 */ /* 0x000ee80000100800 */
[----:B------:R-:W1:Y:S01]  /*6e3a0*/  LDS.128 R12, [R0] ;  /* 0x00000000000c7984 */ /* 0x000e620000000c00 */
[----:B------:R-:W-:Y:S06]  /*6e3b0*/  BAR.SYNC.DEFER_BLOCKING 0x0 ;  /* 0x0000000000007b1d */ /* 0x000fec0000010000 */
[----:B-1----:R-:W-:Y:S04]  /*6e3c0*/  STL.64 [R1+0x10], R12 ;  /* 0x0000100c01007387 */ /* 0x002fe80000100a00 */
[----:B------:R-:W-:Y:S04]  /*6e3d0*/  STL.64 [R1+0x18], R14 ;  /* 0x0000180e01007387 */ /* 0x000fe80000100a00 */
[----:B------:R1:W-:Y:S04]  /*6e3e0*/  STL [R1+0x3310], R0 ;  /* 0x0033100001007387 */ /* 0x0003e80000100800 */
[----:B-1----:R-:W3:Y:S04]  /*6e3f0*/  LDL R0, [R1+0x32a0] ;  /* 0x0032a00001007983 */ /* 0x002ee80000100800 */
[----:B------:R-:W3:Y:S04]  /*6e400*/  LDL.LU R29, [R1+0x70] ;  /* 0x00007000011d7983 */ /* 0x000ee80000300800 */
[----:B------:R-:W3:Y:S04]  /*6e410*/  LDL R15, [R1+0x32b0] ;  /* 0x0032b000010f7983 */ /* 0x000ee80000100800 */
[----:B------:R-:W3:Y:S01]  /*6e420*/  LDL R14, [R1+0x32b4] ;  /* 0x0032b400010e7983 */ /* 0x000ee20000100800 */
[C---:B--2---:R-:W-:Y:S01]  /*6e430*/  ISETP.GE.AND P3, PT, R11.reuse, UR7, PT ;  /* 0x000000070b007c0c */ /* 0x044fe2000bf66270 */
[----:B------:R-:W-:-:S02]  /*6e440*/  IMAD R23, R11, UR8, RZ ;  /* 0x000000080b177c24 */ /* 0x000fc4000f8e02ff */
[----:B----4-:R1:W-:Y:S01]  /*6e450*/  STSM.16.M88.4 [R2], R24 ;  /* 0x0000001802007844 */ /* 0x0103e20000000200 */
[C---:B0-----:R-:W-:Y:S01]  /*6e460*/  IMAD R3, R5.reuse, R28, RZ ;  /* 0x0000001c05037224 */ /* 0x041fe200078e02ff */
[----:B------:R-:W-:Y:S01]  /*6e470*/  BAR.SYNC.DEFER_BLOCKING 0x0 ;  /* 0x0000000000007b1d */ /* 0x000fe20000010000 */
[----:B------:R-:W-:-:S03]  /*6e480*/  ISETP.GE.AND P2, PT, R5, UR6, PT ;  /* 0x0000000605007c0c */ /* 0x000fc6000bf46270 */
[----:B-1----:R-:W-:Y:S02]  /*6e490*/  LEA R2, P5, R3, UR4, 0x1 ;  /* 0x0000000403027c11 */ /* 0x002fe4000f8a08ff */
[----:B------:R-:W-:Y:S02]  /*6e4a0*/  ISETP.LT.AND P2, PT, R11, UR7, !P2 ;  /* 0x000000070b007c0c */ /* 0x000fe4000d741270 */
[----:B------:R-:W-:Y:S02]  /*6e4b0*/  LEA.HI.X.SX32 R3, R3, UR5, 0x1, P5 ;  /* 0x0000000503037c11 */ /* 0x000fe4000a8f0eff */
[----:B---3--:R-:W-:Y:S02]  /*6e4c0*/  ISETP.LT.AND P5, PT, R8, UR6, !P3 ;  /* 0x0000000608007c0c */ /* 0x008fe4000dfa1270 */
[----:B------:R-:W-:Y:S02]  /*6e4d0*/  PRMT R6, R18, 0x7632, R6 ;  /* 0x0000763212067816 */ /* 0x000fe40000000006 */
[----:B------:R-:W-:Y:S01]  /*6e4e0*/  PRMT R24, R19, 0x7632, R24 ;  /* 0x0000763213187816 */ /* 0x000fe20000000018 */
[C---:B------:R-:W-:Y:S01]  /*6e4f0*/  IMAD R4, R0.reuse, R28, RZ ;  /* 0x0000001c00047224 */ /* 0x040fe200078e02ff */
[----:B------:R-:W-:-:S03]  /*6e500*/  ISETP.GE.AND P4, PT, R0, UR6, PT ;  /* 0x0000000600007c0c */ /* 0x000fc6000bf86270 */
[----:B------:R-:W-:Y:S01]  /*6e510*/  IMAD R7, R28, 0x80, R4 ;  /* 0x000000801c077824 */ /* 0x000fe200078e0204 */
[C---:B------:R-:W-:Y:S02]  /*6e520*/  LEA R20, P6, R4.reuse, UR4, 0x1 ;  /* 0x0000000404147c11 */ /* 0x040fe4000f8c08ff */
[----:B------:R-:W-:Y:S02]  /*6e530*/  ISETP.LT.AND P4, PT, R11, UR7, !P4 ;  /* 0x000000070b007c0c */ /* 0x000fe4000e781270 */
[----:B------:R-:W-:Y:S02]  /*6e540*/  LEA.HI.X.SX32 R21, R4, UR5, 0x1, P6 ;  /* 0x0000000504157c11 */ /* 0x000fe4000b0f0eff */
[----:B------:R-:W-:Y:S01]  /*6e550*/  LEA R4, P6, R7, UR4, 0x1 ;  /* 0x0000000407047c11 */ /* 0x000fe2000f8c08ff */
[----:B------:R-:W-:-:S03]  /*6e560*/  IMAD.WIDE R10, R23, 0x2, R2 ;  /* 0x00000002170a7825 */ /* 0x000fc600078e0202 */
[----:B------:R-:W-:Y:S01]  /*6e570*/  LEA.HI.X.SX32 R5, R7, UR5, 0x1, P6 ;  /* 0x0000000507057c11 */ /* 0x000fe2000b0f0eff */
[----:B------:R-:W-:-:S04]  /*6e580*/  IMAD.WIDE R8, R23, 0x2, R20 ;  /* 0x0000000217087825 */ /* 0x000fc800078e0214 */
[----:B------:R-:W-:Y:S01]  /*6e590*/  IMAD R7, R28, 0x40, R7 ;  /* 0x000000401c077824 */ /* 0x000fe200078e0207 */
[----:B------:R0:W-:Y:S01]  /*6e5a0*/  @P4 STG.E.U16 desc[UR10][R8.64], R18 ;  /* 0x0000001208004986 */ /* 0x0001e2000c10150a */
[----:B------:R-:W-:-:S03]  /*6e5b0*/  IMAD.WIDE R12, R23, 0x2, R4 ;  /* 0x00000002170c7825 */ /* 0x000fc600078e0204 */
[----:B------:R1:W-:Y:S01]  /*6e5c0*/  @P2 STG.E.U16 desc[UR10][R10.64], R6 ;  /* 0x000000060a002986 */ /* 0x0003e2000c10150a */
[----:B------:R-:W-:-:S03]  /*6e5d0*/  ISETP.LT.AND P4, PT, R16, UR6, !P3 ;  /* 0x0000000610007c0c */ /* 0x000fc6000df81270 */
[----:B------:R2:W-:Y:S01]  /*6e5e0*/  @P5 STG.E.U16 desc[UR10][R12.64], R19 ;  /* 0x000000130c005986 */ /* 0x0005e2000c10150a */
[----:B------:R-:W-:Y:S02]  /*6e5f0*/  ISETP.LT.AND P2, PT, R15, UR6, !P3 ;  /* 0x000000060f007c0c */ /* 0x000fe4000df41270 */
[----:B0-----:R-:W-:Y:S01]  /*6e600*/  LEA R18, P5, R7, UR4, 0x1 ;  /* 0x0000000407127c11 */ /* 0x001fe2000f8a08ff */
[----:B-1----:R-:W-:-:S05]  /*6e610*/  IMAD R6, R28, 0x40, R7 ;  /* 0x000000401c067824 */ /* 0x002fca00078e0207 */
[C---:B------:R-:W-:Y:S02]  /*6e620*/  LEA R16, P6, R6.reuse, UR4, 0x1 ;  /* 0x0000000406107c11 */ /* 0x040fe4000f8c08ff */
[----:B--2---:R-:W-:Y:S02]  /*6e630*/  LEA.HI.X.SX32 R19, R7, UR5, 0x1, P5 ;  /* 0x0000000507137c11 */ /* 0x004fe4000a8f0eff */
[----:B------:R-:W-:Y:S01]  /*6e640*/  LEA.HI.X.SX32 R17, R6, UR5, 0x1, P6 ;  /* 0x0000000506117c11 */ /* 0x000fe2000b0f0eff */
[C---:B------:R-:W-:Y:S01]  /*6e650*/  IMAD.WIDE R10, R23.reuse, 0x2, R18 ;  /* 0x00000002170a7825 */ /* 0x040fe200078e0212 */
[----:B------:R0:W-:Y:S03]  /*6e660*/  STL [R1+0x3374], R5 ;  /* 0x0033740501007387 */ /* 0x0001e60000100800 */
[----:B------:R-:W-:Y:S01]  /*6e670*/  IMAD.WIDE R12, R23, 0x2, R16 ;  /* 0x00000002170c7825 */ /* 0x000fe200078e0210 */
[----:B------:R1:W-:Y:S01]  /*6e680*/  @P4 STG.E.U16 desc[UR10][R10.64], R24 ;  /* 0x000000180a004986 */ /* 0x0003e2000c10150a */
[----:B------:R-:W-:-:S03]  /*6e690*/  PRMT R25, R29, 0x7632, R25 ;  /* 0x000076321d197816 */ /* 0x000fc60000000019 */
[----:B------:R2:W-:Y:S04]  /*6e6a0*/  @P2 STG.E.U16 desc[UR10][R12.64], R29 ;  /* 0x0000001d0c002986 */ /* 0x0005e8000c10150a */
[----:B0-----:R-:W3:Y:S04]  /*6e6b0*/  LDL.LU R5, [R1+0x60] ;  /* 0x0000600001057983 */ /* 0x001ee80000300800 */
[----:B------:R-:W4:Y:S04]  /*6e6c0*/  LDL R26, [R1+0x32bc] ;  /* 0x0032bc00011a7983 */ /* 0x000f280000100800 */
[----:B-1----:R-:W3:Y:S04]  /*6e6d0*/  LDL R24, [R1+0x32a8] ;  /* 0x0032a80001187983 */ /* 0x002ee80000100800 */
[----:B--2---:R-:W2:Y:S04]  /*6e6e0*/  LDL.LU R29, [R1+0x3378] ;  /* 0x00337800011d7983 */ /* 0x004ea80000300800 */
[----:B------:R-:W2:Y:S04]  /*6e6f0*/  LDL R12, [R1+0x32b8] ;  /* 0x0032b800010c7983 */ /* 0x000ea80000100800 */
[----:B------:R-:W2:Y:S01]  /*6e700*/  LDL R13, [R1+0x32a4] ;  /* 0x0032a400010d7983 */ /* 0x000ea20000100800 */
[----:B------:R-:W-:Y:S01]  /*6e710*/  IMAD R9, R28, 0x40, R6 ;  /* 0x000000401c097824 */ /* 0x000fe200078e0206 */
[----:B------:R-:W-:-:S03]  /*6e720*/  ISETP.LT.AND P6, PT, R14, UR6, !P3 ;  /* 0x000000060e007c0c */ /* 0x000fc6000dfc1270 */
[----:B------:R-:W-:Y:S01]  /*6e730*/  IMAD R7, R28, 0x40, R9 ;  /* 0x000000401c077824 */ /* 0x000fe200078e0209 */
[----:B------:R-:W-:-:S03]  /*6e740*/  LEA R8, P5, R9, UR4, 0x1 ;  /* 0x0000000409087c11 */ /* 0x000fc6000f8a08ff */
[----:B------:R-:W-:Y:S01]  /*6e750*/  IMAD R22, R28, 0x40, R7 ;  /* 0x000000401c167824 */ /* 0x000fe200078e0207 */
[----:B------:R-:W-:Y:S02]  /*6e760*/  LEA.HI.X.SX32 R9, R9, UR5, 0x1, P5 ;  /* 0x0000000509097c11 */ /* 0x000fe4000a8f0eff */
[----:B------:R-:W-:Y:S02]  /*6e770*/  LEA R6, P4, R7, UR4, 0x1 ;  /* 0x0000000407067c11 */ /* 0x000fe4000f8808ff */
[C---:B------:R-:W-:Y:S01]  /*6e780*/  LEA R10, P5, R22.reuse, UR4, 0x1 ;  /* 0x00000004160a7c11 */ /* 0x040fe2000f8a08ff */
[----:B------:R-:W-:Y:S01]  /*6e790*/  IMAD.WIDE R14, R23, 0x2, R8 ;  /* 0x00000002170e7825 */ /* 0x000fe200078e0208 */
[----:B------:R-:W-:Y:S01]  /*6e7a0*/  LEA.HI.X.SX32 R7, R7, UR5, 0x1, P4 ;  /* 0x0000000507077c11 */ /* 0x000fe2000a0f0eff */
[----:B------:R0:W-:Y:S01]  /*6e7b0*/  STL [R1+0x336c], R0 ;  /* 0x00336c0001007387 */ /* 0x0001e20000100800 */
[----:B------:R-:W-:Y:S01]  /*6e7c0*/  LEA.HI.X.SX32 R11, R22, UR5, 0x1, P5 ;  /* 0x00000005160b7c11 */ /* 0x000fe2000a8f0eff */
[----:B------:R-:W-:Y:S01]  /*6e7d0*/  ULDC UR4, c[0x0][0x228] ;  /* 0x00008a0000047ab9 */ /* 0x000fe20000000800 */
[----:B------:R-:W-:Y:S01]  /*6e7e0*/  ISETP.LT.AND P5, PT, R0, UR6, !P1 ;  /* 0x0000000600007c0c */ /* 0x000fe2000cfa1270 */
[----:B------:R1:W-:Y:S01]  /*6e7f0*/  @P6 STG.E.U16 desc[UR10][R14.64], R25 ;  /* 0x000000190e006986 */ /* 0x0003e2000c10150a */
[----:B------:R-:W-:-:S03]  /*6e800*/  ULDC UR5, c[0x0][0x228] ;  /* 0x00008a0000057ab9 */ /* 0x000fc60000000800 */
[----:B0-----:R-:W2:Y:S01]  /*6e810*/  LDL.LU R0, [R1+0x30] ;  /* 0x0000300001007983 */ /* 0x001ea20000300800 */
[----:B-1----:R-:W-:Y:S01]  /*6e820*/  IMAD.WIDE R14, R23, 0x2, R10 ;  /* 0x00000002170e7825 */ /* 0x002fe200078e020a */
[----:B----4-:R-:W-:-:S03]  /*6e830*/  ISETP.LT.AND P2, PT, R26, UR6, !P3 ;  /* 0x000000061a007c0c */ /* 0x010fc6000df41270 */
[----:B------:R-:W-:Y:S01]  /*6e840*/  VIADD R26, R23, UR8 ;  /* 0x00000008171a7c36 */ /* 0x000fe20008000000 */
[----:B---3--:R-:W-:Y:S02]  /*6e850*/  PRMT R28, R5, 0x7632, R28 ;  /* 0x00007632051c7816 */ /* 0x008fe4000000001c */
[----:B------:R-:W-:Y:S01]  /*6e860*/  ISETP.LT.AND P4, PT, R24, UR6, !P1 ;  /* 0x0000000618007c0c */ /* 0x000fe2000cf81270 */
[----:B------:R-:W-:Y:S01]  /*6e870*/  IMAD.WIDE R24, R23, 0x2, R6 ;  /* 0x0000000217187825 */ /* 0x000fe200078e0206 */
[----:B--2---:R-:W-:Y:S02]  /*6e880*/  ISETP.LT.AND P3, PT, R12, UR6, !P3 ;  /* 0x000000060c007c0c */ /* 0x004fe4000df61270 */
[----:B------:R-:W-:Y:S01]  /*6e890*/  ISETP.LT.AND P6, PT, R13, UR6, !P1 ;  /* 0x000000060d007c0c */ /* 0x000fe2000cfc1270 */
[C---:B------:R-:W-:Y:S01]  /*6e8a0*/  IMAD.WIDE R12, R26.reuse, 0x2, R20 ;  /* 0x000000021a0c7825 */ /* 0x040fe200078e0214 */
[----:B------:R-:W-:Y:S01]  /*6e8b0*/  PRMT R27, R29, 0x7632, R27 ;  /* 0x000076321d1b7816 */ /* 0x000fe2000000001b */
[----:B------:R0:W-:Y:S02]  /*6e8c0*/  @P2 STG.E.U16 desc[UR10][R24.64], R5 ;  /* 0x0000000518002986 */ /* 0x0001e4000c10150a */
[----:B------:R-:W-:-:S06]  /*6e8d0*/  IMAD.WIDE R22, R26, 0x2, R2 ;  /* 0x000000021a167825 */ /* 0x000fcc00078e0202 */
[----:B------:R1:W-:Y:S04]  /*6e8e0*/  @P3 STG.E.U16 desc[UR10][R14.64], R28 ;  /* 0x0000001c0e003986 */ /* 0x0003e8000c10150a */
[----:B------:R2:W-:Y:S04]  /*6e8f0*/  @P5 STG.E.U16 desc[UR10][R12.64], R29 ;  /* 0x0000001d0c005986 */ /* 0x0005e8000c10150a */
[----:B0-----:R-:W3:Y:S04]  /*6e900*/  LDL.LU R5, [R1+0x3374] ;  /* 0x0033740001057983 */ /* 0x001ee80000300800 */
[----:B-1----:R-:W4:Y:S04]  /*6e910*/  LDL R14, [R1+0x329c] ;  /* 0x00329c00010e7983 */ /* 0x002f280000100800 */
[----:B------:R-:W4:Y:S04]  /*6e920*/  LDL R15, [R1+0x32b8] ;  /* 0x0032b800010f7983 */ /* 0x000f280000100800 */
[----:B--2---:R-:W2:Y:S04]  /*6e930*/  LDL.LU R29, [R1+0x3370] ;  /* 0x00337000011d7983 */ /* 0x004ea80000300800 */
[----:B------:R-:W2:Y:S04]  /*6e940*/  LDL R12, [R1+0x32bc] ;  /* 0x0032bc00010c7983 */ /* 0x000ea80000100800 */
[----:B------:R-:W2:Y:S04]  /*6e950*/  LDL.LU R13, [R1+0x40] ;  /* 0x00004000010d7983 */ /* 0x000ea80000300800 */
[----:B------:R0:W-:Y:S04]  /*6e960*/  @P6 STG.E.U16 desc[UR10][R22.64], R27 ;  /* 0x0000001b16006986 */ /* 0x0001e8000c10150a */
[----:B0-----:R-:W2:Y:S04]  /*6e970*/  LDL R27, [R1+0x32ac] ;  /* 0x0032ac00011b7983 */ /* 0x001ea80000100800 */
[----:B------:R-:W2:Y:S04]  /*6e980*/  LDL R22, [R1+0x32b0] ;  /* 0x0032b00001167983 */ /* 0x000ea80000100800 */
[----:B------:R-:W2:Y:S04]  /*6e990*/  LDL R23, [R1+0x32b4] ;  /* 0x0032b40001177983 */ /* 0x000ea80000100800 */
[----:B------:R-:W-:Y:S01]  /*6e9a0*/  STL [R1+0x3368], R16 ;  /* 0x0033681001007387 */ /* 0x000fe20000100800 */
[----:B------:R-:W-:Y:S01]  /*6e9b0*/  PRMT R28, R0, 0x7632, R28 ;  /* 0x00007632001c7816 */ /* 0x000fe2000000001c */
[----:B---3--:R-:W-:Y:S01]  /*6e9c0*/  IMAD.WIDE R24, R26, 0x2, R4 ;  /* 0x000000021a187825 */ /* 0x008fe200078e0204 */
[----:B----4-:R-:W-:-:S02]  /*6e9d0*/  ISETP.LT.AND P6, PT, R15, UR6, !P1 ;  /* 0x000000060f007c0c */ /* 0x010fc4000cfc1270 */
[----:B--2---:R-:W-:Y:S02]  /*6e9e0*/  ISETP.LT.AND P3, PT, R12, UR6, !P1 ;  /* 0x000000060c007c0c */ /* 0x004fe4000cf61270 */
[----:B------:R0:W-:Y:S01]  /*6e9f0*/  @P4 STG.E.U16 desc[UR10][R24.64], R13 ;  /* 0x0000000d18004986 */ /* 0x0001e2000c10150a */
[----:B------:R-:W-:Y:S02]  /*6ea00*/  PRMT R29, R13, 0x7632, R29 ;  /* 0x000076320d1d7816 */ /* 0x000fe4000000001d */
[----:B------:R-:W-:Y:S02]  /*6ea10*/  ISETP.LT.AND P2, PT, R27, UR6, !P1 ;  /* 0x000000061b007c0c */ /* 0x000fe4000cf41270 */
[----:B------:R-:W-:Y:S01]  /*6ea20*/  ISETP.LT.AND P5, PT, R22, UR6, !P1 ;  /* 0x0000000616007c0c */ /* 0x000fe2000cfa1270 */
[----:B------:R-:W-:Y:S02]  /*6ea30*/  VIADD R27, R14, 0x3 ;  /* 0x000000030e1b7836 */ /* 0x000fe40000000000 */
[----:B0-----:R-:W-:Y:S01]  /*6ea40*/  IMAD.WIDE R12, R26, 0x2, R18 ;  /* 0x000000021a0c7825 */ /* 0x001fe200078e0212 */
[----:B------:R-:W-:-:S03]  /*6ea50*/  ISETP.LT.AND P4, PT, R23, UR6, !P1 ;  /* 0x0000000617007c0c */ /* 0x000fc6000cf81270 */
[----:B------:R-:W-:Y:S02]  /*6ea60*/  IMAD.WIDE R14, R26, 0x2, R16 ;  /* 0x000000021a0e7825 */ /* 0x000fe400078e0210 */
[----:B------:R-:W2:Y:S01]  /*6ea70*/  LDL R16, [R1+0x84] ;  /* 0x0000840001107983 */ /* 0x000ea20000100800 */
[----:B------:R-:W-:-:S03]  /*6ea80*/  ISETP.GE.AND P1, PT, R27, UR7, PT ;  /* 0x000000071b007c0c */ /* 0x000fc6000bf26270 */
[----:B------:R0:W-:Y:S04]  /*6ea90*/  STL [R1+0x3364], R17 ;  /* 0x0033641101007387 */ /* 0x0001e80000100800 */
[----:B------:R1:W-:Y:S04]  /*6eaa0*/  @P2 STG.E.U16 desc[UR10][R12.64], R29 ;  /* 0x0000001d0c002986 */ /* 0x0003e8000c10150a */
[----:B0-----:R-:W3:Y:S04]  /*6eab0*/  LDL.LU R17, [R1+0x94] ;  /* 0x0000940001117983 */ /* 0x001ee80000300800 */
[----:B------:R-:W4:Y:S04]  /*6eac0*/  LDL R27, [R1+0x32b0] ;  /* 0x0032b000011b7983 */ /* 0x000f280000100800 */
[----:B-1----:R-:W2:Y:S04]  /*6ead0*/  LDL R13, [R1+0x32a4] ;  /* 0x0032a400010d7983 */ /* 0x002ea80000100800 */
[----:B------:R0:W-:Y:S04]  /*6eae0*/  STL [R1+0x335c], R29 ;  /* 0x00335c1d01007387 */ /* 0x0001e80000100800 */
[----:B------:R1:W-:Y:S04]  /*6eaf0*/  @P5 STG.E.U16 desc[UR10][R14.64], R0 ;  /* 0x000000000e005986 */ /* 0x0003e8000c10150a */
[----:B0-----:R-:W3:Y:S04]  /*6eb00*/  LDL R29, [R1+0x32ac] ;  /* 0x0032ac00011d7983 */ /* 0x001ee80000100800 */
[----:B-1----:R-:W4:Y:S04]  /*6eb10*/  LDL.LU R0, [R1+0x336c] ;  /* 0x00336c0001007983 */ /* 0x002f280000300800 */
[----:B------:R-:W2:Y:S01]  /*6eb20*/  LDL.LU R15, [R1+0x20] ;  /* 0x00002000010f7983 */ /* 0x000ea20000300800 */
[----:B------:R-:W-:-:S04]  /*6eb30*/  IMAD.WIDE R22, R26, 0x2, R8 ;  /* 0x000000021a167825 */ /* 0x000fc800078e0208 */
[----:B------:R-:W-:Y:S01]  /*6eb40*/  IMAD.WIDE R24, R26, 0x2, R6 ;  /* 0x000000021a187825 */ /* 0x000fe200078e0206 */
[----:B------:R0:W-:Y:S04]  /*6eb50*/  @P4 STG.E.U16 desc[UR10][R22.64], R28 ;  /* 0x0000001c16004986 */ /* 0x0001e8000c10150a */
[----:B0-----:R-:W4:Y:S04]  /*6eb60*/  LDL R23, [R1+0x32a8] ;  /* 0x0032a80001177983 */ /* 0x001f280000100800 */
[----:B--2---:R0:W-:Y:S01]  /*6eb70*/  @P3 STG.E.U16 desc[UR10][R24.64], R15 ;  /* 0x0000000f18003986 */ /* 0x0041e2000c10150a */
[----:B---3--:R-:W-:-:S03]  /*6eb80*/  ISETP.LT.AND P3, PT, R29, UR6, !P0 ;  /* 0x000000061d007c0c */ /* 0x008fc6000c761270 */
[----:B------:R-:W2:Y:S01]  /*6eb90*/  LDL.LU R29, [R1+0x54] ;  /* 0x00005400011d7983 */ /* 0x000ea20000300800 */
[----:B----4-:R-:W-:Y:S02]  /*6eba0*/  ISETP.LT.AND P5, PT, R0, UR6, !P0 ;  /* 0x0000000600007c0c */ /* 0x010fe4000c7a1270 */
[----:B------:R-:W-:Y:S02]  /*6ebb0*/  PRMT R12, R15, 0x7632, R12 ;  /* 0x000076320f0c7816 */ /* 0x000fe4000000000c */
[----:B------:R-:W-:Y:S01]  /*6ebc0*/  ISETP.LT.AND P4, PT, R13, UR6, !P0 ;  /* 0x000000060d007c0c */ /* 0x000fe2000c781270 */
[C---:B------:R-:W-:Y:S02]  /*6ebd0*/  VIADD R13, R26.reuse, UR8 ;  /* 0x000000081a0d7c36 */ /* 0x040fe40008000000 */
[----:B0-----:R-:W-:-:S05]  /*6ebe0*/  IMAD.WIDE R14, R26, 0x2, R10 ;  /* 0x000000021a0e7825 */ /* 0x001fca00078e020a */
[----:B------:R0:W-:Y:S01]  /*6ebf0*/  @P6 STG.E.U16 desc[UR10][R14.64], R12 ;  /* 0x0000000c0e006986 */ /* 0x0001e2000c10150a */
[----:B------:R-:W-:Y:S01]  /*6ec00*/  PRMT R28, R17, 0x7632, R28 ;  /* 0x00007632111c7816 */ /* 0x000fe2000000001c */
[----:B0-----:R-:W-:Y:S01]  /*6ec10*/  IMAD.WIDE R14, R13, 0x2, R20 ;  /* 0x000000020d0e7825 */ /* 0x001fe200078e0214 */
[----:B------:R-:W-:-:S04]  /*6ec20*/  PRMT R12, R16, 0x7632, R12 ;  /* 0x00007632100c7816 */ /* 0x000fc8000000000c */
[----:B------:R-:W-:Y:S04]  /*6ec30*/  @P5 STG.E.U16 desc[UR10][R14.64], R17 ;  /* 0x000000110e005986 */ /* 0x000fe8000c10150a */
[----:B--2---:R0:W-:Y:S04]  /*6ec40*/  STL [R1+0x3360], R29 ;  /* 0x0033601d01007387 */ /* 0x0041e80000100800 */
[----:B0-----:R-:W2:Y:S04]  /*6ec50*/  LDL.LU R29, [R1+0x64] ;  /* 0x00006400011d7983 */ /* 0x001ea80000300800 */
[----:B------:R-:W3:Y:S04]  /*6ec60*/  LDL.LU R16, [R1+0x3368] ;  /* 0x0033680001107983 */ /* 0x000ee80000300800 */
[----:B------:R-:W3:Y:S04]  /*6ec70*/  LDL.LU R17, [R1+0x3364] ;  /* 0x0033640001117983 */ /* 0x000ee80000300800 */
[----:B------:R-:W4:Y:S01]  /*6ec80*/  LDL.LU R14, [R1+0x84] ;  /* 0x00008400010e7983 */ /* 0x000f220000300800 */
[----:B------:R-:W-:Y:S01]  /*6ec90*/  ISETP.LT.AND P2, PT, R23, UR6, !P0 ;  /* 0x0000000617007c0c */ /* 0x000fe2000c741270 */
[----:B------:R-:W-:Y:S01]  /*6eca0*/  IMAD.WIDE R22, R13, 0x2, R2 ;  /* 0x000000020d167825 */ /* 0x000fe200078e0202 */
[----:B------:R-:W-:Y:S01]  /*6ecb0*/  ISETP.LT.AND P6, PT, R27, UR6, !P0 ;  /* 0x000000061b007c0c */ /* 0x000fe2000c7c1270 */
[----:B------:R-:W2:Y:S02]  /*6ecc0*/  LDL R15, [R1+0x32bc] ;  /* 0x0032bc00010f7983 */ /* 0x000ea40000100800 */
[----:B------:R-:W-:-:S02]  /*6ecd0*/  IMAD.WIDE R24, R13, 0x2, R4 ;  /* 0x000000020d187825 */ /* 0x000fc400078e0204 */
[----:B------:R0:W-:Y:S02]  /*6ece0*/  @P4 STG.E.U16 desc[UR10][R22.64], R28 ;  /* 0x0000001c16004986 */ /* 0x0001e4000c10150a */
[----:B------:R-:W-:Y:S02]  /*6ecf0*/  IMAD.WIDE R26, R13, 0x2, R18 ;  /* 0x000000020d1a7825 */ /* 0x000fe400078e0212 */
[----:B0-----:R-:W3:Y:S04]  /*6ed00*/  LDL R23, [R1+0x32b4] ;  /* 0x0032b40001177983 */ /* 0x001ee80000100800 */
[----:B----4-:R0:W-:Y:S04]  /*6ed10*/  @P2 STG.E.U16 desc[UR10][R24.64], R14 ;  /* 0x0000000e18002986 */ /* 0x0101e8000c10150a */
[----:B------:R1:W-:Y:S04]  /*6ed20*/  @P3 STG.E.U16 desc[UR10][R26.64], R12 ;  /* 0x0000000c1a003986 */ /* 0x0003e8000c10150a */
[----:B0-----:R-:W4:Y:S04]  /*6ed30*/  LDL R25, [R1+0x32a4] ;  /* 0x0032a40001197983 */ /* 0x001f280000100800 */
[----:B-1----:R-:W4:Y:S01]  /*6ed40*/  LDL.LU R12, [R1+0x74] ;  /* 0x00007400010c7983 */ /* 0x002f220000300800 */
[----:B--2---:R-:W-:-:S02]  /*6ed50*/  ISETP.LT.AND P3, PT, R15, UR6, !P0 ;  /* 0x000000060f007c0c */ /* 0x004fc4000c761270 */
[----:B---3--:R-:W-:Y:S01]  /*6ed60*/  ISETP.LT.AND P4, PT, R23, UR6, !P0 ;  /* 0x0000000617007c0c */ /* 0x008fe2000c781270 */
[----:B------:R-:W2:Y:S01]  /*6ed70*/  LDL R27, [R1+0x32b8] ;  /* 0x0032b800011b7983 */ /* 0x000ea20000100800 */
[----:B------:R-:W-:Y:S01]  /*6ed80*/  IMAD.WIDE R14, R13, 0x2, R16 ;  /* 0x000000020d0e7825 */ /* 0x000fe200078e0210 */
[----:B------:R-:W-:-:S03]  /*6ed90*/  ISETP.LT.AND P2, PT, R0, UR6, !P1 ;  /* 0x0000000600007c0c */ /* 0x000fc6000cf41270 */
[----:B------:R-:W-:Y:S01]  /*6eda0*/  IMAD.WIDE R22, R13, 0x2, R8 ;  /* 0x000000020d167825 */ /* 0x000fe200078e0208 */
[----:B------:R0:W-:Y:S04]  /*6edb0*/  STL [R1+0x3354], R0 ;  /* 0x0033540001007387 */ /* 0x0001e80000100800 */
[----:B0-----:R-:W3:Y:S04]  /*6edc0*/  LDL.LU R0, [R1+0x44] ;  /* 0x0000440001007983 */ /* 0x001ee80000300800 */
[----:B------:R-:W-:Y:S01]  /*6edd0*/  STL [R1+0x3358], R7 ;  /* 0x0033580701007387 */ /* 0x000fe20000100800 */
[----:B----4-:R-:W-:-:S03]  /*6ede0*/  PRMT R24, R12, 0x7632, R24 ;  /* 0x000076320c187816 */ /* 0x010fc60000000018 */
[----:B------:R0:W-:Y:S01]  /*6edf0*/  @P6 STG.E.U16 desc[UR10][R14.64], R12 ;  /* 0x0000000c0e006986 */ /* 0x0001e2000c10150a */
[----:B------:R-:W-:-:S03]  /*6ee00*/  ISETP.LT.AND P5, PT, R25, UR6, !P1 ;  /* 0x0000000619007c0c */ /* 0x000fc6000cfa1270 */
[----:B------:R1:W-:Y:S01]  /*6ee10*/  @P4 STG.E.U16 desc[UR10][R22.64], R24 ;  /* 0x0000001816004986 */ /* 0x0003e2000c10150a */
[C---:B0-----:R-:W-:Y:S02]  /*6ee20*/  VIADD R12, R13.reuse, UR8 ;  /* 0x000000080d0c7c36 */ /* 0x041fe40008000000 */
[C---:B------:R-:W-:Y:S02]  /*6ee30*/  IMAD.WIDE R14, R13.reuse, 0x2, R6 ;  /* 0x000000020d0e7825 */ /* 0x040fe400078e0206 */
[----:B------:R-:W4:Y:S02]  /*6ee40*/  LDL R7, [R1+0x34] ;  /* 0x0000340001077983 */ /* 0x000f240000100800 */
[----:B-1----:R-:W-:Y:S02]  /*6ee50*/  IMAD.WIDE R24, R12, 0x2, R20 ;  /* 0x000000020c187825 */ /* 0x002fe400078e0214 */
[----:B------:R0:W-:Y:S02]  /*6ee60*/  STL [R1+0x3350], R20 ;  /* 0x0033501401007387 */ /* 0x0001e40000100800 */
[----:B------:R-:W-:Y:S01]  /*6ee70*/  IMAD.WIDE R22, R13, 0x2, R10 ;  /* 0x000000020d167825 */ /* 0x000fe200078e020a */
[----:B------:R-:W-:Y:S01]  /*6ee80*/  PRMT R13, R29, 0x7632, R13 ;  /* 0x000076321d0d7816 */ /* 0x000fe2000000000d */
[----:B------:R-:W-:Y:S04]  /*6ee90*/  @P3 STG.E.U16 desc[UR10][R14.64], R29 ;  /* 0x0000001d0e003986 */ /* 0x000fe8000c10150a */
[----:B0-----:R-:W3:Y:S04]  /*6eea0*/  LDL R20, [R1+0x32b0] ;  /* 0x0032b00001147983 */ /* 0x001ee80000100800 */
[----:B------:R0:W-:Y:S04]  /*6eeb0*/  STL [R1+0x334c], R21 ;  /* 0x00334c1501007387 */ /* 0x0001e80000100800 */
[----:B0-----:R-:W4:Y:S04]  /*6eec0*/  LDL R21, [R1+0x32a8] ;  /* 0x0032a80001157983 */ /* 0x001f280000100800 */
[----:B------:R-:W3:Y:S01]  /*6eed0*/  LDL.LU R29, [R1+0x3360] ;  /* 0x00336000011d7983 */ /* 0x000ee20000300800 */
[----:B--2---:R-:W-:-:S13]  /*6eee0*/  ISETP.LT.AND P0, PT, R27, UR6, !P0 ;  /* 0x000000061b007c0c */ /* 0x004fda000c701270 */
[----:B------:R0:W-:Y:S04]  /*6eef0*/  @P0 STG.E.U16 desc[UR10][R22.64], R13 ;  /* 0x0000000d16000986 */ /* 0x0001e8000c10150a */
[----:B0-----:R-:W2:Y:S04]  /*6ef00*/  LDL R13, [R1+0x329c] ;  /* 0x00329c00010d7983 */ /* 0x001ea80000100800 */
[----:B------:R-:W2:Y:S04]  /*6ef10*/  LDL R22, [R1+0x32b4] ;  /* 0x0032b40001167983 */ /* 0x000ea80000100800 */
[----:B------:R-:W2:Y:S01]  /*6ef20*/  LDL R23, [R1+0x32bc] ;  /* 0x0032bc0001177983 */ /* 0x000ea20000100800 */
[----:B---3--:R-:W-:-:S03]  /*6ef30*/  PRMT R26, R29, 0x7632, R26 ;  /* 0x000076321d1a7816 */ /* 0x008fc6000000001a */
[----:B------:R0:W-:Y:S04]  /*6ef40*/  @P2 STG.E.U16 desc[UR10][R24.64], R29 ;  /* 0x0000001d18002986 */ /* 0x0001e8000c10150a */
[----:B0-----:R-:W3:Y:S04]  /*6ef50*/  LDL.LU R29, [R1+0x335c] ;  /* 0x00335c00011d7983 */ /* 0x001ee80000300800 */
[----:B------:R-:W3:Y:S01]  /*6ef60*/  LDL R25, [R1+0x32ac] ;  /* 0x0032ac0001197983 */ /* 0x000ee20000100800 */
[----:B------:R-:W-:Y:S01]  /*6ef70*/  IMAD.WIDE R14, R12, 0x2, R2 ;  /* 0x000000020c0e7825 */ /* 0x000fe200078e0202 */
[----:B----4-:R-:W-:-:S02]  /*6ef80*/  ISETP.LT.AND P2, PT, R21, UR6, !P1 ;  /* 0x0000000615007c0c */ /* 0x010fc4000cf41270 */
[----:B------:R-:W4:Y:S04]  /*6ef90*/  LDL.LU R21, [R1+0x24] ;  /* 0x0000240001157983 */ /* 0x000f280000300800 */
[----:B------:R0:W-:Y:S01]  /*6efa0*/  @P5 STG.E.U16 desc[UR10][R14.64], R26 ;  /* 0x0000001a0e005986 */ /* 0x0001e2000c10150a */
[----:B------:R-:W-:-:S03]  /*6efb0*/  ISETP.LT.AND P5, PT, R20, UR6, !P1 ;  /* 0x0000000614007c0c */ /* 0x000fc6000cfa1270 */
[----:B------:R-:W4:Y:S01]  /*6efc0*/  LDL R20, [R1+0x32a4] ;  /* 0x0032a40001147983 */ /* 0x000f220000100800 */
[----:B--2---:R-:W-:-:S03]  /*6efd0*/  ISETP.LT.AND P4, PT, R22, UR6, !P1 ;  /* 0x0000000616007c0c */ /* 0x004fc6000cf81270 */
[----:B------:R1:W-:Y:S01]  /*6efe0*/  STL [R1+0x3348], R4 ;  /* 0x0033480401007387 */ /* 0x0003e20000100800 */
[----:B------:R-:W-:Y:S01]  /*6eff0*/  ISETP.LT.AND P3, PT, R23, UR6, !P1 ;  /* 0x0000000617007c0c */ /* 0x000fe2000cf61270 */
[----:B0-----:R-:W-:Y:S01]  /*6f000*/  IMAD.WIDE R14, R12, 0x2, R4 ;  /* 0x000000020c0e7825 */ /* 0x001fe200078e0204 */
[----:B------:R-:W-:Y:S01]  /*6f010*/  PRMT R28, R7, 0x7632, R28 ;  /* 0x00007632071c7816 */ /* 0x000fe2000000001c */
[----:B-1----:R-:W2:Y:S04]  /*6f020*/  LDL R4, [R1+0x32ac] ;  /* 0x0032ac0001047983 */ /* 0x002ea80000100800 */
[----:B------:R0:W-:Y:S04]  /*6f030*/  STL [R1+0x3344], R5 ;  /* 0x0033440501007387 */ /* 0x0001e80000100800 */
[----:B------:R-:W-:Y:S04]  /*6f040*/  @P2 STG.E.U16 desc[UR10][R14.64], R0 ;  /* 0x000000000e002986 */ /* 0x000fe8000c10150a */
[----:B0-----:R-:W2:Y:S04]  /*6f050*/  LDL R5, [R1+0x32b0] ;  /* 0x0032b00001057983 */ /* 0x001ea80000100800 */
[----:B------:R0:W-:Y:S01]  /*6f060*/  STL [R1+0x3340], R9 ;  /* 0x0033400901007387 */ /* 0x0001e20000100800 */
[----:B---3--:R-:W-:-:S02]  /*6f070*/  PRMT R29, R0, 0x7632, R29 ;  /* 0x00007632001d7816 */ /* 0x008fc4000000001d */
[----:B------:R-:W-:Y:S02]  /*6f080*/  ISETP.LT.AND P6, PT, R25, UR6, !P1 ;  /* 0x0000000619007c0c */ /* 0x000fe4000cfc1270 */
[----:B------:R-:W-:Y:S01]  /*6f090*/  ISETP.LT.AND P1, PT, R27, UR6, !P1 ;  /* 0x000000061b007c0c */ /* 0x000fe2000cf21270 */
[C---:B------:R-:W-:Y:S02]  /*6f0a0*/  IMAD.WIDE R26, R12.reuse, 0x2, R8 ;  /* 0x000000020c1a7825 */ /* 0x040fe400078e0208 */
[----:B0-----:R-:W3:Y:S04]  /*6f0b0*/  LDL.LU R9, [R1+0x88] ;  /* 0x0000880001097983 */ /* 0x001ee80000300800 */
[----:B------:R-:W2:Y:S04]  /*6f0c0*/  LDL.LU R7, [R1+0x3358] ;  /* 0x0033580001077983 */ /* 0x000ea80000300800 */
[----:B------:R-:W3:Y:S04]  /*6f0d0*/  LDL.LU R0, [R1+0x3354] ;  /* 0x0033540001007983 */ /* 0x000ee80000300800 */
[----:B------:R-:W3:Y:S01]  /*6f0e0*/  LDL.LU R15, [R1+0x34] ;  /* 0x00003400010f7983 */ /* 0x000ee20000300800 */
[----:B------:R-:W-:-:S04]  /*6f0f0*/  IMAD.WIDE R22, R12, 0x2, R18 ;  /* 0x000000020c167825 */ /* 0x000fc800078e0212 */
[C---:B------:R-:W-:Y:S01]  /*6f100*/  IMAD.WIDE R24, R12.reuse, 0x2, R16 ;  /* 0x000000020c187825 */ /* 0x040fe200078e0210 */
[----:B------:R2:W-:Y:S03]  /*6f110*/  @P6 STG.E.U16 desc[UR10][R22.64], R29 ;  /* 0x0000001d16006986 */ /* 0x0005e6000c10150a */
[----:B------:R-:W-:Y:S01]  /*6f120*/  VIADD R13, R13, 0x4 ;  /* 0x000000040d0d7836 */ /* 0x000fe20000000000 */
[----:B------:R-:W-:Y:S04]  /*6f130*/  STL [R1+0x3334], R29 ;  /* 0x0033341d01007387 */ /* 0x000fe80000100800 */
[----:B------:R-:W-:Y:S02]  /*6f140*/  ISETP.GE.AND P0, PT, R13, UR7, PT ;  /* 0x000000070d007c0c */ /* 0x000fe4000bf06270 */
[----:B----4-:R-:W-:Y:S01]  /*6f150*/  PRMT R13, R21, 0x7632, R13 ;  /* 0x00007632150d7816 */ /* 0x010fe2000000000d */
[----:B--2---:R-:W-:Y:S01]  /*6f160*/  IMAD.WIDE R22, R12, 0x2, R6 ;  /* 0x000000020c167825 */ /* 0x004fe200078e0206 */
[----:B---3--:R0:W-:Y:S04]  /*6f170*/  @P5 STG.E.U16 desc[UR10][R24.64], R15 ;  /* 0x0000000f18005986 */ /* 0x0081e8000c10150a */
[----:B------:R-:W-:Y:S01]  /*6f180*/  @P4 STG.E.U16 desc[UR10][R26.64], R28 ;  /* 0x0000001c1a004986 */ /* 0x000fe2000c10150a */
[----:B------:R-:W-:-:S03]  /*6f190*/  ISETP.LT.AND P4, PT, R20, UR6, !P0 ;  /* 0x0000000614007c0c */ /* 0x000fc6000c781270 */
[----:B0-----:R-:W2:Y:S04]  /*6f1a0*/  LDL.LU R25, [R1+0x98] ;  /* 0x0000980001197983 */ /* 0x001ea80000300800 */
[----:B------:R-:W3:Y:S04]  /*6f1b0*/  LDL.LU R29, [R1+0x78] ;  /* 0x00007800011d7983 */ /* 0x000ee80000300800 */
[----:B------:R0:W-:Y:S04]  /*6f1c0*/  STL [R1+0x333c], R28 ;  /* 0x00333c1c01007387 */ /* 0x0001e80000100800 */
[----:B------:R1:W-:Y:S04]  /*6f1d0*/  @P3 STG.E.U16 desc[UR10][R22.64], R21 ;  /* 0x0000001516003986 */ /* 0x0003e8000c10150a */
[----:B0-----:R-:W4:Y:S04]  /*6f1e0*/  LDL.LU R28, [R1+0x68] ;  /* 0x00006800011c7983 */ /* 0x001f280000300800 */
[----:B------:R-:W3:Y:S04]  /*6f1f0*/  LDL R27, [R1+0x32b4] ;  /* 0x0032b400011b7983 */ /* 0x000ee80000100800 */
[----:B------:R-:W4:Y:S04]  /*6f200*/  LDL.LU R20, [R1+0x3350] ;  /* 0x0033500001147983 */ /* 0x000f280000300800 */
[----:B-1----:R-:W4:Y:S04]  /*6f210*/  LDL.LU R21, [R1+0x334c] ;  /* 0x00334c0001157983 */ /* 0x002f280000300800 */
[----:B------:R-:W3:Y:S01]  /*6f220*/  LDL R23, [R1+0x32a8] ;  /* 0x0032a80001177983 */ /* 0x000ee20000100800 */
[----:B------:R-:W-:-:S02]  /*6f230*/  ISETP.LT.AND P3, PT, R4, UR6, !P0 ;  /* 0x0000000604007c0c */ /* 0x000fc4000c761270 */
[----:B------:R-:W-:Y:S01]  /*6f240*/  ISETP.LT.AND P5, PT, R5, UR6, !P0 ;  /* 0x0000000605007c0c */ /* 0x000fe2000c7a1270 */
[----:B------:R-:W3:Y:S04]  /*6f250*/  LDL R22, [R1+0x329c] ;  /* 0x00329c0001167983 */ /* 0x000ee80000100800 */
[----:B------:R-:W3:Y:S04]  /*6f260*/  LDL.LU R4, [R1+0x3348] ;  /* 0x0033480001047983 */ /* 0x000ee80000300800 */
[----:B------:R-:W3:Y:S01]  /*6f270*/  LDL.LU R5, [R1+0x3344] ;  /* 0x0033440001057983 */ /* 0x000ee20000300800 */
[----:B------:R-:W-:Y:S01]  /*6f280*/  ISETP.LT.AND P2, PT, R0, UR6, !P0 ;  /* 0x0000000600007c0c */ /* 0x000fe2000c741270 */
[----:B------:R-:W-:-:S04]  /*6f290*/  IMAD.WIDE R14, R12, 0x2, R10 ;  /* 0x000000020c0e7825 */ /* 0x000fc800078e020a */
[----:B------:R-:W-:Y:S01]  /*6f2a0*/  VIADD R12, R12, UR8 ;  /* 0x000000080c0c7c36 */ /* 0x000fe20008000000 */
[----:B------:R4:W-:Y:S01]  /*6f2b0*/  @P1 STG.E.U16 desc[UR10][R14.64], R13 ;  /* 0x0000000d0e001986 */ /* 0x0009e2000c10150a */
[----:B--2---:R-:W-:Y:S02]  /*6f2c0*/  PRMT R24, R25, 0x7632, R24 ;  /* 0x0000763219187816 */ /* 0x004fe40000000018 */
[----:B----4-:R-:W-:Y:S01]  /*6f2d0*/  IMAD.WIDE R14, R12, 0x2, R20 ;  /* 0x000000020c0e7825 */ /* 0x010fe200078e0214 */
[----:B---3--:R-:W-:-:S04]  /*6f2e0*/  ISETP.LT.AND P6, PT, R23, UR6, !P0 ;  /* 0x0000000617007c0c */ /* 0x008fc8000c7c1270 */
[----:B------:R0:W-:Y:S01]  /*6f2f0*/  @P2 STG.E.U16 desc[UR10][R14.64], R25 ;  /* 0x000000190e002986 */ /* 0x0001e2000c10150a */
[----:B------:R-:W-:Y:S02]  /*6f300*/  VIADD R13, R22, 0x5 ;  /* 0x00000005160d7836 */ /* 0x000fe40000000000 */
[----:B------:R-:W-:-:S03]  /*6f310*/  IMAD.WIDE R22, R12, 0x2, R2 ;  /* 0x000000020c167825 */ /* 0x000fc600078e0202 */
[----:B------:R-:W-:Y:S01]  /*6f320*/  ISETP.GE.AND P1, PT, R13, UR7, PT ;  /* 0x000000070d007c0c */ /* 0x000fe2000bf26270 */
[----:B0-----:R-:W-:Y:S01]  /*6f330*/  IMAD.WIDE R14, R12, 0x2, R4 ;  /* 0x000000020c0e7825 */ /* 0x001fe200078e0204 */
[----:B------:R-:W-:Y:S01]  /*6f340*/  @P4 STG.E.U16 desc[UR10][R22.64], R24 ;  /* 0x0000001816004986 */ /* 0x000fe2000c10150a */
[----:B------:R-:W-:-:S03]  /*6f350*/  PRMT R13, R9, 0x7632, R13 ;  /* 0x00007632090d7816 */ /* 0x000fc6000000000d */
[----:B------:R0:W-:Y:S04]  /*6f360*/  @P6 STG.E.U16 desc[UR10][R14.64], R9 ;  /* 0x000000090e006986 */ /* 0x0001e8000c10150a */
[----:B0-----:R-:W2:Y:S01]  /*6f370*/  LDL.LU R9, [R1+0x3340] ;  /* 0x0033400001097983 */ /* 0x001ea20000300800 */
[----:B------:R-:W-:Y:S01]  /*6f380*/  ISETP.LT.AND P2, PT, R27, UR6, !P0 ;  /* 0x000000061b007c0c */ /* 0x000fe2000c741270 */
[C---:B------:R-:W-:Y:S02]  /*6f390*/  IMAD.WIDE R22, R12.reuse, 0x2, R18 ;  /* 0x000000020c167825 */ /* 0x040fe400078e0212 */
[----:B------:R-:W3:Y:S02]  /*6f3a0*/  LDL R14, [R1+0x32bc] ;  /* 0x0032bc00010e7983 */ /* 0x000ee40000100800 */
[----:B------:R-:W-:-:S02]  /*6f3b0*/  IMAD.WIDE R24, R12, 0x2, R16 ;  /* 0x000000020c187825 */ /* 0x000fc400078e0210 */
[----:B------:R-:W4:Y:S04]  /*6f3c0*/  LDL R15, [R1+0x32b8] ;  /* 0x0032b800010f7983 */ /* 0x000f280000100800 */
[----:B------:R0:W-:Y:S04]  /*6f3d0*/  @P3 STG.E.U16 desc[UR10][R22.64], R13 ;  /* 0x0000000d16003986 */ /* 0x0001e8000c10150a */
[----:B------:R1:W-:Y:S01]  /*6f3e0*/  @P5 STG.E.U16 desc[UR10][R24.64], R29 ;  /* 0x0000001d18005986 */ /* 0x0003e2000c10150a */
[----:B------:R-:W-:Y:S02]  /*6f3f0*/  ISETP.LT.AND P5, PT, R0, UR6, !P1 ;  /* 0x0000000600007c0c */ /* 0x000fe4000cfa1270 */
[----:B0-----:R-:W-:-:S02]  /*6f400*/  PRMT R13, R29, 0x7632, R13 ;  /* 0x000076321d0d7816 */ /* 0x001fc4000000000d */
[----:B-1----:R-:W4:Y:S04]  /*6f410*/  LDL.LU R29, [R1+0x38] ;  /* 0x00003800011d7983 */ /* 0x002f280000300800 */
[----:B------:R0:W-:Y:S04]  /*6f420*/  STL [R1+0x3338], R0 ;  /* 0x0033380001007387 */ /* 0x0001e80000100800 */
[----:B0-----:R-:W4:Y:S01]  /*6f430*/  LDL.LU R0, [R1+0x48] ;  /* 0x0000480001007983 */ /* 0x001f220000300800 */
[----:B--2---:R-:W-:-:S05]  /*6f440*/  IMAD.WIDE R24, R12, 0x2, R8 ;  /* 0x000000020c187825 */ /* 0x004fca00078e0208 */
[----:B------:R0:W-:Y:S04]  /*6f450*/  @P2 STG.E.U16 desc[UR10][R24.64], R13 ;  /* 0x0000000d18002986 */ /* 0x0001e8000c10150a */
[----:B0-----:R-:W2:Y:S01]  /*6f460*/  LDL R13, [R1+0x32a4] ;  /* 0x0032a400010d7983 */ /* 0x001ea20000100800 */
[----:B---3--:R-:W-:Y:S02]  /*6f470*/  ISETP.LT.AND P4, PT, R14, UR6, !P0 ;  /* 0x000000060e007c0c */ /* 0x008fe4000c781270 */
[----:B----4-:R-:W-:Y:S01]  /*6f480*/  ISETP.LT.AND P0, PT, R15, UR6, !P0 ;  /* 0x000000060f007c0c */ /* 0x010fe2000c701270 */
[----:B------:R-:W-:Y:S01]  /*6f490*/  IMAD.WIDE R14, R12, 0x2, R6 ;  /* 0x000000020c0e7825 */ /* 0x000fe200078e0206 */
[----:B------:R-:W-:Y:S01]  /*6f4a0*/  PRMT R26, R28, 0x7632, R26 ;  /* 0x000076321c1a7816 */ /* 0x000fe2000000001a */
[----:B------:R-:W3:Y:S02]  /*6f4b0*/  LDL.LU R25, [R1+0x58] ;  /* 0x0000580001197983 */ /* 0x000ee40000300800 */
[----:B------:R-:W-:-:S06]  /*6f4c0*/  IMAD.WIDE R22, R12, 0x2, R10 ;  /* 0x000000020c167825 */ /* 0x000fcc00078e020a */
[----:B------:R0:W-:Y:S04]  /*6f4d0*/  @P4 STG.E.U16 desc[UR10][R14.64], R28 ;  /* 0x0000001c0e004986 */ /* 0x0001e8000c10150a */
[----:B------:R1:W-:Y:S01]  /*6f4e0*/  @P0 STG.E.U16 desc[UR10][R22.64], R26 ;  /* 0x0000001a16000986 */ /* 0x0003e2000c10150a */
[----:B--2---:R-:W-:Y:S01]  /*6f4f0*/  ISETP.LT.AND P3, PT, R13, UR6, !P1 ;  /* 0x000000060d007c0c */ /* 0x004fe2000cf61270 */
[----:B------:R-:W-:Y:S02]  /*6f500*/  VIADD R13, R12, UR8 ;  /* 0x000000080c0d7c36 */ /* 0x000fe40008000000 */
[----:B------:R-:W2:Y:S04]  /*6f510*/  LDL R12, [R1+0x329c] ;  /* 0x00329c00010c7983 */ /* 0x000ea80000100800 */
[----:B0-----:R-:W4:Y:S04]  /*6f520*/  LDL.LU R28, [R1+0x333c] ;  /* 0x00333c00011c7983 */ /* 0x001f280000300800 */
[----:B------:R-:W2:Y:S04]  /*6f530*/  LDL R15, [R1+0x32a8] ;  /* 0x0032a800010f7983 */ /* 0x000ea80000100800 */
[----:B-1----:R-:W4:Y:S04]  /*6f540*/  LDL R23, [R1+0x32ac] ;  /* 0x0032ac0001177983 */ /* 0x002f280000100800 */
[----:B------:R-:W4:Y:S01]  /*6f550*/  LDL R26, [R1+0x32b0] ;  /* 0x0032b000011a7983 */ /* 0x000f220000100800 */
[----:B---3--:R-:W-:-:S03]  /*6f560*/  PRMT R24, R25, 0x7632, R24 ;  /* 0x0000763219187816 */ /* 0x008fc60000000018 */
[----:B------:R-:W-:Y:S01]  /*6f570*/  STL [R1+0x3330], R4 ;  /* 0x0033300401007387 */ /* 0x000fe20000100800 */
[----:B--2---:R-:W-:Y:S01]  /*6f580*/  ISETP.LT.AND P6, PT, R15, UR6, !P1 ;  /* 0x000000060f007c0c */ /* 0x004fe2000cfc1270 */
[----:B------:R-:W-:Y:S01]  /*6f590*/  IMAD.WIDE R14, R13, 0x2, R20 ;  /* 0x000000020d0e7825 */ /* 0x000fe200078e0214 */
[----:B----4-:R-:W-:-:S03]  /*6f5a0*/  ISETP.LT.AND P4, PT, R23, UR6, !P1 ;  /* 0x0000000617007c0c */ /* 0x010fc6000cf81270 */
[----:B------:R-:W-:Y:S01]  /*6f5b0*/  IMAD.WIDE R22, R13, 0x2, R2 ;  /* 0x000000020d167825 */ /* 0x000fe200078e0202 */
[----:B------:R0:W-:Y:S01]  /*6f5c0*/  @P5 STG.E.U16 desc[UR10][R14.64], R25 ;  /* 0x000000190e005986 */ /* 0x0001e2000c10150a */
[----:B------:R-:W-:-:S03]  /*6f5d0*/  PRMT R28, R0, 0x7632, R28 ;  /* 0x00007632001c7816 */ /* 0x000fc6000000001c */
[----:B------:R1:W-:Y:S01]  /*6f5e0*/  @P3 STG.E.U16 desc[UR10][R22.64], R24 ;  /* 0x0000001816003986 */ /* 0x0003e2000c10150a */
[----:B------:R-:W-:Y:S01]  /*6f5f0*/  ISETP.LT.AND P0, PT, R26, UR6, !P1 ;  /* 0x000000061a007c0c */ /* 0x000fe2000cf01270 */
[C---:B0-----:R-:W-:Y:S02]  /*6f600*/  IMAD.WIDE R14, R13.reuse, 0x2, R4 ;  /* 0x000000020d0e7825 */ /* 0x041fe400078e0204 */
[----:B------:R-:W2:Y:S02]  /*6f610*/  LDL.LU R4, [R1+0x28] ;  /* 0x0000280001047983 */ /* 0x000ea40000300800 */
[----:B-1----:R-:W-:Y:S02]  /*6f620*/  IMAD.WIDE R22, R13, 0x2, R18 ;  /* 0x000000020d167825 */ /* 0x002fe400078e0212 */
[----:B------:R0:W-:Y:S04]  /*6f630*/  STL [R1+0x332c], R5 ;  /* 0x00332c0501007387 */ /* 0x0001e80000100800 */
[----:B------:R1:W-:Y:S04]  /*6f640*/  @P6 STG.E.U16 desc[UR10][R14.64], R0 ;  /* 0x000000000e006986 */ /* 0x0003e8000c10150a */
[----:B------:R3:W-:Y:S04]  /*6f650*/  @P4 STG.E.U16 desc[UR10][R22.64], R28 ;  /* 0x0000001c16004986 */ /* 0x0007e8000c10150a */
[----:B0-----:R-:W4:Y:S04]  /*6f660*/  LDL.LU R5, [R1+0x9c] ;  /* 0x00009c0001057983 */ /* 0x001f280000300800 */
[----:B-1----:R-:W4:Y:S04]  /*6f670*/  LDL.LU R0, [R1+0x3338] ;  /* 0x0033380001007983 */ /* 0x002f280000300800 */
[----:B---3--:R-:W3:Y:S01]  /*6f680*/  LDL R28, [R1+0x32bc] ;  /* 0x0032bc00011c7983 */ /* 0x008ee20000100800 */
[----:B------:R-:W-:-:S03]  /*6f690*/  VIADD R12, R12, 0x6 ;  /* 0x000000060c0c7836 */ /* 0x000fc60000000000 */
[----:B------:R-:W2:Y:S01]  /*6f6a0*/  LDL R22, [R1+0x32b8] ;  /* 0x0032b80001167983 */ /* 0x000ea20000100800 */
[----:B------:R-:W-:Y:S01]  /*6f6b0*/  IMAD.WIDE R24, R13, 0x2, R16 ;  /* 0x000000020d187825 */ /* 0x000fe200078e0210 */
[----:B------:R-:W-:Y:S02]  /*6f6c0*/  ISETP.GE.AND P2, PT, R12, UR7, PT ;  /* 0x000000070c007c0c */ /* 0x000fe4000bf46270 */
[----:B------:R-:W4:Y:S01]  /*6f6d0*/  LDL R23, [R1+0x32a4] ;  /* 0x0032a40001177983 */ /* 0x000f220000100800 */
[----:B------:R-:W-:-:S03]  /*6f6e0*/  PRMT R12, R29, 0x7632, R12 ;  /* 0x000076321d0c7816 */ /* 0x000fc6000000000c */
[----:B------:R-:W4:Y:S04]  /*6f6f0*/  LDL R14, [R1+0x329c] ;  /* 0x00329c00010e7983 */ /* 0x000f280000100800 */
[----:B------:R-:W4:Y:S04]  /*6f700*/  LDL R15, [R1+0x32a8] ;  /* 0x0032a800010f7983 */ /* 0x000f280000100800 */
[----:B------:R0:W-:Y:S04]  /*6f710*/  @P0 STG.E.U16 desc[UR10][R24.64], R29 ;  /* 0x0000001d18000986 */ /* 0x0001e8000c10150a */
[----:B0-----:R-:W4:Y:S01]  /*6f720*/  LDL.LU R29, [R1+0x3334] ;  /* 0x00333400011d7983 */ /* 0x001f220000300800 */
[----:B------:R-:W-:Y:S01]  /*6f730*/  ISETP.LT.AND P5, PT, R27, UR6, !P1 ;  /* 0x000000061b007c0c */ /* 0x000fe2000cfa1270 */
[----:B------:R-:W-:-:S04]  /*6f740*/  IMAD.WIDE R26, R13, 0x2, R8 ;  /* 0x000000020d1a7825 */ /* 0x000fc800078e0208 */
[----:B------:R-:W-:-:S08]  /*6f750*/  IMAD.WIDE R24, R13, 0x2, R10 ;  /* 0x000000020d187825 */ /* 0x000fd000078e020a */
[----:B------:R-:W-:Y:S01]  /*6f760*/  @P5 STG.E.U16 desc[UR10][R26.64], R12 ;  /* 0x0000000c1a005986 */ /* 0x000fe2000c10150a */
[----:B---3--:R-:W-:Y:S02]  /*6f770*/  ISETP.LT.AND P3, PT, R28, UR6, !P1 ;  /* 0x000000061c007c0c */ /* 0x008fe4000cf61270 */
[----:B--2---:R-:W-:Y:S02]  /*6f780*/  ISETP.LT.AND P0, PT, R22, UR6, !P1 ;  /* 0x0000000616007c0c */ /* 0x004fe4000cf01270 */
[----:B----4-:R-:W-:Y:S01]  /*6f790*/  ISETP.LT.AND P5, PT, R23, UR6, !P2 ;  /* 0x0000000617007c0c */ /* 0x010fe2000d7a1270 */
[----:B------:R-:W-:-:S08]  /*6f7a0*/  IMAD.WIDE R22, R13, 0x2, R6 ;  /* 0x000000020d167825 */ /* 0x000fd000078e0206 */
[----:B------:R0:W-:Y:S01]  /*6f7b0*/  @P3 STG.E.U16 desc[UR10][R22.64], R4 ;  /* 0x0000000416003986 */ /* 0x0001e2000c10150a */
[----:B------:R-:W-:-:S03]  /*6f7c0*/  PRMT R29, R4, 0x7632, R29 ;  /* 0x00007632041d7816 */ /* 0x000fc6000000001d */
[----:B0-----:R-:W2:Y:S04]  /*6f7d0*/  LDL.LU R4, [R1+0x3330] ;  /* 0x0033300001047983 */ /* 0x001ea80000300800 */
[----:B------:R-:W3:Y:S04]  /*6f7e0*/  LDL R22, [R1+0x32bc] ;  /* 0x0032bc0001167983 */ /* 0x000ee80000100800 */
[----:B------:R-:W4:Y:S04]  /*6f7f0*/  LDL.LU R23, [R1+0x8c] ;  /* 0x00008c0001177983 */ /* 0x000f280000300800 */
[----:B------:R0:W-:Y:S04]  /*6f800*/  @P0 STG.E.U16 desc[UR10][R24.64], R29 ;  /* 0x0000001d18000986 */ /* 0x0001e8000c10150a */
[----:B0-----:R-:W2:Y:S01]  /*6f810*/  LDL R29, [R1+0x329c] ;  /* 0x00329c00011d7983 */ /* 0x001ea20000100800 */
[----:B------:R-:W-:Y:S01]  /*6f820*/  ISETP.LT.AND P4, PT, R0, UR6, !P2 ;  /* 0x0000000600007c0c */ /* 0x000fe2000d781270 */
[----:B------:R-:W-:Y:S01]  /*6f830*/  VIADD R12, R13, UR8 ;  /* 0x000000080d0c7c36 */ /* 0x000fe20008000000 */
[----:B------:R-:W-:Y:S01]  /*6f840*/  ISETP.LT.AND P6, PT, R15, UR6, !P2 ;  /* 0x000000060f007c0c */ /* 0x000fe2000d7c1270 */
[----:B------:R-:W-:Y:S01]  /*6f850*/  VIADD R28, R14, 0x7 ;  /* 0x000000070e1c7836 */ /* 0x000fe20000000000 */
[----:B------:R-:W-:Y:S01]  /*6f860*/  PRMT R13, R5, 0x7632, R13 ;  /* 0x00007632050d7816 */ /* 0x000fe2000000000d */
[C---:B------:R-:W-:Y:S01]  /*6f870*/  IMAD.WIDE R14, R12.reuse, 0x2, R20 ;  /* 0x000000020c0e7825 */ /* 0x040fe200078e0214 */
[----:B------:R-:W3:Y:S03]  /*6f880*/  LDL R24, [R1+0x32b0] ;  /* 0x0032b00001187983 */ /* 0x000ee60000100800 */
[----:B------:R-:W-:Y:S01]  /*6f890*/  IMAD.WIDE R26, R12, 0x2, R2 ;  /* 0x000000020c1a7825 */ /* 0x000fe200078e0202 */
[----:B------:R-:W3:Y:S04]  /*6f8a0*/  LDL R25, [R1+0x32b4] ;  /* 0x0032b40001197983 */ /* 0x000ee80000100800 */
[----:B------:R0:W-:Y:S04]  /*6f8b0*/  @P4 STG.E.U16 desc[UR10][R14.64], R5 ;  /* 0x000000050e004986 */ /* 0x0001e8000c10150a */
[----:B------:R1:W-:Y:S04]  /*6f8c0*/  @P5 STG.E.U16 desc[UR10][R26.64], R13 ;  /* 0x0000000d1a005986 */ /* 0x0003e8000c10150a */
[----:B0-----:R-:W3:Y:S04]  /*6f8d0*/  LDL.LU R5, [R1+0x332c] ;  /* 0x00332c0001057983 */ /* 0x001ee80000300800 */
[----:B-1----:R-:W3:Y:S04]  /*6f8e0*/  LDL R26, [R1+0x7c] ;  /* 0x00007c00011a7983 */ /* 0x002ee80000100800 */
[----:B------:R-:W3:Y:S01]  /*6f8f0*/  LDL R27, [R1+0x32b8] ;  /* 0x0032b800011b7983 */ /* 0x000ee20000100800 */
[----:B--2---:R-:W-:-:S03]  /*6f900*/  VIADD R13, R29, 0x8 ;  /* 0x000000081d0d7836 */ /* 0x004fc60000000000 */
[----:B------:R0:W-:Y:S04]  /*6f910*/  STL [R1+0x3324], R29 ;  /* 0x0033241d01007387 */ /* 0x0001e80000100800 */
[----:B0-----:R-:W2:Y:S01]  /*6f920*/  LDL R29, [R1+0x32ac] ;  /* 0x0032ac00011d7983 */ /* 0x001ea20000100800 */
[----:B------:R-:W-:Y:S02]  /*6f930*/  ISETP.GE.AND P1, PT, R28, UR7, PT ;  /* 0x000000071c007c0c */ /* 0x000fe4000bf26270 */
[----:B----4-:R-:W-:Y:S01]  /*6f940*/  PRMT R28, R23, 0x7632, R28 ;  /* 0x00007632171c7816 */ /* 0x010fe2000000001c */
[----:B---3--:R-:W-:-:S05]  /*6f950*/  IMAD.WIDE R14, R12, 0x2, R4 ;  /* 0x000000020c0e7825 */ /* 0x008fca00078e0204 */
[----:B------:R0:W-:Y:S01]  /*6f960*/  @P6 STG.E.U16 desc[UR10][R14.64], R23 ;  /* 0x000000170e006986 */ /* 0x0001e2000c10150a */
[----:B------:R-:W-:Y:S01]  /*6f970*/  ISETP.LT.AND P6, PT, R22, UR6, !P2 ;  /* 0x0000000616007c0c */ /* 0x000fe2000d7c1270 */
[----:B0-----:R-:W-:-:S04]  /*6f980*/  IMAD.WIDE R14, R12, 0x2, R18 ;  /* 0x000000020c0e7825 */ /* 0x001fc800078e0212 */
[----:B------:R-:W-:Y:S01]  /*6f990*/  IMAD.WIDE R22, R12, 0x2, R16 ;  /* 0x000000020c167825 */ /* 0x000fe200078e0210 */
[----:B--2---:R-:W-:Y:S02]  /*6f9a0*/  ISETP.LT.AND P3, PT, R29, UR6, !P2 ;  /* 0x000000061d007c0c */ /* 0x004fe4000d761270 */
[----:B------:R-:W2:Y:S04]  /*6f9b0*/  LDL.LU R29, [R1+0x4c] ;  /* 0x00004c00011d7983 */ /* 0x000ea80000300800 */
[----:B------:R0:W-:Y:S07]  /*6f9c0*/  STL [R1+0x3328], R17 ;  /* 0x0033281101007387 */ /* 0x0001ee0000100800 */
[----:B------:R1:W-:Y:S04]  /*6f9d0*/  @P3 STG.E.U16 desc[UR10][R14.64], R28 ;  /* 0x0000001c0e003986 */ /* 0x0003e8000c10150a */
[----:B0-----:R-:W3:Y:S04]  /*6f9e0*/  LDL.LU R17, [R1+0x5c] ;  /* 0x00005c0001117983 */ /* 0x001ee80000300800 */
[----:B-1----:R-:W4:Y:S01]  /*6f9f0*/  LDL.LU R14, [R1+0x7c] ;  /* 0x00007c00010e7983 */ /* 0x002f220000300800 */
[----:B------:R-:W-:-:S02]  /*6fa00*/  ISETP.LT.AND P4, PT, R24, UR6, !P2 ;  /* 0x0000000618007c0c */ /* 0x000fc4000d781270 */
[----:B------:R-:W-:Y:S01]  /*6fa10*/  ISETP.LT.AND P5, PT, R25, UR6, !P2 ;  /* 0x0000000619007c0c */ /* 0x000fe2000d7a1270 */
[----:B------:R-:W2:Y:S01]  /*6fa20*/  LDL.LU R15, [R1+0x6c] ;  /* 0x00006c00010f7983 */ /* 0x000ea20000300800 */
[----:B------:R-:W-:Y:S01]  /*6fa30*/  ISETP.GE.AND P0, PT, R13, UR7, PT ;  /* 0x000000070d007c0c */ /* 0x000fe2000bf06270 */
[----:B------:R-:W-:Y:S01]  /*6fa40*/  IMAD.WIDE R24, R12, 0x2, R8 ;  /* 0x000000020c187825 */ /* 0x000fe200078e0208 */
[----:B------:R-:W-:Y:S02]  /*6fa50*/  PRMT R13, R26, 0x7632, R13 ;  /* 0x000076321a0d7816 */ /* 0x000fe4000000000d */
[----:B------:R-:W-:Y:S01]  /*6fa60*/  ISETP.LT.AND P2, PT, R27, UR6, !P2 ;  /* 0x000000061b007c0c */ /* 0x000fe2000d741270 */
[----:B------:R-:W-:-:S04]  /*6fa70*/  IMAD.WIDE R26, R12, 0x2, R6 ;  /* 0x000000020c1a7825 */ /* 0x000fc800078e0206 */
[----:B----4-:R0:W-:Y:S04]  /*6fa80*/  @P4 STG.E.U16 desc[UR10][R22.64], R14 ;  /* 0x0000000e16004986 */ /* 0x0101e8000c10150a */
[----:B------:R1:W-:Y:S04]  /*6fa90*/  @P5 STG.E.U16 desc[UR10][R24.64], R13 ;  /* 0x0000000d18005986 */ /* 0x0003e8000c10150a */
[----:B0-----:R-:W4:Y:S04]  /*6faa0*/  LDL R22, [R1+0x32ac] ;  /* 0x0032ac0001167983 */ /* 0x001f280000100800 */
[----:B-1----:R-:W3:Y:S04]  /*6fab0*/  LDL R24, [R1+0x32a4] ;  /* 0x0032a40001187983 */ /* 0x002ee80000100800 */
[----:B------:R-:W4:Y:S01]  /*6fac0*/  LDL R25, [R1+0x32a8] ;  /* 0x0032a80001197983 */ /* 0x000f220000100800 */
[----:B--2---:R-:W-:-:S03]  /*6fad0*/  PRMT R13, R15, 0x7632, R13 ;  /* 0x000076320f0d7816 */ /* 0x004fc6000000000d */
[----:B------:R0:W-:Y:S04]  /*6fae0*/  @P6 STG.E.U16 desc[UR10][R26.64], R15 ;  /* 0x0000000f1a006986 */ /* 0x0001e8000c10150a */
[----:B------:R-:W2:Y:S01]  /*6faf0*/  LDL R23, [R1+0x32b0] ;  /* 0x0032b00001177983 */ /* 0x000ea20000100800 */
[----:B0-----:R-:W-:-:S04]  /*6fb00*/  IMAD.WIDE R14, R12, 0x2, R10 ;  /* 0x000000020c0e7825 */ /* 0x001fc800078e020a */
[----:B------:R-:W-:Y:S01]  /*6fb10*/  VIADD R26, R12, UR8 ;  /* 0x000000080c1a7c36 */ /* 0x000fe20008000000 */
[----:B------:R0:W-:Y:S04]  /*6fb20*/  @P2 STG.E.U16 desc[UR10][R14.64], R13 ;  /* 0x0000000d0e002986 */ /* 0x0001e8000c10150a */
[----:B------:R1:W-:Y:S01]  /*6fb30*/  STL [R1+0x3320], R21 ;  /* 0x0033201501007387 */ /* 0x0003e20000100800 */
[----:B0-----:R-:W-:-:S03]  /*6fb40*/  IMAD.WIDE R12, R26, 0x2, R20 ;  /* 0x000000021a0c7825 */ /* 0x001fc600078e0214 */
[----:B-1----:R-:W2:Y:S04]  /*6fb50*/  LDL R21, [R1+0x2c] ;  /* 0x00002c0001157983 */ /* 0x002ea80000100800 */
[----:B------:R0:W-:Y:S01]  /*6fb60*/  STL [R1+0x3318], R18 ;  /* 0x0033181201007387 */ /* 0x0001e20000100800 */
[----:B---3--:R-:W-:Y:S02]  /*6fb70*/  ISETP.LT.AND P5, PT, R24, UR6, !P1 ;  /* 0x0000000618007c0c */ /* 0x008fe4000cfa1270 */
[----:B----4-:R-:W-:Y:S01]  /*6fb80*/  ISETP.LT.AND P4, PT, R25, UR6, !P1 ;  /* 0x0000000619007c0c */ /* 0x010fe2000cf81270 */
[----:B------:R-:W-:Y:S02]  /*6fb90*/  IMAD.WIDE R24, R26, 0x2, R18 ;  /* 0x000000021a187825 */ /* 0x000fe400078e0212 */
[----:B0-----:R-:W3:Y:S01]  /*6fba0*/  LDL R18, [R1+0x32b0] ;  /* 0x0032b00001127983 */ /* 0x001ee20000100800 */
[----:B------:R-:W-:-:S02]  /*6fbb0*/  ISETP.LT.AND P6, PT, R0, UR6, !P1 ;  /* 0x0000000600007c0c */ /* 0x000fc4000cfc1270 */
[----:B------:R-:W-:Y:S01]  /*6fbc0*/  ISETP.LT.AND P3, PT, R22, UR6, !P1 ;  /* 0x0000000616007c0c */ /* 0x000fe2000cf61270 */
[C---:B------:R-:W-:Y:S01]  /*6fbd0*/  IMAD.WIDE R14, R26.reuse, 0x2, R2 ;  /* 0x000000021a0e7825 */ /* 0x040fe200078e0202 */
[----:B--2---:R-:W-:Y:S02]  /*6fbe0*/  ISETP.LT.AND P2, PT, R23, UR6, !P1 ;  /* 0x0000000617007c0c */ /* 0x004fe4000cf41270 */
[----:B------:R-:W-:Y:S01]  /*6fbf0*/  PRMT R27, R17, 0x7632, R27 ;  /* 0x00007632111b7816 */ /* 0x000fe2000000001b */
[----:B------:R-:W-:Y:S01]  /*6fc00*/  IMAD.WIDE R22, R26, 0x2, R4 ;  /* 0x000000021a167825 */ /* 0x000fe200078e0204 */
[----:B------:R-:W-:-:S05]  /*6fc10*/  PRMT R28, R29, 0x7632, R28 ;  /* 0x000076321d1c7816 */ /* 0x000fca000000001c */
[----:B------:R-:W-:Y:S04]  /*6fc20*/  @P6 STG.E.U16 desc[UR10][R12.64], R17 ;  /* 0x000000110c006986 */ /* 0x000fe8000c10150a */
[----:B------:R-:W-:Y:S04]  /*6fc30*/  @P5 STG.E.U16 desc[UR10][R14.64], R27 ;  /* 0x0000001b0e005986 */ /* 0x000fe8000c10150a */
[----:B------:R-:W-:Y:S04]  /*6fc40*/  @P4 STG.E.U16 desc[UR10][R22.64], R29 ;  /* 0x0000001d16004986 */ /* 0x000fe8000c10150a */
[----:B------:R-:W-:Y:S04]  /*6fc50*/  @P3 STG.E.U16 desc[UR10][R24.64], R28 ;  /* 0x0000001c18003986 */ /* 0x000fe8000c10150a */
[----:B---3--:R0:W-:Y:S04]  /*6fc60*/  STL [R1+0x331c], R18 ;  /* 0x00331c1201007387 */ /* 0x0081e80000100800 */
[----:B0-----:R-:W2:Y:S04]  /*6fc70*/  LDL R18, [R1+0x32ac] ;  /* 0x0032ac0001127983 */ /* 0x001ea80000100800 */
[----:B------:R0:W-:Y:S04]  /*6fc80*/  STL [R1+0x3314], R19 ;  /* 0x0033141301007387 */ /* 0x0001e80000100800 */
[----:B0-----:R-:W3:Y:S04]  /*6fc90*/  LDL.LU R19, [R1+0xb0] ;  /* 0x0000b00001137983 */ /* 0x001ee80000300800 */
[----:B------:R-:W4:Y:S04]  /*6fca0*/  LDL.LU R17, [R1+0x3328] ;  /* 0x0033280001117983 */ /* 0x000f280000300800 */
[----:B------:R-:W2:Y:S04]  /*6fcb0*/  LDL R14, [R1+0x32a4] ;  /* 0x0032a400010e7983 */ /* 0x000ea80000100800 */
[----:B------:R-:W3:Y:S04]  /*6fcc0*/  LDL R15, [R1+0x32a8] ;  /* 0x0032a800010f7983 */ /* 0x000ee80000100800 */
[----:B------:R-:W3:Y:S04]  /*6fcd0*/  LDL.LU R29, [R1+0x3324] ;  /* 0x00332400011d7983 */ /* 0x000ee80000300800 */
[----:B------:R-:W2:Y:S04]  /*6fce0*/  LDL.LU R22, [R1+0x3c] ;  /* 0x00003c0001167983 */ /* 0x000ea80000300800 */
[----:B------:R-:W3:Y:S04]  /*6fcf0*/  LDL R24, [R1+0x32b4] ;  /* 0x0032b40001187983 */ /* 0x000ee80000100800 */
[----:B------:R-:W2:Y:S04]  /*6fd00*/  LDL R28, [R1+0x32bc] ;  /* 0x0032bc00011c7983 */ /* 0x000ea80000100800 */
[----:B------:R-:W2:Y:S01]  /*6fd10*/  LDL R23, [R1+0x32b8] ;  /* 0x0032b80001177983 */ /* 0x000ea20000100800 */
[----:B------:R-:W-:-:S03]  /*6fd20*/  PRMT R25, R21, 0x7632, R25 ;  /* 0x0000763215197816 */ /* 0x000fc60000000019 */
[----:B------:R-:W2:Y:S01]  /*6fd30*/  LDL.LU R21, [R1+0x3320] ;  /* 0x0033200001157983 */ /* 0x000ea20000300800 */
[----:B----4-:R-:W-:Y:S01]  /*6fd40*/  IMAD.WIDE R12, R26, 0x2, R16 ;  /* 0x000000021a0c7825 */ /* 0x010fe200078e0210 */
[----:B---3--:R-:W-:-:S04]  /*6fd50*/  ISETP.LT.AND P3, PT, R24, UR6, !P1 ;  /* 0x0000000618007c0c */ /* 0x008fc8000cf61270 */
[----:B--2---:R0:W-:Y:S01]  /*6fd60*/  @P2 STG.E.U16 desc[UR10][R12.64], R22 ;  /* 0x000000160c002986 */ /* 0x0041e2000c10150a */
[----:B------:R-:W-:Y:S01]  /*6fd70*/  PRMT R27, R22, 0x7632, R27 ;  /* 0x00007632161b7816 */ /* 0x000fe2000000001b */
[----:B0-----:R-:W-:-:S07]  /*6fd80*/  IMAD.WIDE R12, R26, 0x2, R8 ;  /* 0x000000021a0c7825 */ /* 0x001fce00078e0208 */
[----:B------:R0:W-:Y:S04]  /*6fd90*/  @P3 STG.E.U16 desc[UR10][R12.64], R27 ;  /* 0x0000001b0c003986 */ /* 0x0001e8000c10150a */
[----:B0-----:R-:W2:Y:S01]  /*6fda0*/  LDL.LU R13, [R1+0x2c] ;  /* 0x00002c00010d7983 */ /* 0x001ea20000300800 */
[----:B------:R-:W-:Y:S02]  /*6fdb0*/  ISETP.LT.AND P2, PT, R28, UR6, !P1 ;  /* 0x000000061c007c0c */ /* 0x000fe4000cf41270 */
[----:B------:R-:W-:Y:S02]  /*6fdc0*/  ISETP.LT.AND P1, PT, R23, UR6, !P1 ;  /* 0x0000000617007c0c */ /* 0x000fe4000cf21270 */
[----:B------:R-:W-:Y:S02]  /*6fdd0*/  ISETP.LT.AND P5, PT, R14, UR6, !P0 ;  /* 0x000000060e007c0c */ /* 0x000fe4000c7a1270 */
[----:B------:R-:W-:Y:S01]  /*6fde0*/  ISETP.LT.AND P6, PT, R15, UR6, !P0 ;  /* 0x000000060f007c0c */ /* 0x000fe2000c7c1270 */
[----:B------:R-:W-:-:S04]  /*6fdf0*/  IMAD.WIDE R14, R26, 0x2, R6 ;  /* 0x000000021a0e7825 */ /* 0x000fc800078e0206 */
[----:B------:R-:W-:Y:S02]  /*6fe00*/  IMAD.WIDE R22, R26, 0x2, R10 ;  /* 0x000000021a167825 */ /* 0x000fe400078e020a */
[----:B--2---:R-:W-:Y:S04]  /*6fe10*/  @P2 STG.E.U16 desc[UR10][R14.64], R13 ;  /* 0x0000000d0e002986 */ /* 0x004fe8000c10150a */
[----:B------:R0:W-:Y:S01]  /*6fe20*/  @P1 STG.E.U16 desc[UR10][R22.64], R25 ;  /* 0x0000001916001986 */ /* 0x0001e2000c10150a */
[----:B------:R-:W-:-:S03]  /*6fe30*/  ISETP.LT.AND P1, PT, R18, UR6, !P0 ;  /* 0x0000000612007c0c */ /* 0x000fc6000c721270 */
[----:B0-----:R-:W2:Y:S04]  /*6fe40*/  LDL.LU R25, [R1+0xc0] ;  /* 0x0000c00001197983 */ /* 0x001ea80000300800 */
[----:B------:R-:W3:Y:S01]  /*6fe50*/  LDL.LU R18, [R1+0x331c] ;  /* 0x00331c0001127983 */ /* 0x000ee20000300800 */
[----:B------:R-:W-:Y:S01]  /*6fe60*/  ISETP.LT.AND P4, PT, R0, UR6, !P0 ;  /* 0x0000000600007c0c */ /* 0x000fe2000c781270 */
[----:B------:R-:W-:Y:S02]  /*6fe70*/  VIADD R26, R26, UR8 ;  /* 0x000000081a1a7c36 */ /* 0x000fe40008000000 */
[----:B------:R-:W-:Y:S02]  /*6fe80*/  VIADD R24, R29, 0x9 ;  /* 0x000000091d187836 */ /* 0x000fe40000000000 */
[----:B------:R-:W-:-:S03]  /*6fe90*/  IMAD.WIDE R12, R26, 0x2, R20 ;  /* 0x000000021a0c7825 */ /* 0x000fc600078e0214 */
[----:B------:R-:W-:Y:S02]  /*6fea0*/  ISETP.GE.AND P3, PT, R24, UR7, PT ;  /* 0x0000000718007c0c */ /* 0x000fe4000bf66270 */
[----:B------:R-:W-:-:S03]  /*6feb0*/  PRMT R24, R19, 0x7632, R24 ;  /* 0x0000763213187816 */ /* 0x000fc60000000018 */
[----:B------:R0:W-:Y:S01]  /*6fec0*/  @P4 STG.E.U16 desc[UR10][R12.64], R19 ;  /* 0x000000130c004986 */ /* 0x0001e2000c10150a */
[----:B---3--:R-:W-:-:S03]  /*6fed0*/  ISETP.LT.AND P2, PT, R18, UR6, !P0 ;  /* 0x0000000612007c0c */ /* 0x008fc6000c741270 */
[----:B------:R-:W3:Y:S04]  /*6fee0*/  LDL.LU R18, [R1+0x3318] ;  /* 0x0033180001127983 */ /* 0x000ee80000300800 */
[----:B0-----:R-:W3:Y:S04]  /*6fef0*/  LDL.LU R19, [R1+0x3314] ;  /* 0x0033140001137983 */ /* 0x001ee80000300800 */
[----:B------:R-:W4:Y:S04]  /*6ff00*/  LDL.LU R12, [R1+0xd0] ;  /* 0x0000d000010c7983 */ /* 0x000f280000300800 */
[----:B------:R-:W2:Y:S01]  /*6ff10*/  LDL R13, [R1+0x32b4] ;  /* 0x0032b400010d7983 */ /* 0x000ea20000100800 */
[----:B------:R-:W-:-:S04]  /*6ff20*/  IMAD.WIDE R14, R26, 0x2, R2 ;  /* 0x000000021a0e7825 */ /* 0x000fc800078e0202 */
[----:B------:R-:W-:Y:S01]  /*6ff30*/  IMAD.WIDE R22, R26, 0x2, R4 ;  /* 0x000000021a167825 */ /* 0x000fe200078e0204 */
[----:B------:R0:W-:Y:S04]  /*6ff40*/  @P5 STG.E.U16 desc[UR10][R14.64], R24 ;  /* 0x000000180e005986 */ /* 0x0001e8000c10150a */
[----:B0-----:R-:W3:Y:S04]  /*6ff50*/  LDL R24, [R1+0x32b8] ;  /* 0x0032b80001187983 */ /* 0x001ee80000100800 */
[----:B----4-:R0:W-:Y:S01]  /*6ff60*/  @P6 STG.E.U16 desc[UR10][R22.64], R12 ;  /* 0x0000000c16006986 */ /* 0x0101e2000c10150a */
[----:B--2---:R-:W-:-:S02]  /*6ff70*/  ISETP.LT.AND P5, PT, R13, UR6, !P0 ;  /* 0x000000060d007c0c */ /* 0x004fc4000c7a1270 */
[----:B------:R-:W-:Y:S02]  /*6ff80*/  ISETP.LT.AND P6, PT, R28, UR6, !P0 ;  /* 0x000000061c007c0c */ /* 0x000fe4000c7c1270 */
[----:B------:R-:W2:Y:S01]  /*6ff90*/  LDL.LU R28, [R1+0xf0] ;  /* 0x0000f000011c7983 */ /* 0x000ea20000300800 */
[----:B0-----:R-:W-:Y:S01]  /*6ffa0*/  PRMT R22, R12, 0x7632, R22 ;  /* 0x000076320c167816 */ /* 0x001fe20000000016 */
[----:B---3--:R-:W-:-:S05]  /*6ffb0*/  IMAD.WIDE R12, R26, 0x2, R18 ;  /* 0x000000021a0c7825 */ /* 0x008fca00078e0212 */
[----:B------:R0:W-:Y:S04]  /*6ffc0*/  @P1 STG.E.U16 desc[UR10][R12.64], R22 ;  /* 0x000000160c001986 */ /* 0x0001e8000c10150a */
[----:B0-----:R-:W3:Y:S01]  /*6ffd0*/  LDL R22, [R1+0xe0] ;  /* 0x0000e00001167983 */ /* 0x001ee20000100800 */
[----:B------:R-:W-:Y:S01]  /*6ffe0*/  VIADD R23, R29, 0xa ;  /* 0x0000000a1d177836 */ /* 0x000fe20000000000 */
[----:B------:R-:W-:Y:S01]  /*6fff0*/  ISETP.LT.AND P1, PT, R0, UR6, !P3 ;  /* 0x0000000600007c0c */ /* 0x000fe2000df21270 */
[C---:B------:R-:W-:Y:S01]  /*70000*/  IMAD.WIDE R14, R26.reuse, 0x2, R16 ;  /* 0x000000021a0e7825 */ /* 0x040fe200078e0210 */
[----:B------:R-:W4:Y:S02]  /*70010*/  LDL.LU R0, [R1+0x3310] ;  /* 0x0033100001007983 */ /* 0x000f240000300800 */
[----:B------:R-:W-:Y:S01]  /*70020*/  ISETP.GE.AND P4, PT, R23, UR7, PT ;  /* 0x0000000717007c0c */ /* 0x000fe2000bf86270 */
[----:B------:R-:W-:Y:S01]  /*70030*/  IMAD.WIDE R12, R26, 0x2, R8 ;  /* 0x000000021a0c7825 */ /* 0x000fe200078e0208 */
[----:B------:R-:W-:Y:S01]  /*70040*/  PRMT R23, R25, 0x7632, R23 ;  /* 0x0000763219177816 */ /* 0x000fe20000000017 */
[----:B------:R-:W-:Y:S01]  /*70050*/  STL [R1+0x3300], R8 ;  /* 0x0033000801007387 */ /* 0x000fe20000100800 */
[----:B------:R-:W-:-:S03]  /*70060*/  ISETP.LT.AND P0, PT, R24, UR6, !P0 ;  /* 0x0000000618007c0c */ /* 0x000fc6000c701270 */
[----:B------:R0:W-:Y:S04]  /*70070*/  STL [R1+0x32fc], R9 ;  /* 0x0032fc0901007387 */ /* 0x0001e80000100800 */
[----:B------:R1:W-:Y:S04]  /*70080*/  @P2 STG.E.U16 desc[UR10][R14.64], R25 ;  /* 0x000000190e002986 */ /* 0x0003e8000c10150a */
[----:B------:R-:W-:Y:S04]  /*70090*/  @P5 STG.E.U16 desc[UR10][R12.64], R23 ;  /* 0x000000170c005986 */ /* 0x000fe8000c10150a */
[----:B0-----:R-:W2:Y:S01]  /*700a0*/  LDL.LU R9, [R1+0xa0] ;  /* 0x0000a00001097983 */ /* 0x001ea20000300800 */
[----:B-1----:R-:W-:-:S03]  /*700b0*/  IMAD.WIDE R14, R26, 0x2, R6 ;  /* 0x000000021a0e7825 */ /* 0x002fc600078e0206 */
[----:B------:R0:W-:Y:S01]  /*700c0*/  STL.64 [R1+0x3308], R6 ;  /* 0x0033080601007387 */ /* 0x0001e20000100a00 */
[----:B------:R-:W-:-:S03]  /*700d0*/  IMAD.WIDE R24, R26, 0x2, R10 ;  /* 0x000000021a187825 */ /* 0x000fc600078e020a */
[----:B0-----:R-:W2:Y:S04]  /*700e0*/  LDL R6, [R1+0x32ac] ;  /* 0x0032ac0001067983 */ /* 0x001ea80000100800 */
[----:B------:R-:W2:Y:S01]  /*700f0*/  LDL R7, [R1+0x32b0] ;  /* 0x0032b00001077983 */ /* 0x000ea20000100800 */
[----:B---3--:R-:W-:Y:S01]  /*70100*/  PRMT R27, R22, 0x7632, R27 ;  /* 0x00007632161b7816 */ /* 0x008fe2000000001b */
[----:B------:R-:W-:Y:S02]  /*70110*/  VIADD R22, R26, UR8 ;  /* 0x000000081a167c36 */ /* 0x000fe40008000000 */
[----:B------:R-:W3:Y:S04]  /*70120*/  LDL R26, [R1+0x32a8] ;  /* 0x0032a800011a7983 */ /* 0x000ee80000100800 */
[----:B------:R-:W4:Y:S04]  /*70130*/  LDL.LU R13, [R1+0xe0] ;  /* 0x0000e000010d7983 */ /* 0x000f280000300800 */
[----:B----4-:R-:W-:Y:S04]  /*70140*/  @P6 STG.E.U16 desc[UR10][R14.64], R13 ;  /* 0x0000000d0e006986 */ /* 0x010fe8000c10150a */
[----:B------:R-:W0:Y:S04]  /*70150*/  LDS.128 R12, [R0] ;  /* 0x00000000000c7984 */ /* 0x000e280000000c00 */
[----:B0-----:R0:W-:Y:S04]  /*70160*/  STL [R1+0x32e0], R13 ;  /* 0x0032e00d01007387 */ /* 0x0011e80000100800 */
[----:B0-----:R-:W4:Y:S01]  /*70170*/  LDL R13, [R1+0x32a4] ;  /* 0x0032a400010d7983 */ /* 0x001f220000100800 */
[----:B---3--:R-:W-:-:S03]  /*70180*/  ISETP.LT.AND P6, PT, R26, UR6, !P3 ;  /* 0x000000061a007c0c */ /* 0x008fc6000dfc1270 */
[----:B------:R0:W-:Y:S01]  /*70190*/  @P0 STG.E.U16 desc[UR10][R24.64], R27 ;  /* 0x0000001b18000986 */ /* 0x0001e2000c10150a */
[----:B--2---:R-:W-:Y:S01]  /*701a0*/  ISETP.LT.AND P5, PT, R6, UR6, !P3 ;  /* 0x0000000606007c0c */ /* 0x004fe2000dfa1270 */
[----:B------:R-:W-:Y:S02]  /*701b0*/  VIADD R0, R29, 0xb ;  /* 0x0000000b1d007836 */ /* 0x000fe40000000000 */
[----:B------:R1:W-:Y:S01]  /*701c0*/  STL [R1+0x32cc], R14 ;  /* 0x0032cc0e01007387 */ /* 0x0003e20000100800 */
[----:B------:R-:W-:Y:S01]  /*701d0*/  PRMT R8, R28, 0x7632, R8 ;  /* 0x000076321c087816 */ /* 0x000fe20000000008 */
[C---:B0-----:R-:W-:Y:S02]  /*701e0*/  IMAD.WIDE R24, R22.reuse, 0x2, R20 ;  /* 0x0000000216187825 */ /* 0x041fe400078e0214 */
[----:B-1----:R-:W2:Y:S04]  /*701f0*/  LDL R14, [R1+0x32bc] ;  /* 0x0032bc00010e7983 */ /* 0x002ea80000100800 */
[----:B------:R0:W-:Y:S01]  /*70200*/  @P1 STG.E.U16 desc[UR10][R24.64], R28 ;  /* 0x0000001c18001986 */ /* 0x0001e2000c10150a */
[----:B------:R-:W-:Y:S01]  /*70210*/  ISETP.LT.AND P1, PT, R7, UR4, !P3 ;  /* 0x0000000407007c0c */ /* 0x000fe2000df21270 */
[----:B------:R-:W-:Y:S01]  /*70220*/  IMAD.WIDE R6, R22, 0x2, R2 ;  /* 0x0000000216067825 */ /* 0x000fe200078e0202 */
[----:B------:R-:W-:Y:S01]  /*70230*/  ISETP.GE.AND P0, PT, R0, UR7, PT ;  /* 0x0000000700007c0c */ /* 0x000fe2000bf06270 */
[----:B------:R1:W-:Y:S01]  /*70240*/  STL [R1+0x32c0], R15 ;  /* 0x0032c00f01007387 */ /* 0x0003e20000100800 */
[----:B------:R-:W-:Y:S01]  /*70250*/  PRMT R23, R9, 0x7632, R23 ;  /* 0x0000763209177816 */ /* 0x000fe20000000017 */
[----:B------:R-:W-:Y:S01]  /*70260*/  IMAD.WIDE R26, R22, 0x2, R18 ;  /* 0x00000002161a7825 */ /* 0x000fe200078e0212 */
[----:B------:R-:W-:-:S03]  /*70270*/  ULDC UR4, c[0x0][0x228] ;  /* 0x00008a0000047ab9 */ /* 0x000fc60000000800 */
[C---:B0-----:R-:W-:Y:S01]  /*70280*/  IMAD.WIDE R24, R22.reuse, 0x2, R4 ;  /* 0x0000000216187825 */ /* 0x041fe200078e0204 */
[----:B-1----:R-:W3:Y:S04]  /*70290*/  LDL.LU R15, [R1+0x32b8] ;  /* 0x0032b800010f7983 */ /* 0x002ee80000300800 */
[----:B------:R0:W-:Y:S04]  /*702a0*/  STL [R1+0x32f8], R18 ;  /* 0x0032f81201007387 */ /* 0x0001e80000100800 */
[----:B0-----:R-:W2:Y:S04]  /*702b0*/  LDL.LU R18, [R1+0xb4] ;  /* 0x0000b40001127983 */ /* 0x001ea80000300800 */
[----:B------:R-:W-:Y:S04]  /*702c0*/  STL [R1+0x32f4], R19 ;  /* 0x0032f41301007387 */ /* 0x000fe80000100800 */
[----:B------:R-:W3:Y:S01]  /*702d0*/  LDL R0, [R1+0x32a0] ;  /* 0x0032a00001007983 */ /* 0x000ee20000100800 */
[----:B----4-:R-:W-:Y:S01]  /*702e0*/  ISETP.LT.AND P2, PT, R13, UR6, !P3 ;  /* 0x000000060d007c0c */ /* 0x010fe2000df41270 */
[----:B------:R-:W-:Y:S01]  /*702f0*/  IMAD.WIDE R28, R22, 0x2, R16 ;  /* 0x00000002161c7825 */ /* 0x000fe200078e0210 */
[----:B------:R-:W-:-:S11]  /*70300*/  ULDC UR6, c[0x0][0x228] ;  /* 0x00008a0000067ab9 */ /* 0x000fd60000000800 */
[----:B------:R0:W-:Y:S04]  /*70310*/  @P2 STG.E.U16 desc[UR10][R6.64], R8 ;  /* 0x0000000806002986 */ /* 0x0001e8000c10150a */
[----:B------:R1:W-:Y:S04]  /*70320*/  @P6 STG.E.U16 desc[UR10][R24.64], R9 ;  /* 0x0000000918006986 */ /* 0x0003e8000c10150a */
[----:B0-----:R-:W4:Y:S04]  /*70330*/  LDL.LU.64 R6, [R1+0x3308] ;  /* 0x0033080001067983 */ /* 0x001f280000300a00 */
[----:B------:R-:W4:Y:S04]  /*70340*/  LDL.LU R8, [R1+0x3300] ;  /* 0x0033000001087983 */ /* 0x000f280000300800 */
[----:B-1----:R-:W4:Y:S04]  /*70350*/  LDL.LU R9, [R1+0x32fc] ;  /* 0x0032fc0001097983 */ /* 0x002f280000300800 */
[----:B------:R-:W4:Y:S04]  /*70360*/  LDL R24, [R1+0x32b4] ;  /* 0x0032b40001187983 */ /* 0x000f280000100800 */
[----:B------:R-:W4:Y:S04]  /*70370*/  LDL.LU R25, [R1+0x10] ;  /* 0x0000100001197983 */ /* 0x000f280000300800 */
[----:B------:R0:W-:Y:S01]  /*70380*/  @P5 STG.E.U16 desc[UR10][R26.64], R23 ;  /* 0x000000171a005986 */ /* 0x0001e2000c10150a */
[----:B------:R-:W-:Y:S01]  /*70390*/  ISETP.LT.AND P5, PT, R13, UR9, !P4 ;  /* 0x000000090d007c0c */ /* 0x000fe2000e7a1270 */
[----:B------:R-:W-:-:S02]  /*703a0*/  ULDC UR9, c[0x0][0x228] ;  /* 0x00008a0000097ab9 */ /* 0x000fc40000000800 */
[----:B0-----:R-:W4:Y:S01]  /*703b0*/  LDL R27, [R1+0x32a8] ;  /* 0x0032a800011b7983 */ /* 0x001f220000100800 */
[----:B---3--:R-:W-:Y:S01]  /*703c0*/  ISETP.LT.AND P6, PT, R0, UR6, !P4 ;  /* 0x0000000600007c0c */ /* 0x008fe2000e7c1270 */
[----:B------:R-:W-:Y:S01]  /*703d0*/  VIADD R0, R22, UR8 ;  /* 0x0000000816007c36 */ /* 0x000fe20008000000 */
[----:B--2---:R-:W-:Y:S01]  /*703e0*/  PRMT R19, R18, 0x7632, R19 ;  /* 0x0000763212137816 */ /* 0x004fe20000000013 */
[----:B------:R0:W-:Y:S01]  /*703f0*/  STL [R1+0x32ec], R13 ;  /* 0x0032ec0d01007387 */ /* 0x0001e20000100800 */
[----:B------:R-:W-:-:S03]  /*70400*/  ULDC UR6, c[0x0][0x228] ;  /* 0x00008a0000067ab9 */ /* 0x000fc60000000800 */
[----:B0-----:R-:W2:Y:S04]  /*70410*/  LDL.LU R13, [R1+0xe4] ;  /* 0x0000e400010d7983 */ /* 0x001ea80000300800 */
[----:B------:R-:W-:Y:S01]  /*70420*/  STL [R1+0x32f0], R21 ;  /* 0x0032f01501007387 */ /* 0x000fe20000100800 */
[----:B----4-:R-:W-:Y:S01]  /*70430*/  ISETP.LT.AND P2, PT, R24, UR4, !P3 ;  /* 0x0000000418007c0c */ /* 0x010fe2000df41270 */
[----:B------:R-:W-:Y:S02]  /*70440*/  ULDC UR4, c[0x0][0x228] ;  /* 0x00008a0000047ab9 */ /* 0x000fe40000000800 */
[----:B------:R0:W-:Y:S01]  /*70450*/  @P1 STG.E.U16 desc[UR10][R28.64], R25 ;  /* 0x000000191c001986 */ /* 0x0001e2000c10150a */
[----:B------:R-:W-:Y:S01]  /*70460*/  ISETP.LT.AND P1, PT, R14, UR4, !P3 ;  /* 0x000000040e007c0c */ /* 0x000fe2000df21270 */
[----:B------:R-:W-:Y:S01]  /*70470*/  ULDC UR4, c[0x0][0x228] ;  /* 0x00008a0000047ab9 */ /* 0x000fe20000000800 */
[----:B------:R-:W-:-:S02]  /*70480*/  PRMT R23, R25, 0x7632, R23 ;  /* 0x0000763219177816 */ /* 0x000fc40000000017 */
[----:B------:R-:W-:Y:S01]  /*70490*/  ISETP.LT.AND P3, PT, R15, UR5, !P3 ;  /* 0x000000050f007c0c */ /* 0x000fe2000df61270 */
[----:B------:R-:W-:Y:S01]  /*704a0*/  ULDC UR5, c[0x0][0x228] ;  /* 0x00008a0000057ab9 */ /* 0x000fe20000000800 */
[----:B0-----:R-:W-:-:S04]  /*704b0*/  IMAD.WIDE R24, R22, 0x2, R8 ;  /* 0x0000000216187825 */ /* 0x001fc800078e0208 */
[----:B------:R-:W-:Y:S01]  /*704c0*/  IMAD.WIDE R28, R22, 0x2, R6 ;  /* 0x00000002161c7825 */ /* 0x000fe200078e0206 */
[----:B------:R0:W-:Y:S04]  /*704d0*/  @P2 STG.E.U16 desc[UR10][R24.64], R23 ;  /* 0x0000001718002986 */ /* 0x0001e8000c10150a */
[----:B------:R-:W-:Y:S01]  /*704e0*/  @P1 STG.E.U16 desc[UR10][R28.64], R12 ;  /* 0x0000000c1c001986 */ /* 0x000fe2000c10150a */
[----:B0-----:R-:W-:Y:S01]  /*704f0*/  IMAD.WIDE R24, R0, 0x2, R20 ;  /* 0x0000000200187825 */ /* 0x001fe200078e0214 */
[----:B------:R-:W-:-:S03]  /*70500*/  PRMT R21, R12, 0x7632, R21 ;  /* 0x000076320c157816 */ /* 0x000fc60000000015 */
[----:B------:R-:W-:-:S05]  /*70510*/  IMAD.WIDE R22, R22, 0x2, R10 ;  /* 0x0000000216167825 */ /* 0x000fca00078e020a */
[----:B------:R0:W-:Y:S04]  /*70520*/  @P3 STG.E.U16 desc[UR10][R22.64], R21 ;  /* 0x0000001516003986 */ /* 0x0001e8000c10150a */
[----:B0-----:R-:W3:Y:S01]  /*70530*/  LDL.LU R22, [R1+0xd4] ;  /* 0x0000d40001167983 */ /* 0x001ee20000300800 */
[----:B------:R-:W-:-:S03]  /*70540*/  ISETP.LT.AND P2, PT, R27, UR12, !P4 ;  /* 0x0000000c1b007c0c */ /* 0x000fc6000e741270 */
[----:B------:R-:W4:Y:S01]  /*70550*/  LDL R23, [R1+0x32b4] ;  /* 0x0032b40001177983 */ /* 0x000f220000100800 */
[C---:B------:R-:W-:Y:S01]  /*70560*/  IMAD.WIDE R26, R0.reuse, 0x2, R2 ;  /* 0x00000002001a7825 */ /* 0x040fe200078e0202 */
[----:B------:R-:W-:Y:S02]  /*70570*/  ULDC UR12, c[0x0][0x228] ;  /* 0x00008a00000c7ab9 */ /* 0x000fe40000000800 */
[----:B------:R-:W2:Y:S04]  /*70580*/  LDL R21, [R1+0x32a0] ;  /* 0x0032a00001157983 */ /* 0x000ea80000100800 */
[----:B------:R0:W-:Y:S01]  /*70590*/  @P6 STG.E.U16 desc[UR10][R24.64], R18 ;  /* 0x0000001218006986 */ /* 0x0001e2000c10150a */
[----:B------:R-:W-:-:S03]  /*705a0*/  IMAD.WIDE R28, R0, 0x2, R4 ;  /* 0x00000002001c7825 */ /* 0x000fc600078e0204 */
[----:B------:R1:W-:Y:S04]  /*705b0*/  @P5 STG.E.U16 desc[UR10][R26.64], R19 ;  /* 0x000000131a005986 */ /* 0x0003e8000c10150a */
[----:B0-----:R-:W2:Y:S04]  /*705c0*/  LDL.LU R18, [R1+0x32f8] ;  /* 0x0032f80001127983 */ /* 0x001ea80000300800 */
[----:B------:R-:W4:Y:S04]  /*705d0*/  LDL R24, [R1+0x32ac] ;  /* 0x0032ac0001187983 */ /* 0x000f280000100800 */
[----:B------:R-:W2:Y:S04]  /*705e0*/  LDL R25, [R1+0x32b0] ;  /* 0x0032b00001197983 */ /* 0x000ea80000100800 */
[----:B-1----:R-:W2:Y:S04]  /*705f0*/  LDL.LU R19, [R1+0x32f4] ;  /* 0x0032f40001137983 */ /* 0x002ea80000300800 */
[----:B------:R-:W2:Y:S04]  /*70600*/  LDL.LU R27, [R1+0xc4] ;  /* 0x0000c400011b7983 */ /* 0x000ea80000300800 */
[----:B---3--:R0:W-:Y:S04]  /*70610*/  @P2 STG.E.U16 desc[UR10][R28.64], R22 ;  /* 0x000000161c002986 */ /* 0x0081e8000c10150a */
[----:B0-----:R-:W3:Y:S01]  /*70620*/  LDL R29, [R1+0x329c] ;  /* 0x00329c00011d7983 */ /* 0x001ee20000100800 */
[----:B------:R-:W-:-:S02]  /*70630*/  PRMT R12, R22, 0x7632, R12 ;  /* 0x00007632160c7816 */ /* 0x000fc4000000000c */
[----:B----4-:R-:W-:Y:S01]  /*70640*/  ISETP.LT.AND P6, PT, R24, UR4, !P4 ;  /* 0x0000000418007c0c */ /* 0x010fe2000e7c1270 */
[----:B------:R-:W-:Y:S01]  /*70650*/  ULDC UR4, c[0x0][0x228] ;  /* 0x00008a0000047ab9 */ /* 0x000fe20000000800 */
[----:B--2---:R-:W-:Y:S01]  /*70660*/  ISETP.LT.AND P5, PT, R25, UR5, !P4 ;  /* 0x0000000519007c0c */ /* 0x004fe2000e7a1270 */
[----:B------:R-:W-:Y:S01]  /*70670*/  ULDC UR5, c[0x0][0x228] ;  /* 0x00008a0000057ab9 */ /* 0x000fe20000000800 */
[----:B------:R-:W-:Y:S01]  /*70680*/  ISETP.LT.AND P1, PT, R23, UR4, !P4 ;  /* 0x0000000417007c0c */ /* 0x000fe2000e721270 */
[----:B------:R-:W-:Y:S01]  /*70690*/  IMAD.WIDE R24, R0, 0x2, R16 ;  /* 0x0000000200187825 */ /* 0x000fe200078e0210 */
[----:B------:R-:W-:Y:S01]  /*706a0*/  ISETP.LT.AND P2, PT, R14, UR5, !P4 ;  /* 0x000000050e007c0c */ /* 0x000fe2000e741270 */
[----:B------:R0:W-:Y:S01]  /*706b0*/  STL [R1+0x32e4], R14 ;  /* 0x0032e40e01007387 */ /* 0x0001e20000100800 */
[----:B------:R-:W-:Y:S01]  /*706c0*/  ULDC UR4, c[0x0][0x228] ;  /* 0x00008a0000047ab9 */ /* 0x000fe20000000800 */
[----:B------:R-:W-:Y:S01]  /*706d0*/  IMAD.WIDE R22, R0, 0x2, R18 ;  /* 0x0000000200167825 */ /* 0x000fe200078e0212 */
[----:B------:R-:W-:Y:S01]  /*706e0*/  PRMT R28, R27, 0x7632, R28 ;  /* 0x000076321b1c7816 */ /* 0x000fe2000000001c */
[----:B------:R-:W-:-:S03]  /*706f0*/  ULDC UR5, c[0x0][0x228] ;  /* 0x00008a0000057ab9 */ /* 0x000fc60000000800 */
[----:B------:R-:W-:Y:S04]  /*70700*/  @P6 STG.E.U16 desc[UR10][R22.64], R12 ;  /* 0x0000000c16006986 */ /* 0x000fe8000c10150a */
[----:B------:R1:W-:Y:S01]  /*70710*/  @P5 STG.E.U16 desc[UR10][R24.64], R27 ;  /* 0x0000001b18005986 */ /* 0x0003e2000c10150a */
[----:B------:R-:W-:Y:S01]  /*70720*/  ISETP.LT.AND P5, PT, R21, UR4, !P0 ;  /* 0x0000000415007c0c */ /* 0x000fe2000c7a1270 */
[----:B------:R-:W-:Y:S02]  /*70730*/  ULDC UR4, c[0x0][0x228] ;  /* 0x00008a0000047ab9 */ /* 0x000fe40000000800 */
[----:B0-----:R-:W2:Y:S04]  /*70740*/  LDL.LU R14, [R1+0xa4] ;  /* 0x0000a400010e7983 */ /* 0x001ea80000300800 */
[----:B------:R-:W-:Y:S01]  /*70750*/  STL [R1+0x32e8], R15 ;  /* 0x0032e80f01007387 */ /* 0x000fe20000100800 */
[----:B-1----:R-:W-:-:S03]  /*70760*/  IMAD.WIDE R24, R0, 0x2, R6 ;  /* 0x0000000200187825 */ /* 0x002fc600078e0206 */
[----:B------:R-:W4:Y:S01]  /*70770*/  LDL.LU R21, [R1+0x32f0] ;  /* 0x0032f00001157983 */ /* 0x000f220000300800 */
[----:B------:R-:W-:Y:S01]  /*70780*/  PRMT R12, R13, 0x7632, R12 ;  /* 0x000076320d0c7816 */ /* 0x000fe2000000000c */
[----:B---3--:R-:W-:-:S05]  /*70790*/  VIADD R26, R29, 0xc ;  /* 0x0000000c1d1a7836 */ /* 0x008fca0000000000 */
[----:B------:R-:W-:Y:S01]  /*707a0*/  ISETP.GE.AND P3, PT, R26, UR7, PT ;  /* 0x000000071a007c0c */ /* 0x000fe2000bf66270 */
[----:B------:R-:W-:-:S05]  /*707b0*/  IMAD.WIDE R26, R0, 0x2, R8 ;  /* 0x00000002001a7825 */ /* 0x000fca00078e0208 */
[----:B------:R0:W-:Y:S04]  /*707c0*/  @P1 STG.E.U16 desc[UR10][R26.64], R28 ;  /* 0x0000001c1a001986 */ /* 0x0001e8000c10150a */
[----:B------:R1:W-:Y:S04]  /*707d0*/  @P2 STG.E.U16 desc[UR10][R24.64], R13 ;  /* 0x0000000d18002986 */ /* 0x0003e8000c10150a */
[----:B0-----:R-:W3:Y:S04]  /*707e0*/  LDL R28, [R1+0x32ac] ;  /* 0x0032ac00011c7983 */ /* 0x001ee80000100800 */
[----:B------:R-:W2:Y:S04]  /*707f0*/  LDL R26, [R1+0x32b0] ;  /* 0x0032b000011a7983 */ /* 0x000ea80000100800 */
[----:B------:R-:W3:Y:S04]  /*70800*/  LDL.LU R27, [R1+0xf4] ;  /* 0x0000f400011b7983 */ /* 0x000ee80000300800 */
[----:B-1----:R-:W2:Y:S01]  /*70810*/  LDL.LU R13, [R1+0x32ec] ;  /* 0x0032ec00010d7983 */ /* 0x002ea20000300800 */
[----:B------:R-:W-:Y:S01]  /*70820*/  ISETP.LT.AND P4, PT, R15, UR6, !P4 ;  /* 0x000000060f007c0c */ /* 0x000fe2000e781270 */
[C---:B------:R-:W-:Y:S01]  /*70830*/  IMAD.WIDE R22, R0.reuse, 0x2, R10 ;  /* 0x0000000200167825 */ /* 0x040fe200078e020a */
[----:B------:R-:W-:Y:S01]  /*70840*/  ULDC UR6, c[0x0][0x228] ;  /* 0x00008a0000067ab9 */ /* 0x000fe20000000800 */
[----:B------:R-:W3:Y:S02]  /*70850*/  LDL R25, [R1+0x32a8] ;  /* 0x0032a80001197983 */ /* 0x000ee40000100800 */
[----:B------:R-:W-:-:S08]  /*70860*/  VIADD R0, R0, UR8 ;  /* 0x0000000800007c36 */ /* 0x000fd00008000000 */
[----:B------:R4:W-:Y:S02]  /*70870*/  @P4 STG.E.U16 desc[UR10][R22.64], R12 ;  /* 0x0000000c16004986 */ /* 0x0009e4000c10150a */
[----:B----4-:R-:W-:Y:S02]  /*70880*/  IMAD.WIDE R22, R0, 0x2, R20 ;  /* 0x0000000200167825 */ /* 0x010fe400078e0214 */
[----:B------:R-:W-:Y:S04]  /*70890*/  STL [R1+0x32dc], R18 ;  /* 0x0032dc1201007387 */ /* 0x000fe80000100800 */
[----:B------:R-:W-:Y:S01]  /*708a0*/  STL [R1+0x32d8], R19 ;  /* 0x0032d81301007387 */ /* 0x000fe20000100800 */
[----:B--2---:R-:W-:-:S03]  /*708b0*/  ISETP.LT.AND P1, PT, R13, UR4, !P0 ;  /* 0x000000040d007c0c */ /* 0x004fc6000c721270 */
[----:B---3--:R0:W-:Y:S01]  /*708c0*/  @P5 STG.E.U16 desc[UR10][R22.64], R27 ;  /* 0x0000001b16005986 */ /* 0x0081e2000c10150a */
[----:B------:R-:W-:Y:S01]  /*708d0*/  PRMT R15, R27, 0x7632, R15 ;  /* 0x000076321b0f7816 */ /* 0x000fe2000000000f */
[----:B------:R-:W-:Y:S01]  /*708e0*/  ULDC UR4, c[0x0][0x228] ;  /* 0x00008a0000047ab9 */ /* 0x000fe20000000800 */
[----:B------:R-:W-:Y:S01]  /*708f0*/  ISETP.LT.AND P5, PT, R26, UR9, !P0 ;  /* 0x000000091a007c0c */ /* 0x000fe2000c7a1270 */
[----:B------:R-:W-:Y:S01]  /*70900*/  ULDC UR9, c[0x0][0x228] ;  /* 0x00008a0000097ab9 */ /* 0x000fe20000000800 */
[----:B0-----:R-:W-:-:S04]  /*70910*/  IMAD.WIDE R22, R0, 0x2, R2 ;  /* 0x0000000200167825 */ /* 0x001fc800078e0202 */
[----:B------:R-:W-:Y:S01]  /*70920*/  IMAD.WIDE R26, R0, 0x2, R18 ;  /* 0x00000002001a7825 */ /* 0x000fe200078e0212 */
[----:B------:R0:W-:Y:S04]  /*70930*/  @P1 STG.E.U16 desc[UR10][R22.64], R15 ;  /* 0x0000000f16001986 */ /* 0x0001e8000c10150a */
[----:B------:R-:W2:Y:S04]  /*70940*/  LDL.LU R19, [R1+0xb8] ;  /* 0x0000b80001137983 */ /* 0x000ea80000300800 */
[----:B0-----:R-:W3:Y:S04]  /*70950*/  LDL.LU R15, [R1+0x32e8] ;  /* 0x0032e800010f7983 */ /* 0x001ee80000300800 */
[----:B------:R-:W4:Y:S04]  /*70960*/  LDL R22, [R1+0x32b4] ;  /* 0x0032b40001167983 */ /* 0x000f280000100800 */
[----:B------:R-:W2:Y:S01]  /*70970*/  LDL.LU R23, [R1+0x14] ;  /* 0x0000140001177983 */ /* 0x000ea20000300800 */
[----:B------:R-:W-:-:S02]  /*70980*/  ISETP.LT.AND P6, PT, R25, UR5, !P0 ;  /* 0x0000000519007c0c */ /* 0x000fc4000c7c1270 */
[----:B------:R-:W-:Y:S01]  /*70990*/  ISETP.LT.AND P4, PT, R28, UR6, !P0 ;  /* 0x000000061c007c0c */ /* 0x000fe2000c781270 */
[----:B------:R-:W-:Y:S01]  /*709a0*/  IMAD.WIDE R24, R0, 0x2, R4 ;  /* 0x0000000200187825 */ /* 0x000fe200078e0204 */
[----:B------:R-:W-:Y:S01]  /*709b0*/  PRMT R12, R14, 0x7632, R12 ;  /* 0x000076320e0c7816 */ /* 0x000fe2000000000c */
[----:B------:R-:W-:Y:S01]  /*709c0*/  ULDC UR5, c[0x0][0x228] ;  /* 0x00008a0000057ab9 */ /* 0x000fe20000000800 */
[----:B------:R-:W-:Y:S01]  /*709d0*/  ULDC UR6, c[0x0][0x228] ;  /* 0x00008a0000067ab9 */ /* 0x000fe20000000800 */
[----:B------:R-:W-:-:S06]  /*709e0*/  VIADD R28, R29, 0xd ;  /* 0x0000000d1d1c7836 */ /* 0x000fcc0000000000 */
[----:B------:R0:W-:Y:S01]  /*709f0*/  @P6 STG.E.U16 desc[UR10][R24.64], R14 ;  /* 0x0000000e18006986 */ /* 0x0001e2000c10150a */
[----:B------:R-:W-:Y:S01]  /*70a00*/  ISETP.GE.AND P2, PT, R28, UR7, PT ;  /* 0x000000071c007c0c */ /* 0x000fe2000bf46270 */
[----:B------:R-:W-:Y:S02]  /*70a10*/  IMAD.WIDE R28, R0, 0x2, R16 ;  /* 0x00000002001c7825 */ /* 0x000fe400078e0210 */
[----:B------:R1:W-:Y:S04]  /*70a20*/  @P4 STG.E.U16 desc[UR10][R26.64], R12 ;  /* 0x0000000c1a004986 */ /* 0x0003e8000c10150a */
[----:B0-----:R-:W3:Y:S04]  /*70a30*/  LDL.LU R14, [R1+0x32e4] ;  /* 0x0032e400010e7983 */ /* 0x001ee80000300800 */
[----:B-1----:R-:W3:Y:S04]  /*70a40*/  LDL R27, [R1+0x32a0] ;  /* 0x0032a000011b7983 */ /* 0x002ee80000100800 */
[----:B------:R-:W3:Y:S04]  /*70a50*/  LDL R25, [R1+0x32a8] ;  /* 0x0032a80001197983 */ /* 0x000ee80000100800 */
[----:B--2---:R0:W-:Y:S01]  /*70a60*/  @P5 STG.E.U16 desc[UR10][R28.64], R23 ;  /* 0x000000171c005986 */ /* 0x0041e2000c10150a */
[----:B------:R-:W-:-:S02]  /*70a70*/  ISETP.LT.AND P5, PT, R13, UR9, !P3 ;  /* 0x000000090d007c0c */ /* 0x000fc4000dfa1270 */
[----:B------:R-:W-:Y:S01]  /*70a80*/  PRMT R24, R23, 0x7632, R24 ;  /* 0x0000763217187816 */ /* 0x000fe20000000018 */
[----:B------:R-:W2:Y:S01]  /*70a90*/  LDL.LU R13, [R1+0x32e0] ;  /* 0x0032e000010d7983 */ /* 0x000ea20000300800 */
[----:B----4-:R-:W-:Y:S01]  /*70aa0*/  ISETP.LT.AND P4, PT, R22, UR4, !P0 ;  /* 0x0000000416007c0c */ /* 0x010fe2000c781270 */
[----:B------:R-:W-:Y:S01]  /*70ab0*/  ULDC UR4, c[0x0][0x228] ;  /* 0x00008a0000047ab9 */ /* 0x000fe20000000800 */
[C---:B------:R-:W-:Y:S01]  /*70ac0*/  VIADD R12, R0.reuse, UR8 ;  /* 0x00000008000c7c36 */ /* 0x040fe20008000000 */
[----:B------:R-:W-:Y:S01]  /*70ad0*/  ULDC UR9, c[0x0][0x228] ;  /* 0x00008a0000097ab9 */ /* 0x000fe20000000800 */
[----:B0-----:R-:W-:Y:S01]  /*70ae0*/  IMAD.WIDE R22, R0, 0x2, R8 ;  /* 0x0000000200167825 */ /* 0x001fe200078e0208 */
[----:B------:R-:W-:Y:S08]  /*70af0*/  STL [R1+0x32d4], R20 ;  /* 0x0032d41401007387 */ /* 0x000ff00000100800 */
[----:B------:R0:W-:Y:S01]  /*70b00*/  @P4 STG.E.U16 desc[UR10][R22.64], R24 ;  /* 0x0000001816004986 */ /* 0x0001e2000c10150a */
[----:B---3--:R-:W-:-:S02]  /*70b10*/  ISETP.LT.AND P1, PT, R14, UR4, !P0 ;  /* 0x000000040e007c0c */ /* 0x008fc4000c721270 */
[----:B------:R-:W-:Y:S01]  /*70b20*/  ISETP.LT.AND P6, PT, R27, UR6, !P3 ;  /* 0x000000061b007c0c */ /* 0x000fe2000dfc1270 */
[C---:B0-----:R-:W-:Y:S01]  /*70b30*/  IMAD.WIDE R22, R0.reuse, 0x2, R6 ;  /* 0x0000000200167825 */ /* 0x041fe200078e0206 */
[----:B------:R-:W-:Y:S01]  /*70b40*/  ISETP.LT.AND P0, PT, R15, UR5, !P0 ;  /* 0x000000050f007c0c */ /* 0x000fe2000c701270 */
[----:B------:R-:W-:Y:S01]  /*70b50*/  ULDC UR4, c[0x0][0x228] ;  /* 0x00008a0000047ab9 */ /* 0x000fe20000000800 */
[----:B------:R-:W-:Y:S01]  /*70b60*/  ISETP.LT.AND P4, PT, R25, UR12, !P3 ;  /* 0x0000000c19007c0c */ /* 0x000fe2000df81270 */
[----:B------:R-:W-:-:S04]  /*70b70*/  IMAD.WIDE R24, R0, 0x2, R10 ;  /* 0x0000000200187825 */ /* 0x000fc800078e020a */
[----:B------:R-:W-:Y:S01]  /*70b80*/  IMAD.WIDE R26, R12, 0x2, R20 ;  /* 0x000000020c1a7825 */ /* 0x000fe200078e0214 */
[----:B------:R-:W-:Y:S01]  /*70b90*/  ULDC UR5, c[0x0][0x228] ;  /* 0x00008a0000057ab9 */ /* 0x000fe20000000800 */
[----:B------:R-:W3:Y:S01]  /*70ba0*/  LDL R20, [R1+0x32a0] ;  /* 0x0032a00001147983 */ /* 0x000ee20000100800 */
[----:B------:R-:W-:-:S03]  /*70bb0*/  ULDC UR6, c[0x0][0x228] ;  /* 0x00008a0000067ab9 */ /* 0x000fc60000000800 */
[----:B------:R0:W-:Y:S01]  /*70bc0*/  STL [R1+0x32d0], R21 ;  /* 0x0032d01501007387 */ /* 0x0001e20000100800 */
[----:B------:R-:W-:Y:S01]  /*70bd0*/  PRMT R0, R19, 0x7632, R0 ;  /* 0x0000763213007816 */ /* 0x000fe20000000000 */
[----:B------:R-:W-:Y:S02]  /*70be0*/  IMAD.WIDE R28, R12, 0x2, R2 ;  /* 0x000000020c1c7825 */ /* 0x000fe400078e0202 */
[----:B0-----:R-:W4:Y:S01]  /*70bf0*/  LDL.LU R21, [R1+0xe8] ;  /* 0x0000e80001157983 */ /* 0x001f220000300800 */
[----:B--2---:R-:W-:-:S03]  /*70c00*/  PRMT R18, R13, 0x7632, R18 ;  /* 0x000076320d127816 */ /* 0x004fc60000000012 */
[----:B------:R0:W-:Y:S04]  /*70c10*/  @P1 STG.E.U16 desc[UR10][R22.64], R13 ;  /* 0x0000000d16001986 */ /* 0x0001e8000c10150a */
[----:B------:R1:W-:Y:S04]  /*70c20*/  @P0 STG.E.U16 desc[UR10][R24.64], R18 ;  /* 0x0000001218000986 */ /* 0x0003e8000c10150a */
[----:B------:R2:W-:Y:S04]  /*70c30*/  @P6 STG.E.U16 desc[UR10][R26.64], R19 ;  /* 0x000000131a006986 */ /* 0x0005e8000c10150a */
[----:B0-----:R-:W3:Y:S04]  /*70c40*/  LDL.LU R13, [R1+0xd8] ;  /* 0x0000d800010d7983 */ /* 0x001ee80000300800 */
[----:B-1----:R-:W4:Y:S04]  /*70c50*/  LDL.LU R18, [R1+0x32dc] ;  /* 0x0032dc0001127983 */ /* 0x002f280000300800 */
[----:B------:R-:W4:Y:S04]  /*70c60*/  LDL R24, [R1+0x32b0] ;  /* 0x0032b00001187983 */ /* 0x000f280000100800 */
[----:B------:R-:W4:Y:S04]  /*70c70*/  LDL R25, [R1+0x32b4] ;  /* 0x0032b40001197983 */ /* 0x000f280000100800 */
[----:B--2---:R-:W2:Y:S04]  /*70c80*/  LDL.LU R19, [R1+0x32d8] ;  /* 0x0032d80001137983 */ /* 0x004ea80000300800 */
[----:B------:R-:W2:Y:S04]  /*70c90*/  LDL R26, [R1+0x32ac] ;  /* 0x0032ac00011a7983 */ /* 0x000ea80000100800 */
[----:B------:R-:W2:Y:S04]  /*70ca0*/  LDL.LU R27, [R1+0xc8] ;  /* 0x0000c800011b7983 */ /* 0x000ea80000300800 */
[----:B------:R0:W-:Y:S04]  /*70cb0*/  @P5 STG.E.U16 desc[UR10][R28.64], R0 ;  /* 0x000000001c005986 */ /* 0x0001e8000c10150a */
[----:B0-----:R-:W2:Y:S01]  /*70cc0*/  LDL.LU R29, [R1+0x329c] ;  /* 0x00329c00011d7983 */ /* 0x001ea20000300800 */
[----:B------:R-:W-:-:S03]  /*70cd0*/  IMAD.WIDE R22, R12, 0x2, R4 ;  /* 0x000000020c167825 */ /* 0x000fc600078e0204 */
[----:B------:R-:W2:Y:S04]  /*70ce0*/  LDL.LU R28, [R1+0xf8] ;  /* 0x0000f800011c7983 */ /* 0x000ea80000300800 */
[----:B---3--:R0:W-:Y:S01]  /*70cf0*/  @P4 STG.E.U16 desc[UR10][R22.64], R13 ;  /* 0x0000000d16004986 */ /* 0x0081e2000c10150a */
[----:B------:R-:W-:Y:S02]  /*70d00*/  PRMT R0, R13, 0x7632, R0 ;  /* 0x000076320d007816 */ /* 0x000fe40000000000 */
[----:B----4-:R-:W-:Y:S01]  /*70d10*/  ISETP.LT.AND P5, PT, R24, UR5, !P3 ;  /* 0x0000000518007c0c */ /* 0x010fe2000dfa1270 */
[----:B------:R-:W-:Y:S02]  /*70d20*/  ULDC UR5, c[0x0][0x228] ;  /* 0x00008a0000057ab9 */ /* 0x000fe40000000800 */
[----:B------:R-:W-:Y:S01]  /*70d30*/  ISETP.LT.AND P4, PT, R14, UR5, !P3 ;  /* 0x000000050e007c0c */ /* 0x000fe2000df81270 */
[----:B------:R-:W-:Y:S01]  /*70d40*/  ULDC UR5, c[0x0][0x228] ;  /* 0x00008a0000057ab9 */ /* 0x000fe20000000800 */
[----:B--2---:R-:W-:Y:S01]  /*70d50*/  ISETP.LT.AND P6, PT, R26, UR4, !P3 ;  /* 0x000000041a007c0c */ /* 0x004fe2000dfc1270 */
[----:B------:R-:W-:Y:S01]  /*70d60*/  ULDC UR4, c[0x0][0x228] ;  /* 0x00008a0000047ab9 */ /* 0x000fe20000000800 */
[----:B0-----:R-:W-:Y:S01]  /*70d70*/  IMAD.WIDE R22, R12, 0x2, R18 ;  /* 0x000000020c167825 */ /* 0x001fe200078e0212 */
[----:B------:R-:W-:Y:S01]  /*70d80*/  ISETP.LT.AND P0, PT, R25, UR4, !P3 ;  /* 0x0000000419007c0c */ /* 0x000fe2000df01270 */
[----:B------:R-:W-:-:S02]  /*70d90*/  ULDC UR4, c[0x0][0x228] ;  /* 0x00008a0000047ab9 */ /* 0x000fc40000000800 */
[----:B------:R-:W-:-:S07]  /*70da0*/  IMAD.WIDE R24, R12, 0x2, R16 ;  /* 0x000000020c187825 */ /* 0x000fce00078e0210 */
[----:B------:R0:W-:Y:S01]  /*70db0*/  @P6 STG.E.U16 desc[UR10][R22.64], R0 ;  /* 0x0000000016006986 */ /* 0x0001e2000c10150a */
[----:B------:R-:W-:-:S03]  /*70dc0*/  VIADD R13, R29, 0xe ;  /* 0x0000000e1d0d7836 */ /* 0x000fc60000000000 */
[----:B------:R1:W-:Y:S02]  /*70dd0*/  @P5 STG.E.U16 desc[UR10][R24.64], R27 ;  /* 0x0000001b18005986 */ /* 0x0003e4000c10150a */
[----:B------:R-:W-:Y:S02]  /*70de0*/  ISETP.GE.AND P1, PT, R13, UR7, PT ;  /* 0x000000070d007c0c */ /* 0x000fe4000bf26270 */
[----:B------:R-:W-:Y:S02]  /*70df0*/  PRMT R13, R27, 0x7632, R13 ;  /* 0x000076321b0d7816 */ /* 0x000fe4000000000d */
[----:B------:R-:W-:Y:S02]  /*70e00*/  ISETP.LT.AND P5, PT, R20, UR4, !P2 ;  /* 0x0000000414007c0c */ /* 0x000fe4000d7a1270 */
[----:B0-----:R-:W-:Y:S01]  /*70e10*/  PRMT R0, R21, 0x7632, R0 ;  /* 0x0000763215007816 */ /* 0x001fe20000000000 */
[----:B------:R-:W2:Y:S01]  /*70e20*/  LDL.LU R20, [R1+0x32d4] ;  /* 0x0032d40001147983 */ /* 0x000ea20000300800 */
[C---:B-1----:R-:W-:Y:S01]  /*70e30*/  IMAD.WIDE R26, R12.reuse, 0x2, R8 ;  /* 0x000000020c1a7825 */ /* 0x042fe200078e0208 */
[----:B------:R-:W-:Y:S01]  /*70e40*/  ISETP.LT.AND P3, PT, R15, UR6, !P3 ;  /* 0x000000060f007c0c */ /* 0x000fe2000df61270 */
[----:B------:R-:W-:Y:S01]  /*70e50*/  ULDC UR4, c[0x0][0x228] ;  /* 0x00008a0000047ab9 */ /* 0x000fe20000000800 */
[----:B------:R-:W-:Y:S01]  /*70e60*/  ULDC UR6, c[0x0][0x228] ;  /* 0x00008a0000067ab9 */ /* 0x000fe20000000800 */
[C---:B------:R-:W-:Y:S01]  /*70e70*/  IMAD.WIDE R24, R12.reuse, 0x2, R6 ;  /* 0x000000020c187825 */ /* 0x040fe200078e0206 */
[----:B------:R0:W-:Y:S04]  /*70e80*/  @P0 STG.E.U16 desc[UR10][R26.64], R13 ;  /* 0x0000000d1a000986 */ /* 0x0001e8000c10150a */
[----:B------:R1:W-:Y:S04]  /*70e90*/  @P4 STG.E.U16 desc[UR10][R24.64], R21 ;  /* 0x0000001518004986 */ /* 0x0003e8000c10150a */
[----:B0-----:R-:W3:Y:S04]  /*70ea0*/  LDL R26, [R1+0x32ac] ;  /* 0x0032ac00011a7983 */ /* 0x001ee80000100800 */
[----:B------:R-:W4:Y:S04]  /*70eb0*/  LDL R27, [R1+0x32b0] ;  /* 0x0032b000011b7983 */ /* 0x000f280000100800 */
[----:B-1----:R-:W2:Y:S04]  /*70ec0*/  LDL.LU R21, [R1+0x32d0] ;  /* 0x0032d00001157983 */ /* 0x002ea80000300800 */
[----:B------:R-:W3:Y:S04]  /*70ed0*/  LDL R24, [R1+0x32a4] ;  /* 0x0032a40001187983 */ /* 0x000ee80000100800 */
[----:B------:R-:W4:Y:S01]  /*70ee0*/  LDL R25, [R1+0x32a8] ;  /* 0x0032a80001197983 */ /* 0x000f220000100800 */
[----:B------:R-:W-:-:S04]  /*70ef0*/  IMAD.WIDE R22, R12, 0x2, R10 ;  /* 0x000000020c167825 */ /* 0x000fc800078e020a */
[----:B------:R-:W-:Y:S01]  /*70f00*/  VIADD R12, R12, UR8 ;  /* 0x000000080c0c7c36 */ /* 0x000fe20008000000 */
[----:B------:R0:W-:Y:S04]  /*70f10*/  @P3 STG.E.U16 desc[UR10][R22.64], R0 ;  /* 0x0000000016003986 */ /* 0x0001e8000c10150a */
[----:B------:R1:W-:Y:S01]  /*70f20*/  STL [R1+0x32c8], R4 ;  /* 0x0032c80401007387 */ /* 0x0003e20000100800 */
[----:B---3--:R-:W-:Y:S02]  /*70f30*/  ISETP.LT.AND P3, PT, R24, UR4, !P2 ;  /* 0x0000000418007c0c */ /* 0x008fe4000d761270 */
[----:B----4-:R-:W-:Y:S01]  /*70f40*/  ISETP.LT.AND P6, PT, R25, UR5, !P2 ;  /* 0x0000000519007c0c */ /* 0x010fe2000d7c1270 */
[----:B------:R-:W-:Y:S01]  /*70f50*/  IMAD.WIDE R24, R12, 0x2, R4 ;  /* 0x000000020c187825 */ /* 0x000fe200078e0204 */
[----:B0-----:R-:W-:Y:S01]  /*70f60*/  PRMT R0, R28, 0x7632, R0 ;  /* 0x000076321c007816 */ /* 0x001fe20000000000 */
[----:B-1----:R-:W3:Y:S01]  /*70f70*/  LDL R4, [R1+0xbc] ;  /* 0x0000bc0001047983 */ /* 0x002ee20000100800 */
[----:B------:R-:W-:Y:S01]  /*70f80*/  ISETP.LT.AND P4, PT, R26, UR6, !P2 ;  /* 0x000000061a007c0c */ /* 0x000fe2000d781270 */
[----:B--2---:R-:W-:Y:S01]  /*70f90*/  IMAD.WIDE R22, R12, 0x2, R20 ;  /* 0x000000020c167825 */ /* 0x004fe200078e0214 */
[----:B------:R-:W-:Y:S01]  /*70fa0*/  ULDC UR4, c[0x0][0x228] ;  /* 0x00008a0000047ab9 */ /* 0x000fe20000000800 */
[----:B------:R0:W-:Y:S01]  /*70fb0*/  STL [R1+0x32c4], R5 ;  /* 0x0032c40501007387 */ /* 0x0001e20000100800 */
[----:B------:R-:W-:Y:S01]  /*70fc0*/  ULDC UR5, c[0x0][0x228] ;  /* 0x00008a0000057ab9 */ /* 0x000fe20000000800 */
[----:B------:R-:W-:-:S02]  /*70fd0*/  ULDC UR6, c[0x0][0x228] ;  /* 0x00008a0000067ab9 */ /* 0x000fc40000000800 */
[----:B0-----:R-:W2:Y:S04]  /*70fe0*/  LDL.LU R5, [R1+0xa8] ;  /* 0x0000a80001057983 */ /* 0x001ea80000300800 */
[----:B------:R0:W-:Y:S02]  /*70ff0*/  @P5 STG.E.U16 desc[UR10][R22.64], R28 ;  /* 0x0000001c16005986 */ /* 0x0001e4000c10150a */
[----:B0-----:R-:W-:-:S05]  /*71000*/  IMAD.WIDE R22, R12, 0x2, R2 ;  /* 0x000000020c167825 */ /* 0x001fca00078e0202 */
[----:B------:R0:W-:Y:S04]  /*71010*/  @P3 STG.E.U16 desc[UR10][R22.64], R0 ;  /* 0x0000000016003986 */ /* 0x0001e8000c10150a */
[----:B0-----:R-:W4:Y:S04]  /*71020*/  LDL.LU R22, [R1+0x18] ;  /* 0x0000180001167983 */ /* 0x001f280000300800 */
[----:B------:R-:W3:Y:S04]  /*71030*/  LDL.LU R23, [R1+0x32a0] ;  /* 0x0032a00001177983 */ /* 0x000ee80000300800 */
[----:B--2---:R0:W-:Y:S04]  /*71040*/  @P6 STG.E.U16 desc[UR10][R24.64], R5 ;  /* 0x0000000518006986 */ /* 0x0041e8000c10150a */
[----:B0-----:R-:W2:Y:S01]  /*71050*/  LDL R25, [R1+0x32b4] ;  /* 0x0032b40001197983 */ /* 0x001ea20000100800 */
[----:B------:R-:W-:Y:S01]  /*71060*/  ISETP.LT.AND P5, PT, R27, UR9, !P2 ;  /* 0x000000091b007c0c */ /* 0x000fe2000d7a1270 */
[----:B------:R-:W-:Y:S01]  /*71070*/  VIADD R28, R29, 0xf ;  /* 0x0000000f1d1c7836 */ /* 0x000fe20000000000 */
[----:B------:R-:W-:Y:S01]  /*71080*/  PRMT R13, R5, 0x7632, R13 ;  /* 0x00007632050d7816 */ /* 0x000fe2000000000d */
[----:B------:R-:W-:Y:S01]  /*71090*/  IMAD.WIDE R26, R12, 0x2, R18 ;  /* 0x000000020c1a7825 */ /* 0x000fe200078e0212 */
[----:B------:R-:W3:Y:S02]  /*710a0*/  LDL R5, [R1+0x32a8] ;  /* 0x0032a80001057983 */ /* 0x000ee40000100800 */
[----:B------:R-:W-:Y:S01]  /*710b0*/  ISETP.GE.AND P0, PT, R28, UR7, PT ;  /* 0x000000071c007c0c */ /* 0x000fe2000bf06270 */
[----:B------:R-:W-:Y:S01]  /*710c0*/  IMAD.WIDE R28, R12, 0x2, R16 ;  /* 0x000000020c1c7825 */ /* 0x000fe200078e0210 */
[----:B------:R-:W-:Y:S05]  /*710d0*/  @P4 STG.E.U16 desc[UR10][R26.64], R13 ;  /* 0x0000000d1a004986 */ /* 0x000fea000c10150a */
[----:B----4-:R0:W-:Y:S04]  /*710e0*/  @P5 STG.E.U16 desc[UR10][R28.64], R22 ;  /* 0x000000161c005986 */ /* 0x0101e8000c10150a */
[----:B0-----:R-:W4:Y:S01]  /*710f0*/  LDL.LU R28, [R1+0x32a4] ;  /* 0x0032a400011c7983 */ /* 0x001f220000300800 */
[----:B--2---:R-:W-:Y:S01]  /*71100*/  ISETP.LT.AND P6, PT, R25, UR4, !P2 ;  /* 0x0000000419007c0c */ /* 0x004fe2000d7c1270 */
[----:B------:R-:W-:-:S02]  /*71110*/  ULDC UR4, c[0x0][0x228] ;  /* 0x00008a0000047ab9 */ /* 0x000fc40000000800 */
[----:B------:R-:W-:Y:S01]  /*71120*/  ISETP.LT.AND P5, PT, R14, UR4, !P2 ;  /* 0x000000040e007c0c */ /* 0x000fe2000d7a1270 */
[----:B------:R-:W-:Y:S01]  /*71130*/  ULDC UR4, c[0x0][0x228] ;  /* 0x00008a0000047ab9 */ /* 0x000fe20000000800 */
[----:B------:R-:W2:Y:S01]  /*71140*/  LDL.LU R14, [R1+0x32cc] ;  /* 0x0032cc00010e7983 */ /* 0x000ea20000300800 */
[----:B------:R-:W-:Y:S01]  /*71150*/  ISETP.LT.AND P2, PT, R15, UR4, !P2 ;  /* 0x000000040f007c0c */ /* 0x000fe2000d741270 */
[----:B------:R-:W-:Y:S01]  /*71160*/  IMAD.WIDE R24, R12, 0x2, R8 ;  /* 0x000000020c187825 */ /* 0x000fe200078e0208 */
[----:B------:R-:W-:Y:S01]  /*71170*/  PRMT R0, R22, 0x7632, R0 ;  /* 0x0000763216007816 */ /* 0x000fe20000000000 */
[----:B------:R-:W4:Y:S01]  /*71180*/  LDL.LU R29, [R1+0xdc] ;  /* 0x0000dc00011d7983 */ /* 0x000f220000300800 */
[C---:B---3--:R-:W-:Y:S01]  /*71190*/  ISETP.LT.AND P3, PT, R23.reuse, UR5, !P1 ;  /* 0x0000000517007c0c */ /* 0x048fe2000cf61270 */
[----:B------:R-:W-:Y:S01]  /*711a0*/  ULDC UR4, c[0x0][0x228] ;  /* 0x00008a0000047ab9 */ /* 0x000fe20000000800 */
[----:B------:R-:W-:Y:S01]  /*711b0*/  ISETP.LT.AND P4, PT, R23, UR6, !P0 ;  /* 0x0000000617007c0c */ /* 0x000fe2000c781270 */
[----:B------:R-:W-:Y:S01]  /*711c0*/  IMAD.WIDE R22, R12, 0x2, R6 ;  /* 0x000000020c167825 */ /* 0x000fe200078e0206 */
[----:B------:R0:W-:Y:S01]  /*711d0*/  @P6 STG.E.U16 desc[UR10][R24.64], R0 ;  /* 0x0000000018006986 */ /* 0x0001e2000c10150a */
[----:B------:R-:W-:Y:S01]  /*711e0*/  PRMT R26, R4, 0x7632, R26 ;  /* 0x00007632041a7816 */ /* 0x000fe2000000001a */
[----:B------:R-:W-:-:S02]  /*711f0*/  ULDC UR5, c[0x0][0x228] ;  /* 0x00008a0000057ab9 */ /* 0x000fc40000000800 */
[----:B------:R-:W3:Y:S04]  /*71200*/  LDL.LU R27, [R1+0xcc] ;  /* 0x0000cc00011b7983 */ /* 0x000ee80000300800 */
[----:B------:R-:W3:Y:S01]  /*71210*/  LDL.LU R4, [R1+0x32c8] ;  /* 0x0032c80001047983 */ /* 0x000ee20000300800 */
[C---:B0-----:R-:W-:Y:S02]  /*71220*/  VIADD R0, R12.reuse, UR8 ;  /* 0x000000080c007c36 */ /* 0x041fe40008000000 */
[----:B------:R-:W-:Y:S01]  /*71230*/  IMAD.WIDE R12, R12, 0x2, R10 ;  /* 0x000000020c0c7825 */ /* 0x000fe200078e020a */
[----:B--2---:R0:W-:Y:S02]  /*71240*/  @P5 STG.E.U16 desc[UR10][R22.64], R14 ;  /* 0x0000000e16005986 */ /* 0x0041e4000c10150a */
[----:B0-----:R-:W-:-:S05]  /*71250*/  PRMT R14, R14, 0x7632, R14 ;  /* 0x000076320e0e7816 */ /* 0x001fca000000000e */
[----:B------:R0:W-:Y:S04]  /*71260*/  @P2 STG.E.U16 desc[UR10][R12.64], R14 ;  /* 0x0000000e0c002986 */ /* 0x0001e8000c10150a */
[----:B0-----:R-:W2:Y:S01]  /*71270*/  LDL.LU R12, [R1+0xbc] ;  /* 0x0000bc00010c7983 */ /* 0x001ea20000300800 */
[----:B----4-:R-:W-:Y:S01]  /*71280*/  ISETP.LT.AND P6, PT, R28, UR4, !P1 ;  /* 0x000000041c007c0c */ /* 0x010fe2000cfc1270 */
[C---:B------:R-:W-:Y:S01]  /*71290*/  IMAD.WIDE R22, R0.reuse, 0x2, R20 ;  /* 0x0000000200167825 */ /* 0x040fe200078e0214 */
[----:B------:R-:W-:Y:S01]  /*712a0*/  ULDC UR4, c[0x0][0x228] ;  /* 0x00008a0000047ab9 */ /* 0x000fe20000000800 */
[----:B------:R-:W4:Y:S02]  /*712b0*/  LDL R13, [R1+0x32ac] ;  /* 0x0032ac00010d7983 */ /* 0x000f240000100800 */
[C---:B------:R-:W-:Y:S01]  /*712c0*/  IMAD.WIDE R24, R0.reuse, 0x2, R2 ;  /* 0x0000000200187825 */ /* 0x040fe200078e0202 */
[----:B------:R-:W-:Y:S01]  /*712d0*/  ISETP.LT.AND P2, PT, R5, UR4, !P1 ;  /* 0x0000000405007c0c */ /* 0x000fe2000cf41270 */
[----:B------:R-:W-:Y:S01]  /*712e0*/  ULDC UR4, c[0x0][0x228] ;  /* 0x00008a0000047ab9 */ /* 0x000fe20000000800 */
[----:B------:R-:W3:Y:S04]  /*712f0*/  LDL.LU R5, [R1+0x32c4] ;  /* 0x0032c40001057983 */ /* 0x000ee80000300800 */
[----:B--2---:R-:W-:Y:S04]  /*71300*/  @P3 STG.E.U16 desc[UR10][R22.64], R12 ;  /* 0x0000000c16003986 */ /* 0x004fe8000c10150a */
[----:B------:R0:W-:Y:S04]  /*71310*/  @P6 STG.E.U16 desc[UR10][R24.64], R26 ;  /* 0x0000001a18006986 */ /* 0x0001e8000c10150a */
[----:B0-----:R-:W2:Y:S04]  /*71320*/  LDL.LU R26, [R1+0x32b0] ;  /* 0x0032b000011a7983 */ /* 0x001ea80000300800 */
[----:B------:R-:W2:Y:S01]  /*71330*/  LDL.LU R24, [R1+0x32b4] ;  /* 0x0032b40001187983 */ /* 0x000ea20000300800 */
[----:B----4-:R-:W-:Y:S01]  /*71340*/  ISETP.LT.AND P6, PT, R13, UR4, !P1 ;  /* 0x000000040d007c0c */ /* 0x010fe2000cfc1270 */
[----:B------:R-:W-:Y:S01]  /*71350*/  ULDC UR4, c[0x0][0x228] ;  /* 0x00008a0000047ab9 */ /* 0x000fe20000000800 */
[----:B---3--:R-:W-:Y:S01]  /*71360*/  IMAD.WIDE R22, R0, 0x2, R4 ;  /* 0x0000000200167825 */ /* 0x008fe200078e0204 */
[----:B------:R-:W3:Y:S01]  /*71370*/  LDL.LU R25, [R1+0x32bc] ;  /* 0x0032bc0001197983 */ /* 0x000ee20000300800 */
[----:B------:R-:W-:-:S03]  /*71380*/  PRMT R14, R29, 0x7632, R14 ;  /* 0x000076321d0e7816 */ /* 0x000fc6000000000e */
[----:B------:R0:W-:Y:S01]  /*71390*/  @P2 STG.E.U16 desc[UR10][R22.64], R29 ;  /* 0x0000001d16002986 */ /* 0x0001e2000c10150a */
[----:B------:R-:W-:Y:S01]  /*713a0*/  IMAD.WIDE R12, R0, 0x2, R18 ;  /* 0x00000002000c7825 */ /* 0x000fe200078e0212 */
[----:B------:R-:W-:Y:S01]  /*713b0*/  ISETP.LT.AND P3, PT, R28, UR5, !P0 ;  /* 0x000000051c007c0c */ /* 0x000fe2000c761270 */
[----:B------:R-:W-:Y:S01]  /*713c0*/  ULDC UR5, c[0x0][0x228] ;  /* 0x00008a0000057ab9 */ /* 0x000fe20000000800 */
[----:B------:R-:W4:Y:S04]  /*713d0*/  LDL.LU R28, [R1+0xfc] ;  /* 0x0000fc00011c7983 */ /* 0x000f280000300800 */
[----:B------:R1:W-:Y:S01]  /*713e0*/  @P6 STG.E.U16 desc[UR10][R12.64], R14 ;  /* 0x0000000e0c006986 */ /* 0x0003e2000c10150a */
[----:B0-----:R-:W-:Y:S01]  /*713f0*/  IMAD.WIDE R22, R0, 0x2, R16 ;  /* 0x0000000200167825 */ /* 0x001fe200078e0210 */
[----:B-1----:R-:W-:-:S03]  /*71400*/  PRMT R14, R27, 0x7632, R14 ;  /* 0x000076321b0e7816 */ /* 0x002fc6000000000e */
[----:B------:R-:W-:Y:S01]  /*71410*/  IMAD.WIDE R12, R0, 0x2, R8 ;  /* 0x00000002000c7825 */ /* 0x000fe200078e0208 */
[----:B--2---:R-:W-:Y:S01]  /*71420*/  ISETP.LT.AND P5, PT, R26, UR4, !P1 ;  /* 0x000000041a007c0c */ /* 0x004fe2000cfa1270 */
[----:B------:R-:W-:Y:S02]  /*71430*/  ULDC UR4, c[0x0][0x228] ;  /* 0x00008a0000047ab9 */ /* 0x000fe40000000800 */
[----:B------:R-:W-:Y:S01]  /*71440*/  ISETP.LT.AND P2, PT, R24, UR4, !P1 ;  /* 0x0000000418007c0c */ /* 0x000fe2000cf41270 */
[----:B------:R-:W-:-:S09]  /*71450*/  ULDC UR4, c[0x0][0x228] ;  /* 0x00008a0000047ab9 */ /* 0x000fd20000000800 */
[----:B------:R0:W-:Y:S04]  /*71460*/  @P5 STG.E.U16 desc[UR10][R22.64], R27 ;  /* 0x0000001b16005986 */ /* 0x0001e8000c10150a */
[----:B------:R1:W-:Y:S04]  /*71470*/  @P2 STG.E.U16 desc[UR10][R12.64], R14 ;  /* 0x0000000e0c002986 */ /* 0x0003e8000c10150a */
[----:B0-----:R-:W2:Y:S04]  /*71480*/  LDL.LU R23, [R1+0x32a8] ;  /* 0x0032a80001177983 */ /* 0x001ea80000300800 */
[----:B------:R-:W4:Y:S04]  /*71490*/  LDL.LU R29, [R1+0xac] ;  /* 0x0000ac00011d7983 */ /* 0x000f280000300800 */
[----:B------:R-:W4:Y:S04]  /*714a0*/  LDL.LU R27, [R1+0x1c] ;  /* 0x00001c00011b7983 */ /* 0x000f280000300800 */
[----:B-1----:R-:W4:Y:S04]  /*714b0*/  LDL.LU R12, [R1+0x32ac] ;  /* 0x0032ac00010c7983 */ /* 0x002f280000300800 */
[----:B------:R-:W4:Y:S01]  /*714c0*/  LDL.LU R14, [R1+0xec] ;  /* 0x0000ec00010e7983 */ /* 0x000f220000300800 */
[----:B---3--:R-:W-:Y:S01]  /*714d0*/  ISETP.LT.AND P6, PT, R25, UR4, !P1 ;  /* 0x0000000419007c0c */ /* 0x008fe2000cfc1270 */
[----:B------:R-:W-:-:S02]  /*714e0*/  ULDC UR4, c[0x0][0x228] ;  /* 0x00008a0000047ab9 */ /* 0x000fc40000000800 */
[----:B------:R-:W-:Y:S01]  /*714f0*/  ISETP.LT.AND P1, PT, R15, UR4, !P1 ;  /* 0x000000040f007c0c */ /* 0x000fe2000cf21270 */
[----:B------:R-:W-:Y:S01]  /*71500*/  ULDC UR4, c[0x0][0x228] ;  /* 0x00008a0000047ab9 */ /* 0x000fe20000000800 */
[----:B--2---:R-:W-:Y:S01]  /*71510*/  ISETP.LT.AND P5, PT, R23, UR5, !P0 ;  /* 0x0000000517007c0c */ /* 0x004fe2000c7a1270 */
[----:B------:R-:W-:Y:S01]  /*71520*/  IMAD.WIDE R22, R0, 0x2, R6 ;  /* 0x0000000200167825 */ /* 0x000fe200078e0206 */
[----:B------:R-:W-:Y:S01]  /*71530*/  ULDC UR5, c[0x0][0x228] ;  /* 0x00008a0000057ab9 */ /* 0x000fe20000000800 */
[----:B----4-:R-:W-:Y:S02]  /*71540*/  ISETP.LT.AND P2, PT, R12, UR4, !P0 ;  /* 0x000000040c007c0c */ /* 0x010fe4000c741270 */
[----:B------:R-:W-:Y:S01]  /*71550*/  VIADD R12, R0, UR8 ;  /* 0x00000008000c7c36 */ /* 0x000fe20008000000 */
[----:B------:R-:W-:Y:S02]  /*71560*/  ULDC UR4, c[0x0][0x228] ;  /* 0x00008a0000047ab9 */ /* 0x000fe40000000800 */
[----:B------:R0:W-:Y:S01]  /*71570*/  @P6 STG.E.U16 desc[UR10][R22.64], R14 ;  /* 0x0000000e16006986 */ /* 0x0001e2000c10150a */
[----:B------:R-:W-:Y:S01]  /*71580*/  PRMT R13, R14, 0x7632, R13 ;  /* 0x000076320e0d7816 */ /* 0x000fe2000000000d */
[----:B------:R-:W-:Y:S01]  /*71590*/  IMAD.WIDE R20, R12, 0x2, R20 ;  /* 0x000000020c147825 */ /* 0x000fe200078e0214 */
[----:B------:R-:W-:Y:S01]  /*715a0*/  ISETP.LT.AND P6, PT, R26, UR4, !P0 ;  /* 0x000000041a007c0c */ /* 0x000fe2000c7c1270 */
[----:B------:R-:W-:-:S02]  /*715b0*/  ULDC UR4, c[0x0][0x228] ;  /* 0x00008a0000047ab9 */ /* 0x000fc40000000800 */
[----:B0-----:R-:W-:-:S05]  /*715c0*/  IMAD.WIDE R22, R0, 0x2, R10 ;  /* 0x0000000200167825 */ /* 0x001fca00078e020a */
[----:B------:R0:W-:Y:S01]  /*715d0*/  @P1 STG.E.U16 desc[UR10][R22.64], R13 ;  /* 0x0000000d16001986 */ /* 0x0001e2000c10150a */
[----:B------:R-:W-:Y:S01]  /*715e0*/  ISETP.LT.AND P1, PT, R24, UR4, !P0 ;  /* 0x0000000418007c0c */ /* 0x000fe2000c721270 */
[----:B------:R-:W-:Y:S02]  /*715f0*/  ULDC UR4, c[0x0][0x228] ;  /* 0x00008a0000047ab9 */ /* 0x000fe40000000800 */
[----:B------:R1:W-:Y:S01]  /*71600*/  @P4 STG.E.U16 desc[UR10][R20.64], R28 ;  /* 0x0000001c14004986 */ /* 0x0003e2000c10150a */
[----:B------:R-:W-:Y:S02]  /*71610*/  ISETP.LT.AND P4, PT, R25, UR4, !P0 ;  /* 0x0000000419007c0c */ /* 0x000fe4000c781270 */
[----:B------:R-:W-:Y:S02]  /*71620*/  ISETP.LT.AND P0, PT, R15, UR5, !P0 ;  /* 0x000000050f007c0c */ /* 0x000fe4000c701270 */
[----:B------:R-:W2:Y:S01]  /*71630*/  LDL.LU R15, [R1+0x32c0] ;  /* 0x0032c000010f7983 */ /* 0x000ea20000300800 */
[----:B------:R-:W-:Y:S01]  /*71640*/  PRMT R0, R28, 0x7632, R0 ;  /* 0x000076321c007816 */ /* 0x000fe20000000000 */
[----:B------:R-:W-:Y:S01]  /*71650*/  IMAD.WIDE R2, R12, 0x2, R2 ;  /* 0x000000020c027825 */ /* 0x000fe200078e0202 */
[----:B0-----:R-:W-:-:S03]  /*71660*/  PRMT R13, R29, 0x7632, R13 ;  /* 0x000076321d0d7816 */ /* 0x001fc6000000000d */
[C---:B------:R-:W-:Y:S01]  /*71670*/  IMAD.WIDE R4, R12.reuse, 0x2, R4 ;  /* 0x000000020c047825 */ /* 0x040fe200078e0204 */
[----:B------:R1:W-:Y:S03]  /*71680*/  @P3 STG.E.U16 desc[UR10][R2.64], R0 ;  /* 0x0000000002003986 */ /* 0x0003e6000c10150a */
[C---:B------:R-:W-:Y:S01]  /*71690*/  IMAD.WIDE R18, R12.reuse, 0x2, R18 ;  /* 0x000000020c127825 */ /* 0x040fe200078e0212 */
[----:B------:R1:W-:Y:S03]  /*716a0*/  @P5 STG.E.U16 desc[UR10][R4.64], R29 ;  /* 0x0000001d04005986 */ /* 0x0003e6000c10150a */
[----:B------:R-:W-:-:S04]  /*716b0*/  IMAD.WIDE R16, R12, 0x2, R16 ;  /* 0x000000020c107825 */ /* 0x000fc800078e0210 */
[----:B------:R-:W-:-:S04]  /*716c0*/  IMAD.WIDE R8, R12, 0x2, R8 ;  /* 0x000000020c087825 */ /* 0x000fc800078e0208 */
[----:B------:R-:W-:-:S04]  /*716d0*/  IMAD.WIDE R6, R12, 0x2, R6 ;  /* 0x000000020c067825 */ /* 0x000fc800078e0206 */
[----:B------:R-:W-:Y:S01]  /*716e0*/  IMAD.WIDE R10, R12, 0x2, R10 ;  /* 0x000000020c0a7825 */ /* 0x000fe200078e020a */
[----:B------:R-:W-:Y:S01]  /*716f0*/  PRMT R12, R27, 0x7632, R12 ;  /* 0x000076321b0c7816 */ /* 0x000fe2000000000c */
[----:B------:R1:W-:Y:S04]  /*71700*/  @P2 STG.E.U16 desc[UR10][R18.64], R13 ;  /* 0x0000000d12002986 */ /* 0x0003e8000c10150a */
[----:B------:R1:W-:Y:S04]  /*71710*/  @P6 STG.E.U16 desc[UR10][R16.64], R27 ;  /* 0x0000001b10006986 */ /* 0x0003e8000c10150a */
[----:B------:R1:W-:Y:S04]  /*71720*/  @P1 STG.E.U16 desc[UR10][R8.64], R12 ;  /* 0x0000000c08001986 */ /* 0x0003e8000c10150a */
[----:B--2---:R1:W-:Y:S01]  /*71730*/  @P4 STG.E.U16 desc[UR10][R6.64], R15 ;  /* 0x0000000f06004986 */ /* 0x0043e2000c10150a */
[----:B------:R-:W-:Y:S05]  /*71740*/  @!P0 EXIT ;  /* 0x000000000000894d */ /* 0x000fea0003800000 */
[----:B-1----:R-:W-:-:S05]  /*71750*/  PRMT R5, R15, 0x7632, R5 ;  /* 0x000076320f057816 */ /* 0x002fca0000000005 */
[----:B------:R-:W-:Y:S01]  /*71760*/  STG.E.U16 desc[UR10][R10.64], R5 ;  /* 0x000000050a007986 */ /* 0x000fe2000c10150a */
[----:B------:R-:W-:Y:S05]  /*71770*/  EXIT ;  /* 0x000000000000794d */ /* 0x000fea0003800000 */
.L_x_2:
[----:B------:R-:W-:-:S00]  /*71780*/  BRA `(.L_x_2) ;  /* 0xfffffffc00fc7947 */ /* 0x000fc0000383ffff */
[----:B------:R-:W-:-:S00]  /*71790*/  NOP ;  /* 0x0000000000007918 */ /* 0x000fc00000000000 */
        /* <DEDUP_REMOVED lines=14> */
.L_x_3:


//--------------------- .nv.shared.matmul_kernel  --------------------------
	.section	.nv.shared.matmul_kernel,"aw",@nobits
	.sectionflags	@""
	.align	16
	.zero		1024


//--------------------- .nv.shared.reserved.0     --------------------------
	.section	.nv.shared.reserved.0,"aw",@nobits
	.weak		__nv_reservedSMEM_offset_0_alias
	.size		__nv_reservedSMEM_offset_0_alias, 0, 0
	.other		__nv_reservedSMEM_offset_0_alias,@"STO_CUDA_RESERVED_SHARED STV_DEFAULT"
__nv_reservedSMEM_offset_0_alias:
	.zero		0


//--------------------- .nv.constant0.matmul_kernel --------------------------
	.section	.nv.constant0.matmul_kernel,"a",@progbits
	.sectionflags	@""
	.align	4
.nv.constant0.matmul_kernel:
	.zero		608


//--------------------- SYMBOLS --------------------------

	.type		.nv.reservedSmem.offset0,@object
	.size		.nv.reservedSmem.offset0,0x4
